	.target	sm_90a

	.elftype	@"ET_EXEC"


//--------------------- .note.nv.tkinfo           --------------------------
	.section	.note.nv.tkinfo,"",@"SHT_NOTE"
	.sectionflags	@"SHF_NOTE_NV_TKINFO"
	.tkinfo
        /*0018*/ 	.word	0x00000002
        /*0030*/ 	.string	""
        /*0030*/ 	.string	"ptxas"
        /*0030*/ 	.string	"Cuda compilation tools, release 13.0, V13.0.88"
        /*0030*/ 	.string	"Build cuda_13.0.r13.0/compiler.36424714_0"
        /*0030*/ 	.string	"-v  -suppress-debug-info  -lineinfo  -arch sm_90a "



//--------------------- .note.nv.cuinfo           --------------------------
	.section	.note.nv.cuinfo,"",@"SHT_NOTE"
	.sectionflags	@"SHF_NOTE_NV_CUINFO"
        /*0018*/ 	.short	0x0002
        /*001a*/ 	.short	0x005a
        /*001c*/ 	.short	0x0082
	.zero		2


//--------------------- .nv.info                  --------------------------
	.section	.nv.info,"",@"SHT_CUDA_INFO"
	.align	4


	//----- nvinfo : EIATTR_REGCOUNT
	.align		4
        /*0000*/ 	.byte	0x04, 0x2f
        /*0002*/ 	.short	(.L_1 - .L_0)
	.align		4
.L_0:
        /*0004*/ 	.word	index@(matmul_kernel)
        /*0008*/ 	.word	0x000000ff


	//----- nvinfo : EIATTR_FRAME_SIZE
	.align		4
.L_1:
        /*000c*/ 	.byte	0x04, 0x11
        /*000e*/ 	.short	(.L_3 - .L_2)
	.align		4
.L_2:
        /*0010*/ 	.word	index@(matmul_kernel)
        /*0014*/ 	.word	0x00000228


	//----- nvinfo : EIATTR_MIN_STACK_SIZE
	.align		4
.L_3:
        /*0018*/ 	.byte	0x04, 0x12
        /*001a*/ 	.short	(.L_5 - .L_4)
	.align		4
.L_4:
        /*001c*/ 	.word	index@(matmul_kernel)
        /*0020*/ 	.word	0x00000228
.L_5:


//--------------------- .nv.compat                --------------------------
	.section	.nv.compat,"",@"SHT_CUDA_COMPAT_INFO"
	.align	4
        /*0000*/ 	.byte	0x02, 0x09, 0x01, 0x00, 0x02, 0x02, 0x04, 0x00, 0x02, 0x05, 0x05, 0x00, 0x03, 0x07, 0x01, 0x01
        /*0010*/ 	.byte	0x02, 0x03, 0x00, 0x00, 0x02, 0x06, 0x01, 0x00, 0x04, 0x0b, 0x08, 0x00, 0x00, 0x00, 0x00, 0x00
        /*0020*/ 	.byte	0x00, 0x00, 0x00, 0x00


//--------------------- .nv.info.matmul_kernel    --------------------------
	.section	.nv.info.matmul_kernel,"",@"SHT_CUDA_INFO"
	.sectionflags	@""
	.align	4


	//----- nvinfo : EIATTR_CUDA_API_VERSION
	.align		4
        /*0000*/ 	.byte	0x04, 0x37
        /*0002*/ 	.short	(.L_7 - .L_6)
.L_6:
        /*0004*/ 	.word	0x00000082


	//----- nvinfo : EIATTR_KPARAM_INFO
	.align		4
.L_7:
        /*0008*/ 	.byte	0x04, 0x17
        /*000a*/ 	.short	(.L_9 - .L_8)
.L_8:
        /*000c*/ 	.word	0x00000000
        /*0010*/ 	.short	0x000d
        /*0012*/ 	.short	0x0048
        /*0014*/ 	.byte	0x00, 0xf4, 0x21, 0x00


	//----- nvinfo : EIATTR_KPARAM_INFO
	.align		4
.L_9:
        /*0018*/ 	.byte	0x04, 0x17
        /*001a*/ 	.short	(.L_11 - .L_10)
.L_10:
        /*001c*/ 	.word	0x00000000
        /*0020*/ 	.short	0x000c
        /*0022*/ 	.short	0x0040
        /*0024*/ 	.byte	0x00, 0xf4, 0x21, 0x00


	//----- nvinfo : EIATTR_KPARAM_INFO
	.align		4
.L_11:
        /*0028*/ 	.byte	0x04, 0x17
        /*002a*/ 	.short	(.L_13 - .L_12)
.L_12:
        /*002c*/ 	.word	0x00000000
        /*0030*/ 	.short	0x000b
        /*0032*/ 	.short	0x0038
        /*0034*/ 	.byte	0x00, 0xf0, 0x11, 0x00


	//----- nvinfo : EIATTR_KPARAM_INFO
	.align		4
.L_13:
        /*0038*/ 	.byte	0x04, 0x17
        /*003a*/ 	.short	(.L_15 - .L_14)
.L_14:
        /*003c*/ 	.word	0x00000000
        /*0040*/ 	.short	0x000a
        /*0042*/ 	.short	0x0034
        /*0044*/ 	.byte	0x00, 0xf0, 0x11, 0x00


	//----- nvinfo : EIATTR_KPARAM_INFO
	.align		4
.L_15:
        /*0048*/ 	.byte	0x04, 0x17
        /*004a*/ 	.short	(.L_17 - .L_16)
.L_16:
        /*004c*/ 	.word	0x00000000
        /*0050*/ 	.short	0x0009
        /*0052*/ 	.short	0x0030
        /*0054*/ 	.byte	0x00, 0xf0, 0x11, 0x00


	//----- nvinfo : EIATTR_KPARAM_INFO
	.align		4
.L_17:
        /*0058*/ 	.byte	0x04, 0x17
        /*005a*/ 	.short	(.L_19 - .L_18)
.L_18:
        /*005c*/ 	.word	0x00000000
        /*0060*/ 	.short	0x0008
        /*0062*/ 	.short	0x002c
        /*0064*/ 	.byte	0x00, 0xf0, 0x11, 0x00


	//----- nvinfo : EIATTR_KPARAM_INFO
	.align		4
.L_19:
        /*0068*/ 	.byte	0x04, 0x17
        /*006a*/ 	.short	(.L_21 - .L_20)
.L_20:
        /*006c*/ 	.word	0x00000000
        /*0070*/ 	.short	0x0007
        /*0072*/ 	.short	0x0028
        /*0074*/ 	.byte	0x00, 0xf0, 0x11, 0x00


	//----- nvinfo : EIATTR_KPARAM_INFO
	.align		4
.L_21:
        /*0078*/ 	.byte	0x04, 0x17
        /*007a*/ 	.short	(.L_23 - .L_22)
.L_22:
        /*007c*/ 	.word	0x00000000
        /*0080*/ 	.short	0x0006
        /*0082*/ 	.short	0x0024
        /*0084*/ 	.byte	0x00, 0xf0, 0x11, 0x00


	//----- nvinfo : EIATTR_KPARAM_INFO
	.align		4
.L_23:
        /*0088*/ 	.byte	0x04, 0x17
        /*008a*/ 	.short	(.L_25 - .L_24)
.L_24:
        /*008c*/ 	.word	0x00000000
        /*0090*/ 	.short	0x0005
        /*0092*/ 	.short	0x0020
        /*0094*/ 	.byte	0x00, 0xf0, 0x11, 0x00


	//----- nvinfo : EIATTR_KPARAM_INFO
	.align		4
.L_25:
        /*0098*/ 	.byte	0x04, 0x17
        /*009a*/ 	.short	(.L_27 - .L_26)
.L_26:
        /*009c*/ 	.word	0x00000000
        /*00a0*/ 	.short	0x0004
        /*00a2*/ 	.short	0x001c
        /*00a4*/ 	.byte	0x00, 0xf0, 0x11, 0x00


	//----- nvinfo : EIATTR_KPARAM_INFO
	.align		4
.L_27:
        /*00a8*/ 	.byte	0x04, 0x17
        /*00aa*/ 	.short	(.L_29 - .L_28)
.L_28:
        /*00ac*/ 	.word	0x00000000
        /*00b0*/ 	.short	0x0003
        /*00b2*/ 	.short	0x0018
        /*00b4*/ 	.byte	0x00, 0xf0, 0x11, 0x00


	//----- nvinfo : EIATTR_KPARAM_INFO
	.align		4
.L_29:
        /*00b8*/ 	.byte	0x04, 0x17
        /*00ba*/ 	.short	(.L_31 - .L_30)
.L_30:
        /*00bc*/ 	.word	0x00000000
        /*00c0*/ 	.short	0x0002
        /*00c2*/ 	.short	0x0010
        /*00c4*/ 	.byte	0x00, 0xf4, 0x21, 0x00


	//----- nvinfo : EIATTR_KPARAM_INFO
	.align		4
.L_31:
        /*00c8*/ 	.byte	0x04, 0x17
        /*00ca*/ 	.short	(.L_33 - .L_32)
.L_32:
        /*00cc*/ 	.word	0x00000000
        /*00d0*/ 	.short	0x0001
        /*00d2*/ 	.short	0x0008
        /*00d4*/ 	.byte	0x00, 0xf4, 0x21, 0x00


	//----- nvinfo : EIATTR_KPARAM_INFO
	.align		4
.L_33:
        /*00d8*/ 	.byte	0x04, 0x17
        /*00da*/ 	.short	(.L_35 - .L_34)
.L_34:
        /*00dc*/ 	.word	0x00000000
        /*00e0*/ 	.short	0x0000
        /*00e2*/ 	.short	0x0000
        /*00e4*/ 	.byte	0x00, 0xf4, 0x21, 0x00


	//----- nvinfo : EIATTR_SPARSE_MMA_MASK
	.align		4
.L_35:
        /*00e8*/ 	.byte	0x03, 0x50
        /*00ea*/ 	.short	0x0000


	//----- nvinfo : EIATTR_MAXREG_COUNT
	.align		4
        /*00ec*/ 	.byte	0x03, 0x1b
        /*00ee*/ 	.short	0x00ff


	//----- nvinfo : EIATTR_NUM_BARRIERS
	.align		4
        /*00f0*/ 	.byte	0x02, 0x4c
        /*00f2*/ 	.byte	0x01
	.zero		1


	//----- nvinfo : EIATTR_ANNOTATIONS
	.align		4
        /*00f4*/ 	.byte	0x04, 0x55
        /*00f6*/ 	.short	(.L_37 - .L_36)


	//   ....[0]....
.L_36:
        /*00f8*/ 	.word	0x00000001
        /*00fc*/ 	.byte	0xe0, 0x2f, 0x00, 0x00, 0x01, 0x00, 0x00, 0x00, 0xe0, 0x30, 0x00, 0x00, 0x01, 0x00, 0x00, 0x00
        /* <DEDUP_REMOVED lines=119> */
        /*087c*/ 	.byte	0x50, 0xdc, 0x00, 0x00, 0x01, 0x00, 0x00, 0x00, 0xf0, 0xfe, 0x00, 0x00


	//----- nvinfo : EIATTR_MERCURY_ISA_VERSION
	.align		4
.L_37:
        /*0888*/ 	.byte	0x03, 0x5f
        /*088a*/ 	.short	0x0101


	//----- nvinfo : EIATTR_EXIT_INSTR_OFFSETS
	.align		4
        /*088c*/ 	.byte	0x04, 0x1c
        /*088e*/ 	.short	(.L_39 - .L_38)


	//   ....[0]....
.L_38:
        /*0890*/ 	.word	0x00010d70


	//   ....[1]....
        /*0894*/ 	.word	0x00010d90


	//----- nvinfo : EIATTR_REQNTID
	.align		4
.L_39:
        /*0898*/ 	.byte	0x04, 0x10
        /*089a*/ 	.short	(.L_41 - .L_40)
.L_40:
        /*089c*/ 	.word	0x00000080
        /*08a0*/ 	.word	0x00000001
        /*08a4*/ 	.word	0x00000001


	//----- nvinfo : EIATTR_CBANK_PARAM_SIZE
	.align		4
.L_41:
        /*08a8*/ 	.byte	0x03, 0x19
        /*08aa*/ 	.short	0x0050


	//----- nvinfo : EIATTR_PARAM_CBANK
	.align		4
        /*08ac*/ 	.byte	0x04, 0x0a
        /*08ae*/ 	.short	(.L_43 - .L_42)
	.align		4
.L_42:
        /*08b0*/ 	.word	index@(.nv.constant0.matmul_kernel)
        /*08b4*/ 	.short	0x0210
        /*08b6*/ 	.short	0x0050


	//----- nvinfo : EIATTR_SW_WAR
	.align		4
.L_43:
        /*08b8*/ 	.byte	0x04, 0x36
        /*08ba*/ 	.short	(.L_45 - .L_44)
.L_44:
        /*08bc*/ 	.word	0x00000008
.L_45:


//--------------------- .nv.callgraph             --------------------------
	.section	.nv.callgraph,"",@"SHT_CUDA_CALLGRAPH"
	.align	4
	.sectionentsize	8
	.align		4
        /*0000*/ 	.word	0x00000000
	.align		4
        /*0004*/ 	.word	0xffffffff
	.align		4
        /*0008*/ 	.word	0x00000000
	.align		4
        /*000c*/ 	.word	0xfffffffe
	.align		4
        /*0010*/ 	.word	0x00000000
	.align		4
        /*0014*/ 	.word	0xfffffffd
	.align		4
        /*0018*/ 	.word	0x00000000
	.align		4
        /*001c*/ 	.word	0xfffffffc


//--------------------- .text.matmul_kernel       --------------------------
	.section	.text.matmul_kernel,"ax",@progbits
	.align	128
        .global         matmul_kernel
        .type           matmul_kernel,@function
        .size           matmul_kernel,(.L_x_3 - matmul_kernel)
        .other          matmul_kernel,@"STO_CUDA_ENTRY STV_DEFAULT"
matmul_kernel:
.text.matmul_kernel:
[----:B------:R-:W1:Y:S08]  /*0000*/  LDC R1, c[0x0][0x28] ;  /* 0x00000a00ff017b82 */ /* 0x000e700000000800 */
[----:B------:R-:W2:Y:S01]  /*0010*/  LDC.64 R138, c[0x0][0x228] ;  /* 0x00008a00ff8a7b82 */ /* 0x000ea20000000a00 */
[----:B------:R-:W3:Y:S01]  /*0020*/  S2R R5, SR_CTAID.X ;  /* 0x0000000000057919 */ /* 0x000ee20000002500 */
[----:B-1----:R-:W-:Y:S01]  /*0030*/  VIADD R1, R1, 0xfffffdd8 ;  /* 0xfffffdd801017836 */ /* 0x002fe20000000000 */
[----:B------:R-:W-:Y:S01]  /*0040*/  ULDC UR4, c[0x0][0x230] ;  /* 0x00008c0000047ab9 */ /* 0x000fe20000000800 */
[----:B------:R-:W-:Y:S01]  /*0050*/  ULDC UR5, c[0x0][0x230] ;  /* 0x00008c0000057ab9 */ /* 0x000fe20000000800 */
[----:B------:R-:W-:Y:S01]  /*0060*/  ULDC UR6, c[0x0][0x230] ;  /* 0x00008c0000067ab9 */ /* 0x000fe20000000800 */
[----:B------:R-:W-:Y:S01]  /*0070*/  ULDC.64 UR22, c[0x0][0x210] ;  /* 0x0000840000167ab9 */ /* 0x000fe20000000a00 */
[----:B------:R-:W-:Y:S01]  /*0080*/  ULDC.64 UR20, c[0x0][0x218] ;  /* 0x0000860000147ab9 */ /* 0x000fe20000000a00 */
[----:B------:R-:W1:Y:S01]  /*0090*/  LDC.64 R240, c[0x0][0x230] ;  /* 0x00008c00fff07b82 */ /* 0x000e620000000a00 */
[----:B------:R-:W-:Y:S01]  /*00a0*/  ULDC UR7, c[0x0][0x230] ;  /* 0x00008c0000077ab9 */ /* 0x000fe20000000800 */
[----:B------:R-:W-:Y:S01]  /*00b0*/  ULDC.64 UR16, c[0x0][0x208] ;  /* 0x0000820000107ab9 */ /* 0x000fe20000000a00 */
[----:B------:R-:W-:Y:S01]  /*00c0*/  ULDC UR8, c[0x0][0x230] ;  /* 0x00008c0000087ab9 */ /* 0x000fe20000000800 */
[----:B------:R-:W-:Y:S01]  /*00d0*/  ULDC UR11, c[0x0][0x230] ;  /* 0x00008c00000b7ab9 */ /* 0x000fe20000000800 */
[----:B--2---:R-:W-:-:S05]  /*00e0*/  VIADD R0, R139, 0x3f ;  /* 0x0000003f8b007836 */ /* 0x004fca0000000000 */
[----:B------:R-:W-:-:S04]  /*00f0*/  SHF.R.S32.HI R3, RZ, 0x1f, R0 ;  /* 0x0000001fff037819 */ /* 0x000fc80000011400 */
[----:B------:R-:W-:Y:S02]  /*0100*/  LEA.HI R3, R3, R0, RZ, 0x6 ;  /* 0x0000000003037211 */ /* 0x000fe400078f30ff */
[----:B---3--:R-:W-:Y:S02]  /*0110*/  IABS R8, R5 ;  /* 0x0000000500087213 */ /* 0x008fe40000000000 */
[----:B------:R-:W-:-:S05]  /*0120*/  SHF.R.S32.HI R3, RZ, 0x6, R3 ;  /* 0x00000006ff037819 */ /* 0x000fca0000011403 */
[----:B------:R-:W-:-:S05]  /*0130*/  IMAD.SHL.U32 R4, R3, 0x8, RZ ;  /* 0x0000000803047824 */ /* 0x000fca00078e00ff */
[-C--:B------:R-:W-:Y:S02]  /*0140*/  IABS R7, R4.reuse ;  /* 0x0000000400077213 */ /* 0x080fe40000000000 */
[----:B------:R-:W-:Y:S02]  /*0150*/  IABS R10, R4 ;  /* 0x00000004000a7213 */ /* 0x000fe40000000000 */
[----:B------:R-:W2:Y:S08]  /*0160*/  I2F.RP R0, R7 ;  /* 0x0000000700007306 */ /* 0x000eb00000209400 */
[----:B--2---:R-:W2:Y:S02]  /*0170*/  MUFU.RCP R0, R0 ;  /* 0x0000000000007308 */ /* 0x004ea40000001000 */
[----:B--2---:R-:W-:-:S02]  /*0180*/  VIADD R2, R0, 0xffffffe ;  /* 0x0ffffffe00027836 */ /* 0x004fc40000000000 */
[----:B------:R-:W-:Y:S01]  /*0190*/  IMAD.MOV R0, RZ, RZ, -R10 ;  /* 0x000000ffff007224 */ /* 0x000fe200078e0a0a */
[----:B------:R-:W-:-:S03]  /*01a0*/  IABS R10, R139 ;  /* 0x0000008b000a7213 */ /* 0x000fc60000000000 */
[----:B------:R2:W3:Y:S02]  /*01b0*/  F2I.FTZ.U32.TRUNC.NTZ R3, R2 ;  /* 0x0000000200037305 */ /* 0x0004e4000021f000 */
[----:B--2---:R-:W-:Y:S02]  /*01c0*/  IMAD.MOV.U32 R2, RZ, RZ, RZ ;  /* 0x000000ffff027224 */ /* 0x004fe400078e00ff */
[----:B---3--:R-:W-:-:S04]  /*01d0*/  IMAD.MOV R6, RZ, RZ, -R3 ;  /* 0x000000ffff067224 */ /* 0x008fc800078e0a03 */
[----:B------:R-:W-:Y:S02]  /*01e0*/  IMAD R9, R6, R7, RZ ;  /* 0x0000000706097224 */ /* 0x000fe400078e02ff */
[----:B------:R-:W-:Y:S02]  /*01f0*/  IMAD.MOV.U32 R6, RZ, RZ, R8 ;  /* 0x000000ffff067224 */ /* 0x000fe400078e0008 */
[----:B------:R-:W-:Y:S01]  /*0200*/  IMAD.HI.U32 R3, R3, R9, R2 ;  /* 0x0000000903037227 */ /* 0x000fe200078e0002 */
[----:B------:R-:W-:Y:S01]  /*0210*/  IABS R9, R138 ;  /* 0x0000008a00097213 */ /* 0x000fe20000000000 */
[----:B------:R-:W2:Y:S04]  /*0220*/  S2R R8, SR_TID.X ;  /* 0x0000000000087919 */ /* 0x000ea80000002100 */
[----:B------:R-:W-:-:S04]  /*0230*/  IMAD.HI.U32 R3, R3, R6, RZ ;  /* 0x0000000603037227 */ /* 0x000fc800078e00ff */
[----:B------:R-:W-:-:S05]  /*0240*/  IMAD R0, R3, R0, R6 ;  /* 0x0000000003007224 */ /* 0x000fca00078e0206 */
[----:B------:R-:W-:-:S13]  /*0250*/  ISETP.GT.U32.AND P1, PT, R7, R0, PT ;  /* 0x000000000700720c */ /* 0x000fda0003f24070 */
[----:B------:R-:W-:Y:S02]  /*0260*/  @!P1 IMAD.IADD R0, R0, 0x1, -R7 ;  /* 0x0000000100009824 */ /* 0x000fe400078e0a07 */
[----:B------:R-:W-:Y:S01]  /*0270*/  @!P1 VIADD R3, R3, 0x1 ;  /* 0x0000000103039836 */ /* 0x000fe20000000000 */
[----:B------:R-:W-:Y:S02]  /*0280*/  ISETP.NE.AND P1, PT, R4, RZ, PT ;  /* 0x000000ff0400720c */ /* 0x000fe40003f25270 */
[----:B------:R-:W-:Y:S02]  /*0290*/  ISETP.GE.U32.AND P0, PT, R0, R7, PT ;  /* 0x000000070000720c */ /* 0x000fe40003f06070 */
[----:B------:R-:W-:Y:S02]  /*02a0*/  LOP3.LUT R0, R5, R4, RZ, 0x3c, !PT ;  /* 0x0000000405007212 */ /* 0x000fe400078e3cff */
[----:B--2---:R-:W-:Y:S02]  /*02b0*/  LOP3.LUT R13, R8, 0x3f, RZ, 0xc0, !PT ;  /* 0x0000003f080d7812 */ /* 0x004fe400078ec0ff */
[----:B------:R-:W-:Y:S01]  /*02c0*/  ISETP.GE.AND P2, PT, R0, RZ, PT ;  /* 0x000000ff0000720c */ /* 0x000fe20003f46270 */
[----:B------:R-:W-:-:S06]  /*02d0*/  VIADD R0, R138, 0x3f ;  /* 0x0000003f8a007836 */ /* 0x000fcc0000000000 */
[----:B------:R-:W-:-:S04]  /*02e0*/  @P0 VIADD R3, R3, 0x1 ;  /* 0x0000000103030836 */ /* 0x000fc80000000000 */
[----:B------:R-:W-:Y:S01]  /*02f0*/  IMAD.MOV.U32 R2, RZ, RZ, R3 ;  /* 0x000000ffff027224 */ /* 0x000fe200078e0003 */
[----:B------:R-:W-:-:S03]  /*0300*/  SHF.R.S32.HI R3, RZ, 0x1f, R0 ;  /* 0x0000001fff037819 */ /* 0x000fc60000011400 */
[----:B------:R-:W-:Y:S01]  /*0310*/  @!P2 IMAD.MOV R2, RZ, RZ, -R2 ;  /* 0x000000ffff02a224 */ /* 0x000fe200078e0a02 */
[----:B------:R-:W-:Y:S02]  /*0320*/  @!P1 LOP3.LUT R2, RZ, R4, RZ, 0x33, !PT ;  /* 0x00000004ff029212 */ /* 0x000fe400078e33ff */
[----:B------:R-:W-:-:S03]  /*0330*/  LEA.HI R3, R3, R0, RZ, 0x6 ;  /* 0x0000000003037211 */ /* 0x000fc600078f30ff */
[----:B------:R-:W-:Y:S02]  /*0340*/  IMAD.SHL.U32 R16, R2, 0x8, RZ ;  /* 0x0000000802107824 */ /* 0x000fe400078e00ff */
[----:B------:R-:W-:-:S03]  /*0350*/  IMAD.MOV R2, RZ, RZ, -R2 ;  /* 0x000000ffff027224 */ /* 0x000fc600078e0a02 */
[----:B------:R-:W-:Y:S01]  /*0360*/  LEA.HI.SX32 R3, R3, -R16, 0x1a ;  /* 0x8000001003037211 */ /* 0x000fe200078fd2ff */
[----:B------:R-:W-:Y:S02]  /*0370*/  IMAD R12, R4, R2, R5 ;  /* 0x00000002040c7224 */ /* 0x000fe400078e0205 */
[----:B------:R-:W-:Y:S01]  /*0380*/  IMAD.MOV.U32 R2, RZ, RZ, RZ ;  /* 0x000000ffff027224 */ /* 0x000fe200078e00ff */
[----:B------:R-:W-:Y:S02]  /*0390*/  VIMNMX R15, R3, 0x8, PT ;  /* 0x00000008030f7848 */ /* 0x000fe40003fe0100 */
[----:B------:R-:W-:Y:S02]  /*03a0*/  IABS R11, R12 ;  /* 0x0000000c000b7213 */ /* 0x000fe40000000000 */
[----:B------:R-:W-:-:S04]  /*03b0*/  IABS R7, R15 ;  /* 0x0000000f00077213 */ /* 0x000fc80000000000 */
[----:B------:R-:W2:Y:S08]  /*03c0*/  I2F.RP R0, R7 ;  /* 0x0000000700007306 */ /* 0x000eb00000209400 */
[----:B--2---:R-:W2:Y:S02]  /*03d0*/  MUFU.RCP R0, R0 ;  /* 0x0000000000007308 */ /* 0x004ea40000001000 */
[----:B--2---:R-:W-:Y:S01]  /*03e0*/  VIADD R3, R0, 0xffffffe ;  /* 0x0ffffffe00037836 */ /* 0x004fe20000000000 */
[----:B------:R-:W-:-:S05]  /*03f0*/  IABS R0, R15 ;  /* 0x0000000f00007213 */ /* 0x000fca0000000000 */
[----:B------:R-:W2:Y:S01]  /*0400*/  F2I.FTZ.U32.TRUNC.NTZ R3, R3 ;  /* 0x0000000300037305 */ /* 0x000ea2000021f000 */
[----:B------:R-:W-:Y:S02]  /*0410*/  IMAD.MOV R0, RZ, RZ, -R0 ;  /* 0x000000ffff007224 */ /* 0x000fe400078e0a00 */
[----:B--2---:R-:W-:-:S04]  /*0420*/  IMAD.MOV R6, RZ, RZ, -R3 ;  /* 0x000000ffff067224 */ /* 0x004fc800078e0a03 */
[----:B------:R-:W-:-:S04]  /*0430*/  IMAD R5, R6, R7, RZ ;  /* 0x0000000706057224 */ /* 0x000fc800078e02ff */
[----:B------:R-:W-:Y:S02]  /*0440*/  IMAD.HI.U32 R2, R3, R5, R2 ;  /* 0x0000000503027227 */ /* 0x000fe400078e0002 */
[----:B------:R-:W2:Y:S04]  /*0450*/  I2F.RP R3, R9 ;  /* 0x0000000900037306 */ /* 0x000ea80000209400 */
[----:B------:R-:W-:-:S04]  /*0460*/  IMAD.HI.U32 R2, R2, R11, RZ ;  /* 0x0000000b02027227 */ /* 0x000fc800078e00ff */
[----:B------:R-:W-:Y:S01]  /*0470*/  IMAD R0, R2, R0, R11 ;  /* 0x0000000002007224 */ /* 0x000fe200078e020b */
[----:B------:R-:W3:Y:S01]  /*0480*/  I2F.RP R5, R10 ;  /* 0x0000000a00057306 */ /* 0x000ee20000209400 */
[----:B------:R-:W-:-:S03]  /*0490*/  IMAD.SHL.U32 R11, R8, 0x4, RZ ;  /* 0x00000004080b7824 */ /* 0x000fc600078e00ff */
[----:B------:R-:W-:-:S04]  /*04a0*/  ISETP.GT.U32.AND P1, PT, R7, R0, PT ;  /* 0x000000000700720c */ /* 0x000fc80003f24070 */
[----:B--2---:R-:W2:Y:S08]  /*04b0*/  MUFU.RCP R3, R3 ;  /* 0x0000000300037308 */ /* 0x004eb00000001000 */
[----:B---3--:R-:W3:Y:S01]  /*04c0*/  MUFU.RCP R5, R5 ;  /* 0x0000000500057308 */ /* 0x008ee20000001000 */
[----:B------:R-:W-:Y:S02]  /*04d0*/  @!P1 IMAD.IADD R0, R0, 0x1, -R7 ;  /* 0x0000000100009824 */ /* 0x000fe400078e0a07 */
[----:B------:R-:W-:Y:S01]  /*04e0*/  @!P1 VIADD R2, R2, 0x1 ;  /* 0x0000000102029836 */ /* 0x000fe20000000000 */
[----:B------:R-:W-:-:S02]  /*04f0*/  ISETP.NE.AND P1, PT, R15, RZ, PT ;  /* 0x000000ff0f00720c */ /* 0x000fc40003f25270 */
[----:B------:R-:W-:Y:S02]  /*0500*/  ISETP.GE.U32.AND P0, PT, R0, R7, PT ;  /* 0x000000070000720c */ /* 0x000fe40003f06070 */
[----:B------:R-:W-:Y:S01]  /*0510*/  LOP3.LUT R0, R12, R15, RZ, 0x3c, !PT ;  /* 0x0000000f0c007212 */ /* 0x000fe200078e3cff */
[----:B--2---:R-:W-:Y:S02]  /*0520*/  VIADD R4, R3, 0xffffffe ;  /* 0x0ffffffe03047836 */ /* 0x004fe40000000000 */
[----:B------:R-:W-:Y:S01]  /*0530*/  IMAD.SHL.U32 R3, R13, 0x80, RZ ;  /* 0x000000800d037824 */ /* 0x000fe200078e00ff */
[----:B------:R-:W-:Y:S02]  /*0540*/  ISETP.GE.AND P2, PT, R0, RZ, PT ;  /* 0x000000ff0000720c */ /* 0x000fe40003f46270 */
[----:B------:R-:W-:Y:S01]  /*0550*/  LOP3.LUT R0, R8, 0x40, RZ, 0xc0, !PT ;  /* 0x0000004008007812 */ /* 0x000fe200078ec0ff */
[----:B---3--:R-:W-:-:S03]  /*0560*/  VIADD R6, R5, 0xffffffe ;  /* 0x0ffffffe05067836 */ /* 0x008fc60000000000 */
[----:B------:R-:W-:Y:S01]  /*0570*/  LEA.HI R3, R0, R3, RZ, 0x1c ;  /* 0x0000000300037211 */ /* 0x000fe200078fe0ff */
[----:B------:R-:W2:Y:S01]  /*0580*/  F2I.FTZ.U32.TRUNC.NTZ R5, R4 ;  /* 0x0000000400057305 */ /* 0x000ea2000021f000 */
[----:B------:R-:W-:Y:S02]  /*0590*/  @P0 VIADD R2, R2, 0x1 ;  /* 0x0000000102020836 */ /* 0x000fe40000000000 */
[----:B------:R-:W-:Y:S02]  /*05a0*/  IMAD.SHL.U32 R0, R8, 0x10, RZ ;  /* 0x0000001008007824 */ /* 0x000fe400078e00ff */
[----:B------:R-:W-:-:S03]  /*05b0*/  IMAD.MOV.U32 R17, RZ, RZ, R2 ;  /* 0x000000ffff117224 */ /* 0x000fc600078e0002 */
[----:B------:R3:W4:Y:S01]  /*05c0*/  F2I.FTZ.U32.TRUNC.NTZ R7, R6 ;  /* 0x0000000600077305 */ /* 0x000722000021f000 */
[----:B------:R-:W-:Y:S01]  /*05d0*/  @!P2 IMAD.MOV R17, RZ, RZ, -R17 ;  /* 0x000000ffff11a224 */ /* 0x000fe200078e0a11 */
[----:B------:R-:W-:Y:S02]  /*05e0*/  @!P1 LOP3.LUT R17, RZ, R15, RZ, 0x33, !PT ;  /* 0x0000000fff119212 */ /* 0x000fe400078e33ff */
[----:B------:R-:W-:-:S03]  /*05f0*/  LOP3.LUT R2, R0, 0x70, RZ, 0xc0, !PT ;  /* 0x0000007000027812 */ /* 0x000fc600078ec0ff */
[----:B------:R-:W-:Y:S02]  /*0600*/  IMAD.MOV R14, RZ, RZ, -R17 ;  /* 0x000000ffff0e7224 */ /* 0x000fe400078e0a11 */
[----:B--2---:R-:W-:Y:S02]  /*0610*/  IMAD.MOV R4, RZ, RZ, -R5 ;  /* 0x000000ffff047224 */ /* 0x004fe400078e0a05 */
[----:B---3--:R-:W-:Y:S02]  /*0620*/  IMAD.SHL.U32 R6, R8, 0x100, RZ ;  /* 0x0000010008067824 */ /* 0x008fe400078e00ff */
[----:B------:R-:W-:Y:S02]  /*0630*/  IMAD R14, R15, R14, R12 ;  /* 0x0000000e0f0e7224 */ /* 0x000fe400078e020c */
[----:B------:R-:W-:Y:S01]  /*0640*/  IMAD.IADD R2, R2, 0x1, R3 ;  /* 0x0000000102027824 */ /* 0x000fe200078e0203 */
[----:B------:R-:W-:Y:S01]  /*0650*/  LOP3.LUT R0, R6, 0x607c, R11, 0xc8, !PT ;  /* 0x0000607c06007812 */ /* 0x000fe200078ec80b */
[----:B------:R-:W-:-:S02]  /*0660*/  IMAD R15, R4, R9, RZ ;  /* 0x00000009040f7224 */ /* 0x000fc400078e02ff */
[----:B----4-:R-:W-:Y:S02]  /*0670*/  IMAD.MOV R19, RZ, RZ, -R7 ;  /* 0x000000ffff137224 */ /* 0x010fe400078e0a07 */
[----:B------:R-:W-:Y:S02]  /*0680*/  IMAD.SHL.U32 R3, R17, 0x40, RZ ;  /* 0x0000004011037824 */ /* 0x000fe400078e00ff */
[----:B------:R-:W-:Y:S02]  /*0690*/  IMAD.MOV.U32 R4, RZ, RZ, RZ ;  /* 0x000000ffff047224 */ /* 0x000fe400078e00ff */
[----:B------:R-:W-:Y:S02]  /*06a0*/  IMAD R11, R19, R10, RZ ;  /* 0x0000000a130b7224 */ /* 0x000fe400078e02ff */
[----:B------:R-:W-:Y:S02]  /*06b0*/  IMAD.MOV.U32 R6, RZ, RZ, RZ ;  /* 0x000000ffff067224 */ /* 0x000fe400078e00ff */
[----:B------:R-:W-:-:S04]  /*06c0*/  IMAD.HI.U32 R12, R5, R15, R4 ;  /* 0x0000000f050c7227 */ /* 0x000fc800078e0004 */
[C---:B------:R-:W-:Y:S02]  /*06d0*/  VIADD R18, R3.reuse, 0x3f ;  /* 0x0000003f03127836 */ /* 0x040fe40000000000 */
[C---:B------:R-:W-:Y:S02]  /*06e0*/  VIADD R4, R3.reuse, 0x1 ;  /* 0x0000000103047836 */ /* 0x040fe40000000000 */
[----:B------:R-:W-:Y:S01]  /*06f0*/  VIADD R5, R3, 0x2 ;  /* 0x0000000203057836 */ /* 0x000fe20000000000 */
[----:B------:R-:W-:Y:S01]  /*0700*/  IABS R54, R18 ;  /* 0x0000001200367213 */ /* 0x000fe20000000000 */
[----:B------:R-:W-:Y:S01]  /*0710*/  IMAD.HI.U32 R11, R7, R11, R6 ;  /* 0x0000000b070b7227 */ /* 0x000fe200078e0006 */
[----:B------:R-:W-:Y:S02]  /*0720*/  IABS R79, R4 ;  /* 0x00000004004f7213 */ /* 0x000fe40000000000 */
[----:B------:R-:W-:Y:S01]  /*0730*/  IABS R80, R5 ;  /* 0x0000000500507213 */ /* 0x000fe20000000000 */
[----:B------:R-:W-:Y:S01]  /*0740*/  IMAD.IADD R14, R16, 0x1, R14 ;  /* 0x00000001100e7824 */ /* 0x000fe200078e020e */
[----:B------:R-:W-:Y:S01]  /*0750*/  ISETP.GE.AND P4, PT, R4, RZ, PT ;  /* 0x000000ff0400720c */ /* 0x000fe20003f86270 */
[----:B------:R-:W-:Y:S01]  /*0760*/  VIADD R16, R3, 0x3 ;  /* 0x0000000303107836 */ /* 0x000fe20000000000 */
[----:B------:R-:W-:Y:S01]  /*0770*/  ISETP.GE.AND P5, PT, R5, RZ, PT ;  /* 0x000000ff0500720c */ /* 0x000fe20003fa6270 */
[----:B------:R-:W-:-:S03]  /*0780*/  IMAD.HI.U32 R6, R11, R54, RZ ;  /* 0x000000360b067227 */ /* 0x000fc600078e00ff */
[----:B------:R-:W-:Y:S01]  /*0790*/  IABS R75, R16 ;  /* 0x00000010004b7213 */ /* 0x000fe20000000000 */
[----:B------:R-:W-:-:S04]  /*07a0*/  IMAD.HI.U32 R4, R11, R79, RZ ;  /* 0x0000004f0b047227 */ /* 0x000fc800078e00ff */
[----:B------:R-:W-:-:S04]  /*07b0*/  IMAD.HI.U32 R5, R11, R80, RZ ;  /* 0x000000500b057227 */ /* 0x000fc800078e00ff */
[----:B------:R-:W-:Y:S02]  /*07c0*/  IMAD.MOV R15, RZ, RZ, -R6 ;  /* 0x000000ffff0f7224 */ /* 0x000fe400078e0a06 */
[----:B------:R-:W-:Y:S02]  /*07d0*/  IMAD.MOV R7, RZ, RZ, -R4 ;  /* 0x000000ffff077224 */ /* 0x000fe400078e0a04 */
[----:B------:R-:W-:Y:S02]  /*07e0*/  IMAD.MOV R5, RZ, RZ, -R5 ;  /* 0x000000ffff057224 */ /* 0x000fe400078e0a05 */
[----:B------:R-:W-:-:S04]  /*07f0*/  IMAD.HI.U32 R4, R11, R75, RZ ;  /* 0x0000004b0b047227 */ /* 0x000fc800078e00ff */
[C---:B------:R-:W-:Y:S02]  /*0800*/  IMAD R54, R10.reuse, R15, R54 ;  /* 0x0000000f0a367224 */ /* 0x040fe400078e0236 */
[C---:B------:R-:W-:Y:S02]  /*0810*/  IMAD R80, R10.reuse, R5, R80 ;  /* 0x000000050a507224 */ /* 0x040fe400078e0250 */
[C---:B------:R-:W-:Y:S01]  /*0820*/  VIADD R17, R3.reuse, 0x4 ;  /* 0x0000000403117836 */ /* 0x040fe20000000000 */
[C---:B------:R-:W-:Y:S01]  /*0830*/  ISETP.GT.U32.AND P1, PT, R10.reuse, R54, PT ;  /* 0x000000360a00720c */ /* 0x040fe20003f24070 */
[----:B------:R-:W-:Y:S01]  /*0840*/  IMAD.MOV R5, RZ, RZ, -R4 ;  /* 0x000000ffff057224 */ /* 0x000fe200078e0a04 */
[C---:B------:R-:W-:Y:S01]  /*0850*/  ISETP.GT.U32.AND P3, PT, R10.reuse, R80, PT ;  /* 0x000000500a00720c */ /* 0x040fe20003f64070 */
[----:B------:R-:W-:Y:S01]  /*0860*/  VIADD R6, R3, 0x5 ;  /* 0x0000000503067836 */ /* 0x000fe20000000000 */
[----:B------:R-:W-:Y:S01]  /*0870*/  IABS R76, R17 ;  /* 0x00000011004c7213 */ /* 0x000fe20000000000 */
[----:B------:R-:W-:-:S02]  /*0880*/  IMAD R75, R10, R5, R75 ;  /* 0x000000050a4b7224 */ /* 0x000fc400078e024b */
[C---:B------:R-:W-:Y:S01]  /*0890*/  IMAD R79, R10.reuse, R7, R79 ;  /* 0x000000070a4f7224 */ /* 0x040fe200078e024f */
[----:B------:R-:W-:Y:S01]  /*08a0*/  IABS R77, R6 ;  /* 0x00000006004d7213 */ /* 0x000fe20000000000 */
[----:B------:R-:W-:Y:S01]  /*08b0*/  IMAD.HI.U32 R4, R11, R76, RZ ;  /* 0x0000004c0b047227 */ /* 0x000fe200078e00ff */
[C---:B------:R-:W-:Y:S02]  /*08c0*/  ISETP.GT.U32.AND P6, PT, R10.reuse, R75, PT ;  /* 0x0000004b0a00720c */ /* 0x040fe40003fc4070 */
[----:B------:R-:W-:Y:S01]  /*08d0*/  ISETP.GT.U32.AND P0, PT, R10, R79, PT ;  /* 0x0000004f0a00720c */ /* 0x000fe20003f04070 */
[----:B------:R-:W-:Y:S02]  /*08e0*/  IMAD.MOV R5, RZ, RZ, -R4 ;  /* 0x000000ffff057224 */ /* 0x000fe400078e0a04 */
[----:B------:R-:W-:Y:S02]  /*08f0*/  @!P1 IMAD.IADD R54, R54, 0x1, -R10 ;  /* 0x0000000136369824 */ /* 0x000fe400078e0a0a */
[----:B------:R-:W-:-:S02]  /*0900*/  VIADD R15, R3, 0x7 ;  /* 0x00000007030f7836 */ /* 0x000fc40000000000 */
[C---:B------:R-:W-:Y:S01]  /*0910*/  IMAD R76, R10.reuse, R5, R76 ;  /* 0x000000050a4c7224 */ /* 0x040fe200078e024c */
[C---:B------:R-:W-:Y:S01]  /*0920*/  ISETP.GT.U32.AND P1, PT, R10.reuse, R54, PT ;  /* 0x000000360a00720c */ /* 0x040fe20003f24070 */
[----:B------:R-:W-:Y:S01]  /*0930*/  IMAD.HI.U32 R4, R11, R77, RZ ;  /* 0x0000004d0b047227 */ /* 0x000fe200078e00ff */
[----:B------:R-:W-:Y:S02]  /*0940*/  IABS R73, R15 ;  /* 0x0000000f00497213 */ /* 0x000fe40000000000 */
[C---:B------:R-:W-:Y:S01]  /*0950*/  ISETP.GT.U32.AND P2, PT, R10.reuse, R76, PT ;  /* 0x0000004c0a00720c */ /* 0x040fe20003f44070 */
[----:B------:R-:W-:Y:S02]  /*0960*/  @!P6 IMAD.IADD R75, R75, 0x1, -R10 ;  /* 0x000000014b4be824 */ /* 0x000fe400078e0a0a */
[----:B------:R-:W-:Y:S02]  /*0970*/  IMAD.MOV R4, RZ, RZ, -R4 ;  /* 0x000000ffff047224 */ /* 0x000fe400078e0a04 */
[----:B------:R-:W-:Y:S01]  /*0980*/  VIADD R7, R3, 0x6 ;  /* 0x0000000603077836 */ /* 0x000fe20000000000 */
[C---:B------:R-:W-:Y:S01]  /*0990*/  ISETP.GT.U32.AND P6, PT, R10.reuse, R75, PT ;  /* 0x0000004b0a00720c */ /* 0x040fe20003fc4070 */
[----:B------:R-:W-:-:S02]  /*09a0*/  IMAD R77, R10, R4, R77 ;  /* 0x000000040a4d7224 */ /* 0x000fc400078e024d */
[----:B------:R-:W-:Y:S01]  /*09b0*/  IMAD.HI.U32 R4, R11, R73, RZ ;  /* 0x000000490b047227 */ /* 0x000fe200078e00ff */
[----:B------:R-:W-:-:S03]  /*09c0*/  IABS R72, R7 ;  /* 0x0000000700487213 */ /* 0x000fc60000000000 */
[--C-:B------:R-:W-:Y:S01]  /*09d0*/  @!P0 IMAD.IADD R79, R79, 0x1, -R10.reuse ;  /* 0x000000014f4f8824 */ /* 0x100fe200078e0a0a */
[----:B------:R-:W-:Y:S01]  /*09e0*/  ISETP.GE.AND P0, PT, R18, RZ, PT ;  /* 0x000000ff1200720c */ /* 0x000fe20003f06270 */
[----:B------:R-:W-:Y:S02]  /*09f0*/  @!P3 IMAD.IADD R80, R80, 0x1, -R10 ;  /* 0x000000015050b824 */ /* 0x000fe400078e0a0a */
[----:B------:R-:W-:Y:S01]  /*0a00*/  IMAD.MOV R4, RZ, RZ, -R4 ;  /* 0x000000ffff047224 */ /* 0x000fe200078e0a04 */
[----:B------:R-:W-:Y:S01]  /*0a10*/  ISETP.GT.U32.AND P3, PT, R10, R79, PT ;  /* 0x0000004f0a00720c */ /* 0x000fe20003f64070 */
[----:B------:R-:W-:Y:S01]  /*0a20*/  @!P1 IMAD.IADD R54, R54, 0x1, -R10 ;  /* 0x0000000136369824 */ /* 0x000fe200078e0a0a */
[----:B------:R-:W-:Y:S01]  /*0a30*/  ISETP.GT.U32.AND P1, PT, R10, R80, PT ;  /* 0x000000500a00720c */ /* 0x000fe20003f24070 */
[----:B------:R-:W-:-:S04]  /*0a40*/  IMAD.HI.U32 R5, R11, R72, RZ ;  /* 0x000000480b057227 */ /* 0x000fc800078e00ff */
[--C-:B------:R-:W-:Y:S02]  /*0a50*/  @!P2 IMAD.IADD R76, R76, 0x1, -R10.reuse ;  /* 0x000000014c4ca824 */ /* 0x100fe400078e0a0a */
[C---:B------:R-:W-:Y:S02]  /*0a60*/  IMAD R73, R10.reuse, R4, R73 ;  /* 0x000000040a497224 */ /* 0x040fe400078e0249 */
[----:B------:R-:W-:Y:S01]  /*0a70*/  IMAD.MOV R5, RZ, RZ, -R5 ;  /* 0x000000ffff057224 */ /* 0x000fe200078e0a05 */
[C---:B------:R-:W-:Y:S01]  /*0a80*/  ISETP.GT.U32.AND P2, PT, R10.reuse, R76, PT ;  /* 0x0000004c0a00720c */ /* 0x040fe20003f44070 */
[----:B------:R-:W-:Y:S01]  /*0a90*/  @!P6 IMAD.IADD R75, R75, 0x1, -R10 ;  /* 0x000000014b4be824 */ /* 0x000fe200078e0a0a */
[C---:B------:R-:W-:Y:S01]  /*0aa0*/  ISETP.GT.U32.AND P6, PT, R10.reuse, R73, PT ;  /* 0x000000490a00720c */ /* 0x040fe20003fc4070 */
[----:B------:R-:W-:Y:S02]  /*0ab0*/  IMAD R72, R10, R5, R72 ;  /* 0x000000050a487224 */ /* 0x000fe400078e0248 */
[----:B------:R-:W-:-:S02]  /*0ac0*/  VIADD R18, R3, 0x8 ;  /* 0x0000000803127836 */ /* 0x000fc40000000000 */
[--C-:B------:R-:W-:Y:S01]  /*0ad0*/  @!P3 IMAD.IADD R79, R79, 0x1, -R10.reuse ;  /* 0x000000014f4fb824 */ /* 0x100fe200078e0a0a */
[----:B------:R-:W-:Y:S01]  /*0ae0*/  ISETP.GT.U32.AND P3, PT, R10, R72, PT ;  /* 0x000000480a00720c */ /* 0x000fe20003f64070 */
[----:B------:R-:W-:Y:S01]  /*0af0*/  @!P1 IMAD.IADD R80, R80, 0x1, -R10 ;  /* 0x0000000150509824 */ /* 0x000fe200078e0a0a */
[----:B------:R-:W-:Y:S01]  /*0b00*/  ISETP.GE.AND P1, PT, R16, RZ, PT ;  /* 0x000000ff1000720c */ /* 0x000fe20003f26270 */
[----:B------:R-:W-:Y:S01]  /*0b10*/  @!P0 IMAD.MOV R54, RZ, RZ, -R54 ;  /* 0x000000ffff368224 */ /* 0x000fe200078e0a36 */
[----:B------:R-:W-:Y:S01]  /*0b20*/  IABS R74, R18 ;  /* 0x00000012004a7213 */ /* 0x000fe20000000000 */
[----:B------:R-:W-:Y:S01]  /*0b30*/  VIADD R16, R3, 0x9 ;  /* 0x0000000903107836 */ /* 0x000fe20000000000 */
[----:B------:R-:W-:Y:S01]  /*0b40*/  ISETP.GT.U32.AND P0, PT, R10, R77, PT ;  /* 0x0000004d0a00720c */ /* 0x000fe20003f04070 */
[--C-:B------:R-:W-:Y:S01]  /*0b50*/  @!P2 IMAD.IADD R76, R76, 0x1, -R10.reuse ;  /* 0x000000014c4ca824 */ /* 0x100fe200078e0a0a */
[----:B------:R-:W-:Y:S01]  /*0b60*/  ISETP.GE.AND P2, PT, R17, RZ, PT ;  /* 0x000000ff1100720c */ /* 0x000fe20003f46270 */
[----:B------:R-:W-:Y:S01]  /*0b70*/  @!P6 IMAD.IADD R73, R73, 0x1, -R10 ;  /* 0x000000014949e824 */ /* 0x000fe200078e0a0a */
[----:B------:R-:W-:Y:S01]  /*0b80*/  IABS R69, R16 ;  /* 0x0000001000457213 */ /* 0x000fe20000000000 */
[----:B------:R-:W-:-:S03]  /*0b90*/  IMAD.HI.U32 R4, R11, R74, RZ ;  /* 0x0000004a0b047227 */ /* 0x000fc600078e00ff */
[----:B------:R-:W-:Y:S01]  /*0ba0*/  ISETP.GT.U32.AND P6, PT, R10, R73, PT ;  /* 0x000000490a00720c */ /* 0x000fe20003fc4070 */
[----:B------:R-:W-:Y:S02]  /*0bb0*/  IMAD.MOV R5, RZ, RZ, -R4 ;  /* 0x000000ffff057224 */ /* 0x000fe400078e0a04 */
[----:B------:R-:W-:-:S04]  /*0bc0*/  IMAD.HI.U32 R4, R11, R69, RZ ;  /* 0x000000450b047227 */ /* 0x000fc800078e00ff */
[--C-:B------:R-:W-:Y:S01]  /*0bd0*/  @!P3 IMAD.IADD R72, R72, 0x1, -R10.reuse ;  /* 0x000000014848b824 */ /* 0x100fe200078e0a0a */
[----:B------:R-:W-:Y:S01]  /*0be0*/  ISETP.GE.AND P3, PT, R7, RZ, PT ;  /* 0x000000ff0700720c */ /* 0x000fe20003f66270 */
[----:B------:R-:W-:Y:S01]  /*0bf0*/  @!P0 IMAD.IADD R77, R77, 0x1, -R10 ;  /* 0x000000014d4d8824 */ /* 0x000fe200078e0a0a */
[----:B------:R-:W-:Y:S01]  /*0c00*/  ISETP.GE.AND P0, PT, R6, RZ, PT ;  /* 0x000000ff0600720c */ /* 0x000fe20003f06270 */
[C---:B------:R-:W-:Y:S02]  /*0c10*/  IMAD R74, R10.reuse, R5, R74 ;  /* 0x000000050a4a7224 */ /* 0x040fe400078e024a */
[----:B------:R-:W-:Y:S02]  /*0c20*/  IMAD.MOV R4, RZ, RZ, -R4 ;  /* 0x000000ffff047224 */ /* 0x000fe400078e0a04 */
[----:B------:R-:W-:Y:S01]  /*0c30*/  @!P5 IMAD.MOV R80, RZ, RZ, -R80 ;  /* 0x000000ffff50d224 */ /* 0x000fe200078e0a50 */
[C---:B------:R-:W-:Y:S01]  /*0c40*/  ISETP.GT.U32.AND P5, PT, R10.reuse, R72, PT ;  /* 0x000000480a00720c */ /* 0x040fe20003fa4070 */
[----:B------:R-:W-:Y:S01]  /*0c50*/  @!P4 IMAD.MOV R79, RZ, RZ, -R79 ;  /* 0x000000ffff4fc224 */ /* 0x000fe200078e0a4f */
[C---:B------:R-:W-:Y:S01]  /*0c60*/  ISETP.GT.U32.AND P4, PT, R10.reuse, R77, PT ;  /* 0x0000004d0a00720c */ /* 0x040fe20003f84070 */
[----:B------:R-:W-:Y:S01]  /*0c70*/  @!P2 IMAD.MOV R76, RZ, RZ, -R76 ;  /* 0x000000ffff4ca224 */ /* 0x000fe200078e0a4c */
[C---:B------:R-:W-:Y:S01]  /*0c80*/  ISETP.GT.U32.AND P2, PT, R10.reuse, R74, PT ;  /* 0x0000004a0a00720c */ /* 0x040fe20003f44070 */
[----:B------:R-:W-:-:S02]  /*0c90*/  IMAD R69, R10, R4, R69 ;  /* 0x000000040a457224 */ /* 0x000fc400078e0245 */
[--C-:B------:R-:W-:Y:S02]  /*0ca0*/  @!P6 IMAD.IADD R73, R73, 0x1, -R10.reuse ;  /* 0x000000014949e824 */ /* 0x100fe400078e0a0a */
[C---:B------:R-:W-:Y:S01]  /*0cb0*/  VIADD R6, R3.reuse, 0xa ;  /* 0x0000000a03067836 */ /* 0x040fe20000000000 */
[----:B------:R-:W-:Y:S01]  /*0cc0*/  ISETP.GT.U32.AND P6, PT, R10, R69, PT ;  /* 0x000000450a00720c */ /* 0x000fe20003fc4070 */
[----:B------:R-:W-:Y:S02]  /*0cd0*/  VIADD R19, R3, 0xe ;  /* 0x0000000e03137836 */ /* 0x000fe40000000000 */
[--C-:B------:R-:W-:Y:S01]  /*0ce0*/  @!P5 IMAD.IADD R72, R72, 0x1, -R10.reuse ;  /* 0x000000014848d824 */ /* 0x100fe200078e0a0a */
[----:B------:R-:W-:Y:S01]  /*0cf0*/  ISETP.GE.AND P5, PT, R16, RZ, PT ;  /* 0x000000ff1000720c */ /* 0x000fe20003fa6270 */
[--C-:B------:R-:W-:Y:S01]  /*0d00*/  @!P4 IMAD.IADD R77, R77, 0x1, -R10.reuse ;  /* 0x000000014d4dc824 */ /* 0x100fe200078e0a0a */
[----:B------:R-:W-:Y:S01]  /*0d10*/  IABS R70, R6 ;  /* 0x0000000600467213 */ /* 0x000fe20000000000 */
[----:B------:R-:W-:Y:S01]  /*0d20*/  VIADD R16, R3, 0xb ;  /* 0x0000000b03107836 */ /* 0x000fe20000000000 */
[----:B------:R-:W-:Y:S01]  /*0d30*/  IABS R68, R19 ;  /* 0x0000001300447213 */ /* 0x000fe20000000000 */
[--C-:B------:R-:W-:Y:S01]  /*0d40*/  @!P2 IMAD.IADD R74, R74, 0x1, -R10.reuse ;  /* 0x000000014a4aa824 */ /* 0x100fe200078e0a0a */
[----:B------:R-:W-:Y:S01]  /*0d50*/  ISETP.GE.AND P2, PT, R6, RZ, PT ;  /* 0x000000ff0600720c */ /* 0x000fe20003f46270 */
[----:B------:R-:W-:Y:S01]  /*0d60*/  @!P0 IMAD.MOV R77, RZ, RZ, -R77 ;  /* 0x000000ffff4d8224 */ /* 0x000fe200078e0a4d */
[----:B------:R-:W-:Y:S01]  /*0d70*/  IABS R71, R16 ;  /* 0x0000001000477213 */ /* 0x000fe20000000000 */
[----:B------:R-:W-:Y:S01]  /*0d80*/  @!P6 IMAD.IADD R69, R69, 0x1, -R10 ;  /* 0x000000014545e824 */ /* 0x000fe200078e0a0a */
[----:B------:R-:W-:Y:S01]  /*0d90*/  ISETP.GT.U32.AND P0, PT, R10, R74, PT ;  /* 0x0000004a0a00720c */ /* 0x000fe20003f04070 */
[----:B------:R-:W-:Y:S01]  /*0da0*/  IMAD.HI.U32 R4, R11, R70, RZ ;  /* 0x000000460b047227 */ /* 0x000fe200078e00ff */
[----:B------:R-:W-:-:S02]  /*0db0*/  ISETP.GE.AND P4, PT, R18, RZ, PT ;  /* 0x000000ff1200720c */ /* 0x000fc40003f86270 */
[----:B------:R-:W-:Y:S01]  /*0dc0*/  ISETP.GT.U32.AND P6, PT, R10, R69, PT ;  /* 0x000000450a00720c */ /* 0x000fe20003fc4070 */
[----:B------:R-:W-:Y:S02]  /*0dd0*/  IMAD.MOV R5, RZ, RZ, -R4 ;  /* 0x000000ffff057224 */ /* 0x000fe400078e0a04 */
[----:B------:R-:W-:-:S04]  /*0de0*/  IMAD.HI.U32 R4, R11, R71, RZ ;  /* 0x000000470b047227 */ /* 0x000fc800078e00ff */
[----:B------:R-:W-:Y:S02]  /*0df0*/  IMAD R70, R10, R5, R70 ;  /* 0x000000050a467224 */ /* 0x000fe400078e0246 */
[----:B------:R-:W-:Y:S02]  /*0e00*/  IMAD.MOV R4, RZ, RZ, -R4 ;  /* 0x000000ffff047224 */ /* 0x000fe400078e0a04 */
[--C-:B------:R-:W-:Y:S01]  /*0e10*/  @!P0 IMAD.IADD R74, R74, 0x1, -R10.reuse ;  /* 0x000000014a4a8824 */ /* 0x100fe200078e0a0a */
[C---:B------:R-:W-:Y:S01]  /*0e20*/  ISETP.GT.U32.AND P0, PT, R10.reuse, R70, PT ;  /* 0x000000460a00720c */ /* 0x040fe20003f04070 */
[C---:B------:R-:W-:Y:S02]  /*0e30*/  IMAD R71, R10.reuse, R4, R71 ;  /* 0x000000040a477224 */ /* 0x040fe400078e0247 */
[----:B------:R-:W-:Y:S02]  /*0e40*/  @!P6 IMAD.IADD R69, R69, 0x1, -R10 ;  /* 0x000000014545e824 */ /* 0x000fe400078e0a0a */
[----:B------:R-:W-:Y:S01]  /*0e50*/  VIADD R17, R3, 0xc ;  /* 0x0000000c03117836 */ /* 0x000fe20000000000 */
[----:B------:R-:W-:Y:S01]  /*0e60*/  ISETP.GT.U32.AND P6, PT, R10, R71, PT ;  /* 0x000000470a00720c */ /* 0x000fe20003fc4070 */
[----:B------:R-:W-:-:S03]  /*0e70*/  IMAD.HI.U32 R6, R11, R68, RZ ;  /* 0x000000440b067227 */ /* 0x000fc600078e00ff */
[----:B------:R-:W-:Y:S01]  /*0e80*/  IABS R66, R17 ;  /* 0x0000001100427213 */ /* 0x000fe20000000000 */
[----:B------:R-:W-:Y:S01]  /*0e90*/  @!P1 IMAD.MOV R75, RZ, RZ, -R75 ;  /* 0x000000ffff4b9224 */ /* 0x000fe200078e0a4b */
[----:B------:R-:W-:Y:S01]  /*0ea0*/  ISETP.GE.AND P1, PT, R15, RZ, PT ;  /* 0x000000ff0f00720c */ /* 0x000fe20003f26270 */
[----:B------:R-:W-:Y:S01]  /*0eb0*/  @!P0 IMAD.IADD R70, R70, 0x1, -R10 ;  /* 0x0000000146468824 */ /* 0x000fe200078e0a0a */
[----:B------:R-:W-:Y:S01]  /*0ec0*/  ISETP.GE.AND P0, PT, R16, RZ, PT ;  /* 0x000000ff1000720c */ /* 0x000fe20003f06270 */
[----:B------:R-:W-:Y:S02]  /*0ed0*/  VIADD R18, R3, 0xd ;  /* 0x0000000d03127836 */ /* 0x000fe40000000000 */
[----:B------:R-:W-:Y:S02]  /*0ee0*/  IMAD.MOV R15, RZ, RZ, -R6 ;  /* 0x000000ffff0f7224 */ /* 0x000fe400078e0a06 */
[----:B------:R-:W-:Y:S01]  /*0ef0*/  @!P6 IMAD.IADD R71, R71, 0x1, -R10 ;  /* 0x000000014747e824 */ /* 0x000fe200078e0a0a */
[C---:B------:R-:W-:Y:S01]  /*0f00*/  ISETP.GT.U32.AND P6, PT, R10.reuse, R70, PT ;  /* 0x000000460a00720c */ /* 0x040fe20003fc4070 */
[----:B------:R-:W-:Y:S01]  /*0f10*/  IMAD R68, R10, R15, R68 ;  /* 0x0000000f0a447224 */ /* 0x000fe200078e0244 */
[----:B------:R-:W-:Y:S01]  /*0f20*/  IABS R67, R18 ;  /* 0x0000001200437213 */ /* 0x000fe20000000000 */
[----:B------:R-:W-:-:S04]  /*0f30*/  IMAD.HI.U32 R4, R11, R66, RZ ;  /* 0x000000420b047227 */ /* 0x000fc800078e00ff */
[----:B------:R-:W-:Y:S02]  /*0f40*/  VIADD R20, R3, 0xf ;  /* 0x0000000f03147836 */ /* 0x000fe40000000000 */
[----:B------:R-:W-:-:S03]  /*0f50*/  IMAD.HI.U32 R5, R11, R67, RZ ;  /* 0x000000430b057227 */ /* 0x000fc600078e00ff */
[----:B------:R-:W-:Y:S01]  /*0f60*/  IABS R63, R20 ;  /* 0x00000014003f7213 */ /* 0x000fe20000000000 */
[----:B------:R-:W-:Y:S01]  /*0f70*/  @!P6 IMAD.IADD R70, R70, 0x1, -R10 ;  /* 0x000000014646e824 */ /* 0x000fe200078e0a0a */
[C---:B------:R-:W-:Y:S01]  /*0f80*/  ISETP.GT.U32.AND P6, PT, R10.reuse, R68, PT ;  /* 0x000000440a00720c */ /* 0x040fe20003fc4070 */
[----:B------:R-:W-:Y:S02]  /*0f90*/  IMAD.MOV R7, RZ, RZ, -R4 ;  /* 0x000000ffff077224 */ /* 0x000fe400078e0a04 */
[----:B------:R-:W-:Y:S02]  /*0fa0*/  IMAD.MOV R5, RZ, RZ, -R5 ;  /* 0x000000ffff057224 */ /* 0x000fe400078e0a05 */
[C---:B------:R-:W-:Y:S02]  /*0fb0*/  IMAD R66, R10.reuse, R7, R66 ;  /* 0x000000070a427224 */ /* 0x040fe400078e0242 */
[C---:B------:R-:W-:Y:S02]  /*0fc0*/  IMAD R67, R10.reuse, R5, R67 ;  /* 0x000000050a437224 */ /* 0x040fe400078e0243 */
[----:B------:R-:W-:Y:S01]  /*0fd0*/  @!P3 IMAD.MOV R72, RZ, RZ, -R72 ;  /* 0x000000ffff48b224 */ /* 0x000fe200078e0a48 */
[C---:B------:R-:W-:Y:S01]  /*0fe0*/  ISETP.GT.U32.AND P3, PT, R10.reuse, R71, PT ;  /* 0x000000470a00720c */ /* 0x040fe20003f64070 */
[----:B------:R-:W-:Y:S01]  /*0ff0*/  @!P1 IMAD.MOV R73, RZ, RZ, -R73 ;  /* 0x000000ffff499224 */ /* 0x000fe200078e0a49 */
[----:B------:R-:W-:Y:S01]  /*1000*/  ISETP.GT.U32.AND P1, PT, R10, R66, PT ;  /* 0x000000420a00720c */ /* 0x000fe20003f24070 */
[----:B------:R-:W-:-:S02]  /*1010*/  VIADD R6, R3, 0x10 ;  /* 0x0000001003067836 */ /* 0x000fc40000000000 */
[----:B------:R-:W-:-:S03]  /*1020*/  IMAD.HI.U32 R4, R11, R63, RZ ;  /* 0x0000003f0b047227 */ /* 0x000fc600078e00ff */
[----:B------:R-:W-:Y:S01]  /*1030*/  IABS R64, R6 ;  /* 0x0000000600407213 */ /* 0x000fe20000000000 */
[----:B------:R-:W-:Y:S01]  /*1040*/  @!P4 IMAD.MOV R74, RZ, RZ, -R74 ;  /* 0x000000ffff4ac224 */ /* 0x000fe200078e0a4a */
[----:B------:R-:W-:Y:S01]  /*1050*/  ISETP.GT.U32.AND P4, PT, R10, R67, PT ;  /* 0x000000430a00720c */ /* 0x000fe20003f84070 */
[----:B------:R-:W-:Y:S02]  /*1060*/  @!P6 IMAD.IADD R68, R68, 0x1, -R10 ;  /* 0x000000014444e824 */ /* 0x000fe400078e0a0a */
[----:B------:R-:W-:Y:S02]  /*1070*/  IMAD.MOV R4, RZ, RZ, -R4 ;  /* 0x000000ffff047224 */ /* 0x000fe400078e0a04 */
[----:B------:R-:W-:Y:S01]  /*1080*/  @!P3 IMAD.IADD R71, R71, 0x1, -R10 ;  /* 0x000000014747b824 */ /* 0x000fe200078e0a0a */
[C---:B------:R-:W-:Y:S01]  /*1090*/  ISETP.GT.U32.AND P6, PT, R10.reuse, R68, PT ;  /* 0x000000440a00720c */ /* 0x040fe20003fc4070 */
[----:B------:R-:W-:Y:S01]  /*10a0*/  IMAD R63, R10, R4, R63 ;  /* 0x000000040a3f7224 */ /* 0x000fe200078e023f */
[----:B------:R-:W-:Y:S01]  /*10b0*/  ISETP.GE.AND P3, PT, R18, RZ, PT ;  /* 0x000000ff1200720c */ /* 0x000fe20003f66270 */
[----:B------:R-:W-:-:S04]  /*10c0*/  IMAD.HI.U32 R4, R11, R64, RZ ;  /* 0x000000400b047227 */ /* 0x000fc800078e00ff */
[----:B------:R-:W-:Y:S01]  /*10d0*/  @!P1 IMAD.IADD R66, R66, 0x1, -R10 ;  /* 0x0000000142429824 */ /* 0x000fe200078e0a0a */
[----:B------:R-:W-:Y:S01]  /*10e0*/  ISETP.GE.AND P1, PT, R19, RZ, PT ;  /* 0x000000ff1300720c */ /* 0x000fe20003f26270 */
[----:B------:R-:W-:Y:S02]  /*10f0*/  VIADD R7, R3, 0x11 ;  /* 0x0000001103077836 */ /* 0x000fe40000000000 */
[----:B------:R-:W-:Y:S02]  /*1100*/  IMAD.MOV R5, RZ, RZ, -R4 ;  /* 0x000000ffff057224 */ /* 0x000fe400078e0a04 */
[----:B------:R-:W-:Y:S01]  /*1110*/  @!P4 IMAD.IADD R67, R67, 0x1, -R10 ;  /* 0x000000014343c824 */ /* 0x000fe200078e0a0a */
[C---:B------:R-:W-:Y:S01]  /*1120*/  ISETP.GT.U32.AND P4, PT, R10.reuse, R66, PT ;  /* 0x000000420a00720c */ /* 0x040fe20003f84070 */
[----:B------:R-:W-:Y:S01]  /*1130*/  @!P0 IMAD.MOV R71, RZ, RZ, -R71 ;  /* 0x000000ffff478224 */ /* 0x000fe200078e0a47 */
[----:B------:R-:W-:Y:S01]  /*1140*/  IABS R65, R7 ;  /* 0x0000000700417213 */ /* 0x000fe20000000000 */
[C---:B------:R-:W-:Y:S01]  /*1150*/  IMAD R64, R10.reuse, R5, R64 ;  /* 0x000000050a407224 */ /* 0x040fe200078e0240 */
[----:B------:R-:W-:Y:S01]  /*1160*/  ISETP.GT.U32.AND P0, PT, R10, R63, PT ;  /* 0x0000003f0a00720c */ /* 0x000fe20003f04070 */
[----:B------:R-:W-:Y:S01]  /*1170*/  @!P5 IMAD.MOV R69, RZ, RZ, -R69 ;  /* 0x000000ffff45d224 */ /* 0x000fe200078e0a45 */
[----:B------:R-:W-:Y:S01]  /*1180*/  ISETP.GE.AND P5, PT, R17, RZ, PT ;  /* 0x000000ff1100720c */ /* 0x000fe20003fa6270 */
[----:B------:R-:W-:Y:S01]  /*1190*/  @!P6 IMAD.IADD R68, R68, 0x1, -R10 ;  /* 0x000000014444e824 */ /* 0x000fe200078e0a0a */
[----:B------:R-:W-:Y:S01]  /*11a0*/  ISETP.GT.U32.AND P6, PT, R10, R64, PT ;  /* 0x000000400a00720c */ /* 0x000fe20003fc4070 */
[----:B------:R-:W-:-:S04]  /*11b0*/  IMAD.HI.U32 R4, R11, R65, RZ ;  /* 0x000000410b047227 */ /* 0x000fc800078e00ff */
[----:B------:R-:W-:Y:S01]  /*11c0*/  @!P2 IMAD.MOV R70, RZ, RZ, -R70 ;  /* 0x000000ffff46a224 */ /* 0x000fe200078e0a46 */
[----:B------:R-:W-:Y:S01]  /*11d0*/  ISETP.GT.U32.AND P2, PT, R10, R67, PT ;  /* 0x000000430a00720c */ /* 0x000fe20003f44070 */
[----:B------:R-:W-:Y:S02]  /*11e0*/  IMAD.MOV R4, RZ, RZ, -R4 ;  /* 0x000000ffff047224 */ /* 0x000fe400078e0a04 */
[--C-:B------:R-:W-:Y:S01]  /*11f0*/  @!P4 IMAD.IADD R66, R66, 0x1, -R10.reuse ;  /* 0x000000014242c824 */ /* 0x100fe200078e0a0a */
[----:B------:R-:W-:Y:S01]  /*1200*/  ISETP.GE.AND P4, PT, R20, RZ, PT ;  /* 0x000000ff1400720c */ /* 0x000fe20003f86270 */
[--C-:B------:R-:W-:Y:S01]  /*1210*/  @!P0 IMAD.IADD R63, R63, 0x1, -R10.reuse ;  /* 0x000000013f3f8824 */ /* 0x100fe200078e0a0a */
[----:B------:R-:W-:Y:S01]  /*1220*/  ISETP.GE.AND P0, PT, R7, RZ, PT ;  /* 0x000000ff0700720c */ /* 0x000fe20003f06270 */
[----:B------:R-:W-:Y:S02]  /*1230*/  IMAD R65, R10, R4, R65 ;  /* 0x000000040a417224 */ /* 0x000fe400078e0241 */
[----:B------:R-:W-:Y:S01]  /*1240*/  @!P6 IMAD.IADD R64, R64, 0x1, -R10 ;  /* 0x000000014040e824 */ /* 0x000fe200078e0a0a */
[C---:B------:R-:W-:Y:S01]  /*1250*/  ISETP.GT.U32.AND P6, PT, R10.reuse, R63, PT ;  /* 0x0000003f0a00720c */ /* 0x040fe20003fc4070 */
[----:B------:R-:W-:Y:S01]  /*1260*/  @!P5 IMAD.MOV R66, RZ, RZ, -R66 ;  /* 0x000000ffff42d224 */ /* 0x000fe200078e0a42 */
[----:B------:R-:W-:Y:S01]  /*1270*/  ISETP.GT.U32.AND P5, PT, R10, R65, PT ;  /* 0x000000410a00720c */ /* 0x000fe20003fa4070 */
[----:B------:R-:W-:-:S02]  /*1280*/  VIADD R15, R3, 0x12 ;  /* 0x00000012030f7836 */ /* 0x000fc40000000000 */
[----:B------:R-:W-:Y:S01]  /*1290*/  @!P2 IMAD.IADD R67, R67, 0x1, -R10 ;  /* 0x000000014343a824 */ /* 0x000fe200078e0a0a */
[----:B------:R-:W-:Y:S01]  /*12a0*/  ISETP.GE.AND P2, PT, R6, RZ, PT ;  /* 0x000000ff0600720c */ /* 0x000fe20003f46270 */
[C---:B------:R-:W-:Y:S01]  /*12b0*/  VIADD R6, R3.reuse, 0x13 ;  /* 0x0000001303067836 */ /* 0x040fe20000000000 */
[----:B------:R-:W-:Y:S01]  /*12c0*/  IABS R60, R15 ;  /* 0x0000000f003c7213 */ /* 0x000fe20000000000 */
[----:B------:R-:W-:Y:S01]  /*12d0*/  @!P3 IMAD.MOV R67, RZ, RZ, -R67 ;  /* 0x000000ffff43b224 */ /* 0x000fe200078e0a43 */
[----:B------:R-:W-:Y:S01]  /*12e0*/  ISETP.GT.U32.AND P3, PT, R10, R64, PT ;  /* 0x000000400a00720c */ /* 0x000fe20003f64070 */
[----:B------:R-:W-:Y:S01]  /*12f0*/  VIADD R7, R3, 0x14 ;  /* 0x0000001403077836 */ /* 0x000fe20000000000 */
[----:B------:R-:W-:Y:S01]  /*1300*/  IABS R61, R6 ;  /* 0x00000006003d7213 */ /* 0x000fe20000000000 */
[----:B------:R-:W-:-:S03]  /*1310*/  IMAD.HI.U32 R4, R11, R60, RZ ;  /* 0x0000003c0b047227 */ /* 0x000fc600078e00ff */
[----:B------:R-:W-:Y:S01]  /*1320*/  IABS R62, R7 ;  /* 0x00000007003e7213 */ /* 0x000fe20000000000 */
[--C-:B------:R-:W-:Y:S02]  /*1330*/  @!P6 IMAD.IADD R63, R63, 0x1, -R10.reuse ;  /* 0x000000013f3fe824 */ /* 0x100fe400078e0a0a */
[----:B------:R-:W-:Y:S01]  /*1340*/  @!P5 IMAD.IADD R65, R65, 0x1, -R10 ;  /* 0x000000014141d824 */ /* 0x000fe200078e0a0a */
[----:B------:R-:W-:Y:S01]  /*1350*/  ISETP.GE.AND P5, PT, R7, RZ, PT ;  /* 0x000000ff0700720c */ /* 0x000fe20003fa6270 */
[----:B------:R-:W-:Y:S02]  /*1360*/  IMAD.MOV R5, RZ, RZ, -R4 ;  /* 0x000000ffff057224 */ /* 0x000fe400078e0a04 */
[----:B------:R-:W-:-:S04]  /*1370*/  IMAD.HI.U32 R4, R11, R61, RZ ;  /* 0x0000003d0b047227 */ /* 0x000fc800078e00ff */
[----:B------:R-:W-:Y:S01]  /*1380*/  @!P4 IMAD.MOV R63, RZ, RZ, -R63 ;  /* 0x000000ffff3fc224 */ /* 0x000fe200078e0a3f */
[C---:B------:R-:W-:Y:S01]  /*1390*/  ISETP.GT.U32.AND P4, PT, R10.reuse, R65, PT ;  /* 0x000000410a00720c */ /* 0x040fe20003f84070 */
[----:B------:R-:W-:Y:S02]  /*13a0*/  IMAD R60, R10, R5, R60 ;  /* 0x000000050a3c7224 */ /* 0x000fe400078e023c */
[----:B------:R-:W-:-:S03]  /*13b0*/  IMAD.HI.U32 R5, R11, R62, RZ ;  /* 0x0000003e0b057227 */ /* 0x000fc600078e00ff */
[----:B------:R-:W-:Y:S01]  /*13c0*/  ISETP.GT.U32.AND P6, PT, R10, R60, PT ;  /* 0x0000003c0a00720c */ /* 0x000fe20003fc4070 */
[----:B------:R-:W-:Y:S02]  /*13d0*/  IMAD.MOV R4, RZ, RZ, -R4 ;  /* 0x000000ffff047224 */ /* 0x000fe400078e0a04 */
[----:B------:R-:W-:Y:S01]  /*13e0*/  @!P3 IMAD.IADD R64, R64, 0x1, -R10 ;  /* 0x000000014040b824 */ /* 0x000fe200078e0a0a */
[----:B------:R-:W-:Y:S01]  /*13f0*/  ISETP.GE.AND P3, PT, R6, RZ, PT ;  /* 0x000000ff0600720c */ /* 0x000fe20003f66270 */
[----:B------:R-:W-:Y:S02]  /*1400*/  VIADD R6, R3, 0x15 ;  /* 0x0000001503067836 */ /* 0x000fe40000000000 */
[----:B------:R-:W-:Y:S02]  /*1410*/  IMAD.MOV R5, RZ, RZ, -R5 ;  /* 0x000000ffff057224 */ /* 0x000fe400078e0a05 */
[C---:B------:R-:W-:Y:S01]  /*1420*/  IMAD R61, R10.reuse, R4, R61 ;  /* 0x000000040a3d7224 */ /* 0x040fe200078e023d */
[----:B------:R-:W-:Y:S01]  /*1430*/  IABS R59, R6 ;  /* 0x00000006003b7213 */ /* 0x000fe20000000000 */
[----:B------:R-:W-:-:S02]  /*1440*/  IMAD R62, R10, R5, R62 ;  /* 0x000000050a3e7224 */ /* 0x000fc400078e023e */
[----:B------:R-:W-:Y:S01]  /*1450*/  @!P2 IMAD.MOV R64, RZ, RZ, -R64 ;  /* 0x000000ffff40a224 */ /* 0x000fe200078e0a40 */
[C---:B------:R-:W-:Y:S01]  /*1460*/  ISETP.GT.U32.AND P2, PT, R10.reuse, R61, PT ;  /* 0x0000003d0a00720c */ /* 0x040fe20003f44070 */
[----:B------:R-:W-:Y:S01]  /*1470*/  @!P4 IMAD.IADD R65, R65, 0x1, -R10 ;  /* 0x000000014141c824 */ /* 0x000fe200078e0a0a */
[----:B------:R-:W-:Y:S01]  /*1480*/  ISETP.GT.U32.AND P4, PT, R10, R62, PT ;  /* 0x0000003e0a00720c */ /* 0x000fe20003f84070 */
[----:B------:R-:W-:-:S04]  /*1490*/  IMAD.HI.U32 R4, R11, R59, RZ ;  /* 0x0000003b0b047227 */ /* 0x000fc800078e00ff */
[----:B------:R-:W-:Y:S01]  /*14a0*/  @!P1 IMAD.MOV R68, RZ, RZ, -R68 ;  /* 0x000000ffff449224 */ /* 0x000fe200078e0a44 */
[----:B------:R-:W-:Y:S01]  /*14b0*/  ISETP.GE.AND P1, PT, R15, RZ, PT ;  /* 0x000000ff0f00720c */ /* 0x000fe20003f26270 */
[----:B------:R-:W-:Y:S02]  /*14c0*/  IMAD.MOV R4, RZ, RZ, -R4 ;  /* 0x000000ffff047224 */ /* 0x000fe400078e0a04 */
[C---:B------:R-:W-:Y:S02]  /*14d0*/  VIADD R15, R3.reuse, 0x16 ;  /* 0x00000016030f7836 */ /* 0x040fe40000000000 */
[--C-:B------:R-:W-:Y:S02]  /*14e0*/  @!P6 IMAD.IADD R60, R60, 0x1, -R10.reuse ;  /* 0x000000013c3ce824 */ /* 0x100fe400078e0a0a */
[----:B------:R-:W-:Y:S01]  /*14f0*/  VIADD R16, R3, 0x17 ;  /* 0x0000001703107836 */ /* 0x000fe20000000000 */
[----:B------:R-:W-:Y:S01]  /*1500*/  IABS R58, R15 ;  /* 0x0000000f003a7213 */ /* 0x000fe20000000000 */
[C---:B------:R-:W-:Y:S01]  /*1510*/  IMAD R59, R10.reuse, R4, R59 ;  /* 0x000000040a3b7224 */ /* 0x040fe200078e023b */
[----:B------:R-:W-:Y:S01]  /*1520*/  ISETP.GT.U32.AND P6, PT, R10, R60, PT ;  /* 0x0000003c0a00720c */ /* 0x000fe20003fc4070 */
[--C-:B------:R-:W-:Y:S01]  /*1530*/  @!P2 IMAD.IADD R61, R61, 0x1, -R10.reuse ;  /* 0x000000013d3da824 */ /* 0x100fe200078e0a0a */
[----:B------:R-:W-:Y:S01]  /*1540*/  IABS R57, R16 ;  /* 0x0000001000397213 */ /* 0x000fe20000000000 */
[----:B------:R-:W-:Y:S01]  /*1550*/  @!P4 IMAD.IADD R62, R62, 0x1, -R10 ;  /* 0x000000013e3ec824 */ /* 0x000fe200078e0a0a */
[C---:B------:R-:W-:Y:S01]  /*1560*/  ISETP.GT.U32.AND P2, PT, R10.reuse, R59, PT ;  /* 0x0000003b0a00720c */ /* 0x040fe20003f44070 */
[----:B------:R-:W-:Y:S01]  /*1570*/  IMAD.HI.U32 R4, R11, R58, RZ ;  /* 0x0000003a0b047227 */ /* 0x000fe200078e00ff */
[----:B------:R-:W-:-:S03]  /*1580*/  ISETP.GT.U32.AND P4, PT, R10, R61, PT ;  /* 0x0000003d0a00720c */ /* 0x000fc60003f84070 */
[----:B------:R-:W-:Y:S02]  /*1590*/  VIADD R17, R3, 0x18 ;  /* 0x0000001803117836 */ /* 0x000fe40000000000 */
[----:B------:R-:W-:-:S03]  /*15a0*/  IMAD.HI.U32 R5, R11, R57, RZ ;  /* 0x000000390b057227 */ /* 0x000fc600078e00ff */
[----:B------:R-:W-:Y:S01]  /*15b0*/  IABS R56, R17 ;  /* 0x0000001100387213 */ /* 0x000fe20000000000 */
[----:B------:R-:W-:Y:S02]  /*15c0*/  IMAD.MOV R7, RZ, RZ, -R4 ;  /* 0x000000ffff077224 */ /* 0x000fe400078e0a04 */
[----:B------:R-:W-:Y:S01]  /*15d0*/  @!P0 IMAD.MOV R65, RZ, RZ, -R65 ;  /* 0x000000ffff418224 */ /* 0x000fe200078e0a41 */
[C---:B------:R-:W-:Y:S01]  /*15e0*/  ISETP.GT.U32.AND P0, PT, R10.reuse, R62, PT ;  /* 0x0000003e0a00720c */ /* 0x040fe20003f04070 */
[----:B------:R-:W-:Y:S02]  /*15f0*/  IMAD.MOV R5, RZ, RZ, -R5 ;  /* 0x000000ffff057224 */ /* 0x000fe400078e0a05 */
[----:B------:R-:W-:Y:S02]  /*1600*/  IMAD R58, R10, R7, R58 ;  /* 0x000000070a3a7224 */ /* 0x000fe400078e023a */
[----:B------:R-:W-:Y:S01]  /*1610*/  @!P6 IMAD.IADD R60, R60, 0x1, -R10 ;  /* 0x000000013c3ce824 */ /* 0x000fe200078e0a0a */
[----:B------:R-:W-:Y:S01]  /*1620*/  ISETP.GE.AND P6, PT, R6, RZ, PT ;  /* 0x000000ff0600720c */ /* 0x000fe20003fc6270 */
[----:B------:R-:W-:-:S02]  /*1630*/  IMAD R57, R10, R5, R57 ;  /* 0x000000050a397224 */ /* 0x000fc400078e0239 */
[----:B------:R-:W-:-:S04]  /*1640*/  IMAD.HI.U32 R6, R11, R56, RZ ;  /* 0x000000380b067227 */ /* 0x000fc800078e00ff */
[--C-:B------:R-:W-:Y:S02]  /*1650*/  @!P2 IMAD.IADD R59, R59, 0x1, -R10.reuse ;  /* 0x000000013b3ba824 */ /* 0x100fe400078e0a0a */
[----:B------:R-:W-:Y:S02]  /*1660*/  VIADD R5, R3, 0x19 ;  /* 0x0000001903057836 */ /* 0x000fe40000000000 */
[----:B------:R-:W-:Y:S01]  /*1670*/  @!P4 IMAD.IADD R61, R61, 0x1, -R10 ;  /* 0x000000013d3dc824 */ /* 0x000fe200078e0a0a */
[C---:B------:R-:W-:Y:S01]  /*1680*/  ISETP.GT.U32.AND P4, PT, R10.reuse, R58, PT ;  /* 0x0000003a0a00720c */ /* 0x040fe20003f84070 */
[----:B------:R-:W-:Y:S01]  /*1690*/  @!P1 IMAD.MOV R60, RZ, RZ, -R60 ;  /* 0x000000ffff3c9224 */ /* 0x000fe200078e0a3c */
[----:B------:R-:W-:Y:S01]  /*16a0*/  ISETP.GE.AND P1, PT, R15, RZ, PT ;  /* 0x000000ff0f00720c */ /* 0x000fe20003f26270 */
[----:B------:R-:W-:Y:S01]  /*16b0*/  IMAD.MOV R15, RZ, RZ, -R6 ;  /* 0x000000ffff0f7224 */ /* 0x000fe200078e0a06 */
[----:B------:R-:W-:Y:S01]  /*16c0*/  ISETP.GT.U32.AND P2, PT, R10, R59, PT ;  /* 0x0000003b0a00720c */ /* 0x000fe20003f44070 */
[----:B------:R-:W-:Y:S01]  /*16d0*/  @!P0 IMAD.IADD R62, R62, 0x1, -R10 ;  /* 0x000000013e3e8824 */ /* 0x000fe200078e0a0a */
[----:B------:R-:W-:Y:S01]  /*16e0*/  IABS R55, R5 ;  /* 0x0000000500377213 */ /* 0x000fe20000000000 */
[C---:B------:R-:W-:Y:S01]  /*16f0*/  IMAD R56, R10.reuse, R15, R56 ;  /* 0x0000000f0a387224 */ /* 0x040fe200078e0238 */
[----:B------:R-:W-:Y:S01]  /*1700*/  ISETP.GT.U32.AND P0, PT, R10, R57, PT ;  /* 0x000000390a00720c */ /* 0x000fe20003f04070 */
[----:B------:R-:W-:-:S02]  /*1710*/  @!P5 IMAD.MOV R62, RZ, RZ, -R62 ;  /* 0x000000ffff3ed224 */ /* 0x000fc400078e0a3e */
[----:B------:R-:W-:Y:S01]  /*1720*/  IMAD.HI.U32 R4, R11, R55, RZ ;  /* 0x000000370b047227 */ /* 0x000fe200078e00ff */
[----:B------:R-:W-:-:S03]  /*1730*/  ISETP.GT.U32.AND P5, PT, R10, R56, PT ;  /* 0x000000380a00720c */ /* 0x000fc60003fa4070 */
[----:B------:R-:W-:Y:S02]  /*1740*/  IMAD.MOV R4, RZ, RZ, -R4 ;  /* 0x000000ffff047224 */ /* 0x000fe400078e0a04 */
[--C-:B------:R-:W-:Y:S02]  /*1750*/  @!P4 IMAD.IADD R58, R58, 0x1, -R10.reuse ;  /* 0x000000013a3ac824 */ /* 0x100fe400078e0a0a */
[--C-:B------:R-:W-:Y:S01]  /*1760*/  @!P2 IMAD.IADD R59, R59, 0x1, -R10.reuse ;  /* 0x000000013b3ba824 */ /* 0x100fe200078e0a0a */
[----:B------:R-:W-:Y:S01]  /*1770*/  ISETP.GE.AND P2, PT, R17, RZ, PT ;  /* 0x000000ff1100720c */ /* 0x000fe20003f46270 */
[C---:B------:R-:W-:Y:S01]  /*1780*/  IMAD R55, R10.reuse, R4, R55 ;  /* 0x000000040a377224 */ /* 0x040fe200078e0237 */
[C---:B------:R-:W-:Y:S01]  /*1790*/  ISETP.GT.U32.AND P4, PT, R10.reuse, R58, PT ;  /* 0x0000003a0a00720c */ /* 0x040fe20003f84070 */
[C---:B------:R-:W-:Y:S02]  /*17a0*/  VIADD R6, R3.reuse, 0x1a ;  /* 0x0000001a03067836 */ /* 0x040fe40000000000 */
[----:B------:R-:W-:Y:S01]  /*17b0*/  @!P6 IMAD.MOV R59, RZ, RZ, -R59 ;  /* 0x000000ffff3be224 */ /* 0x000fe200078e0a3b */
[----:B------:R-:W-:Y:S01]  /*17c0*/  ISETP.GT.U32.AND P6, PT, R10, R55, PT ;  /* 0x000000370a00720c */ /* 0x000fe20003fc4070 */
[----:B------:R-:W-:Y:S01]  /*17d0*/  VIADD R7, R3, 0x1b ;  /* 0x0000001b03077836 */ /* 0x000fe20000000000 */
[----:B------:R-:W-:Y:S01]  /*17e0*/  IABS R52, R6 ;  /* 0x0000000600347213 */ /* 0x000fe20000000000 */
[----:B------:R-:W-:-:S02]  /*17f0*/  @!P0 IMAD.IADD R57, R57, 0x1, -R10 ;  /* 0x0000000139398824 */ /* 0x000fc400078e0a0a */
[--C-:B------:R-:W-:Y:S01]  /*1800*/  @!P5 IMAD.IADD R56, R56, 0x1, -R10.reuse ;  /* 0x000000013838d824 */ /* 0x100fe200078e0a0a */
[----:B------:R-:W-:Y:S01]  /*1810*/  IABS R51, R7 ;  /* 0x0000000700337213 */ /* 0x000fe20000000000 */
[----:B------:R-:W-:Y:S01]  /*1820*/  IMAD.HI.U32 R4, R11, R52, RZ ;  /* 0x000000340b047227 */ /* 0x000fe200078e00ff */
[C---:B------:R-:W-:Y:S02]  /*1830*/  ISETP.GT.U32.AND P0, PT, R10.reuse, R57, PT ;  /* 0x000000390a00720c */ /* 0x040fe40003f04070 */
[----:B------:R-:W-:Y:S01]  /*1840*/  ISETP.GT.U32.AND P5, PT, R10, R56, PT ;  /* 0x000000380a00720c */ /* 0x000fe20003fa4070 */
[----:B------:R-:W-:Y:S01]  /*1850*/  @!P4 IMAD.IADD R58, R58, 0x1, -R10 ;  /* 0x000000013a3ac824 */ /* 0x000fe200078e0a0a */
[----:B------:R-:W-:Y:S01]  /*1860*/  ISETP.GE.AND P4, PT, R5, RZ, PT ;  /* 0x000000ff0500720c */ /* 0x000fe20003f86270 */
[----:B------:R-:W-:Y:S01]  /*1870*/  @!P3 IMAD.MOV R61, RZ, RZ, -R61 ;  /* 0x000000ffff3db224 */ /* 0x000fe200078e0a3d */
[----:B------:R-:W-:Y:S01]  /*1880*/  ISETP.GE.AND P3, PT, R16, RZ, PT ;  /* 0x000000ff1000720c */ /* 0x000fe20003f66270 */
[----:B------:R-:W-:-:S02]  /*1890*/  IMAD.MOV R5, RZ, RZ, -R4 ;  /* 0x000000ffff057224 */ /* 0x000fc400078e0a04 */
[----:B------:R-:W-:Y:S02]  /*18a0*/  VIADD R15, R3, 0x1c ;  /* 0x0000001c030f7836 */ /* 0x000fe40000000000 */
[----:B------:R-:W-:-:S03]  /*18b0*/  IMAD.HI.U32 R4, R11, R51, RZ ;  /* 0x000000330b047227 */ /* 0x000fc600078e00ff */
[----:B------:R-:W-:Y:S01]  /*18c0*/  IABS R50, R15 ;  /* 0x0000000f00327213 */ /* 0x000fe20000000000 */
[----:B------:R-:W-:Y:S02]  /*18d0*/  @!P6 IMAD.IADD R55, R55, 0x1, -R10 ;  /* 0x000000013737e824 */ /* 0x000fe400078e0a0a */
[C---:B------:R-:W-:Y:S02]  /*18e0*/  IMAD R52, R10.reuse, R5, R52 ;  /* 0x000000050a347224 */ /* 0x040fe400078e0234 */
[----:B------:R-:W-:Y:S01]  /*18f0*/  IMAD.MOV R4, RZ, RZ, -R4 ;  /* 0x000000ffff047224 */ /* 0x000fe200078e0a04 */
[----:B------:R-:W-:Y:S01]  /*1900*/  ISETP.GT.U32.AND P6, PT, R10, R55, PT ;  /* 0x000000370a00720c */ /* 0x000fe20003fc4070 */
[--C-:B------:R-:W-:Y:S01]  /*1910*/  @!P0 IMAD.IADD R57, R57, 0x1, -R10.reuse ;  /* 0x0000000139398824 */ /* 0x100fe200078e0a0a */
[----:B------:R-:W-:Y:S01]  /*1920*/  ISETP.GE.AND P0, PT, R6, RZ, PT ;  /* 0x000000ff0600720c */ /* 0x000fe20003f06270 */
[----:B------:R-:W-:Y:S01]  /*1930*/  @!P5 IMAD.IADD R56, R56, 0x1, -R10 ;  /* 0x000000013838d824 */ /* 0x000fe200078e0a0a */
[C---:B------:R-:W-:Y:S01]  /*1940*/  ISETP.GT.U32.AND P5, PT, R10.reuse, R52, PT ;  /* 0x000000340a00720c */ /* 0x040fe20003fa4070 */
[----:B------:R-:W-:-:S02]  /*1950*/  IMAD R51, R10, R4, R51 ;  /* 0x000000040a337224 */ /* 0x000fc400078e0233 */
[----:B------:R-:W-:-:S04]  /*1960*/  IMAD.HI.U32 R4, R11, R50, RZ ;  /* 0x000000320b047227 */ /* 0x000fc800078e00ff */
[----:B------:R-:W-:Y:S01]  /*1970*/  @!P3 IMAD.MOV R57, RZ, RZ, -R57 ;  /* 0x000000ffff39b224 */ /* 0x000fe200078e0a39 */
[C---:B------:R-:W-:Y:S01]  /*1980*/  ISETP.GT.U32.AND P3, PT, R10.reuse, R51, PT ;  /* 0x000000330a00720c */ /* 0x040fe20003f64070 */
[----:B------:R-:W-:Y:S02]  /*1990*/  IMAD.MOV R5, RZ, RZ, -R4 ;  /* 0x000000ffff057224 */ /* 0x000fe400078e0a04 */
[----:B------:R-:W-:Y:S02]  /*19a0*/  @!P6 IMAD.IADD R55, R55, 0x1, -R10 ;  /* 0x000000013737e824 */ /* 0x000fe400078e0a0a */
[----:B------:R-:W-:Y:S02]  /*19b0*/  IMAD R50, R10, R5, R50 ;  /* 0x000000050a327224 */ /* 0x000fe400078e0232 */
[----:B------:R-:W-:Y:S02]  /*19c0*/  VIADD R6, R3, 0x1d ;  /* 0x0000001d03067836 */ /* 0x000fe40000000000 */
[----:B------:R-:W-:-:S02]  /*19d0*/  @!P5 IMAD.IADD R52, R52, 0x1, -R10 ;  /* 0x000000013434d824 */ /* 0x000fc400078e0a0a */
[----:B------:R-:W-:Y:S01]  /*19e0*/  @!P4 IMAD.MOV R55, RZ, RZ, -R55 ;  /* 0x000000ffff37c224 */ /* 0x000fe200078e0a37 */
[C---:B------:R-:W-:Y:S01]  /*19f0*/  ISETP.GT.U32.AND P4, PT, R10.reuse, R50, PT ;  /* 0x000000320a00720c */ /* 0x040fe20003f84070 */
[----:B------:R-:W-:Y:S01]  /*1a00*/  @!P3 IMAD.IADD R51, R51, 0x1, -R10 ;  /* 0x000000013333b824 */ /* 0x000fe200078e0a0a */
[----:B------:R-:W-:Y:S01]  /*1a10*/  IABS R49, R6 ;  /* 0x0000000600317213 */ /* 0x000fe20000000000 */
[----:B------:R-:W-:Y:S01]  /*1a20*/  VIADD R5, R3, 0x1e ;  /* 0x0000001e03057836 */ /* 0x000fe20000000000 */
[C---:B------:R-:W-:Y:S01]  /*1a30*/  ISETP.GT.U32.AND P5, PT, R10.reuse, R52, PT ;  /* 0x000000340a00720c */ /* 0x040fe20003fa4070 */
[----:B------:R-:W-:Y:S01]  /*1a40*/  @!P1 IMAD.MOV R58, RZ, RZ, -R58 ;  /* 0x000000ffff3a9224 */ /* 0x000fe200078e0a3a */
[----:B------:R-:W-:Y:S01]  /*1a50*/  ISETP.GT.U32.AND P3, PT, R10, R51, PT ;  /* 0x000000330a00720c */ /* 0x000fe20003f64070 */
[----:B------:R-:W-:Y:S01]  /*1a60*/  IMAD.HI.U32 R4, R11, R49, RZ ;  /* 0x000000310b047227 */ /* 0x000fe200078e00ff */
[----:B------:R-:W-:Y:S02]  /*1a70*/  IABS R48, R5 ;  /* 0x0000000500307213 */ /* 0x000fe40000000000 */
[----:B------:R-:W-:Y:S01]  /*1a80*/  ISETP.GE.AND P1, PT, R7, RZ, PT ;  /* 0x000000ff0700720c */ /* 0x000fe20003f26270 */
[----:B------:R-:W-:Y:S01]  /*1a90*/  IMAD.MOV R4, RZ, RZ, -R4 ;  /* 0x000000ffff047224 */ /* 0x000fe200078e0a04 */
[----:B------:R-:W-:Y:S01]  /*1aa0*/  ISETP.GE.AND P6, PT, R6, RZ, PT ;  /* 0x000000ff0600720c */ /* 0x000fe20003fc6270 */
[----:B------:R-:W-:-:S02]  /*1ab0*/  @!P4 IMAD.IADD R50, R50, 0x1, -R10 ;  /* 0x000000013232c824 */ /* 0x000fc400078e0a0a */
[----:B------:R-:W-:Y:S02]  /*1ac0*/  VIADD R7, R3, 0x1f ;  /* 0x0000001f03077836 */ /* 0x000fe40000000000 */
[----:B------:R-:W-:Y:S01]  /*1ad0*/  @!P5 IMAD.IADD R52, R52, 0x1, -R10 ;  /* 0x000000013434d824 */ /* 0x000fe200078e0a0a */
[C---:B------:R-:W-:Y:S01]  /*1ae0*/  ISETP.GT.U32.AND P4, PT, R10.reuse, R50, PT ;  /* 0x000000320a00720c */ /* 0x040fe20003f84070 */
[----:B------:R-:W-:Y:S01]  /*1af0*/  IMAD R49, R10, R4, R49 ;  /* 0x000000040a317224 */ /* 0x000fe200078e0231 */
[----:B------:R-:W-:Y:S01]  /*1b00*/  IABS R47, R7 ;  /* 0x00000007002f7213 */ /* 0x000fe20000000000 */
[----:B------:R-:W-:Y:S01]  /*1b10*/  IMAD.HI.U32 R4, R11, R48, RZ ;  /* 0x000000300b047227 */ /* 0x000fe200078e00ff */
[----:B------:R-:W-:-:S03]  /*1b20*/  ISETP.GE.AND P5, PT, R5, RZ, PT ;  /* 0x000000ff0500720c */ /* 0x000fc60003fa6270 */
[----:B------:R-:W-:Y:S01]  /*1b30*/  @!P3 IMAD.IADD R51, R51, 0x1, -R10 ;  /* 0x000000013333b824 */ /* 0x000fe200078e0a0a */
[----:B------:R-:W-:Y:S01]  /*1b40*/  ISETP.GT.U32.AND P3, PT, R10, R49, PT ;  /* 0x000000310a00720c */ /* 0x000fe20003f64070 */
[----:B------:R-:W-:Y:S01]  /*1b50*/  @!P0 IMAD.MOV R52, RZ, RZ, -R52 ;  /* 0x000000ffff348224 */ /* 0x000fe200078e0a34 */
[----:B------:R-:W-:Y:S01]  /*1b60*/  ISETP.GE.AND P0, PT, R7, RZ, PT ;  /* 0x000000ff0700720c */ /* 0x000fe20003f06270 */
[----:B------:R-:W-:Y:S02]  /*1b70*/  IMAD.MOV R7, RZ, RZ, -R4 ;  /* 0x000000ffff077224 */ /* 0x000fe400078e0a04 */
[----:B------:R-:W-:Y:S02]  /*1b80*/  @!P4 IMAD.IADD R50, R50, 0x1, -R10 ;  /* 0x000000013232c824 */ /* 0x000fe400078e0a0a */
[----:B------:R-:W-:Y:S02]  /*1b90*/  IMAD R48, R10, R7, R48 ;  /* 0x000000070a307224 */ /* 0x000fe400078e0230 */
[----:B------:R-:W-:-:S02]  /*1ba0*/  VIADD R16, R3, 0x20 ;  /* 0x0000002003107836 */ /* 0x000fc40000000000 */
[----:B------:R-:W-:Y:S01]  /*1bb0*/  @!P2 IMAD.MOV R56, RZ, RZ, -R56 ;  /* 0x000000ffff38a224 */ /* 0x000fe200078e0a38 */
[C---:B------:R-:W-:Y:S01]  /*1bc0*/  ISETP.GT.U32.AND P4, PT, R10.reuse, R48, PT ;  /* 0x000000300a00720c */ /* 0x040fe20003f84070 */
[----:B------:R-:W-:Y:S01]  /*1bd0*/  @!P3 IMAD.IADD R49, R49, 0x1, -R10 ;  /* 0x000000013131b824 */ /* 0x000fe200078e0a0a */
[----:B------:R-:W-:Y:S01]  /*1be0*/  ISETP.GE.AND P2, PT, R15, RZ, PT ;  /* 0x000000ff0f00720c */ /* 0x000fe20003f46270 */
[----:B------:R-:W-:Y:S01]  /*1bf0*/  IMAD.HI.U32 R5, R11, R47, RZ ;  /* 0x0000002f0b057227 */ /* 0x000fe200078e00ff */
[----:B------:R-:W-:Y:S02]  /*1c00*/  IABS R46, R16 ;  /* 0x00000010002e7213 */ /* 0x000fe40000000000 */
[----:B------:R-:W-:Y:S01]  /*1c10*/  ISETP.GT.U32.AND P3, PT, R10, R49, PT ;  /* 0x000000310a00720c */ /* 0x000fe20003f64070 */
[----:B------:R-:W-:Y:S02]  /*1c20*/  IMAD.MOV R5, RZ, RZ, -R5 ;  /* 0x000000ffff057224 */ /* 0x000fe400078e0a05 */
[----:B------:R-:W-:-:S02]  /*1c30*/  VIADD R4, R3, 0x21 ;  /* 0x0000002103047836 */ /* 0x000fc40000000000 */
[----:B------:R-:W-:-:S03]  /*1c40*/  IMAD.HI.U32 R6, R11, R46, RZ ;  /* 0x0000002e0b067227 */ /* 0x000fc600078e00ff */
[----:B------:R-:W-:Y:S01]  /*1c50*/  IABS R45, R4 ;  /* 0x00000004002d7213 */ /* 0x000fe20000000000 */
[--C-:B------:R-:W-:Y:S02]  /*1c60*/  @!P4 IMAD.IADD R48, R48, 0x1, -R10.reuse ;  /* 0x000000013030c824 */ /* 0x100fe400078e0a0a */
[C---:B------:R-:W-:Y:S02]  /*1c70*/  IMAD R47, R10.reuse, R5, R47 ;  /* 0x000000050a2f7224 */ /* 0x040fe400078e022f */
[----:B------:R-:W-:Y:S01]  /*1c80*/  @!P3 IMAD.IADD R49, R49, 0x1, -R10 ;  /* 0x000000013131b824 */ /* 0x000fe200078e0a0a */
[----:B------:R-:W-:Y:S01]  /*1c90*/  ISETP.GT.U32.AND P4, PT, R10, R48, PT ;  /* 0x000000300a00720c */ /* 0x000fe20003f84070 */
[----:B------:R-:W-:Y:S02]  /*1ca0*/  IMAD.MOV R15, RZ, RZ, -R6 ;  /* 0x000000ffff0f7224 */ /* 0x000fe400078e0a06 */
[----:B------:R-:W-:Y:S01]  /*1cb0*/  @!P2 IMAD.MOV R50, RZ, RZ, -R50 ;  /* 0x000000ffff32a224 */ /* 0x000fe200078e0a32 */
[----:B------:R-:W-:Y:S01]  /*1cc0*/  ISETP.GE.AND P2, PT, R4, RZ, PT ;  /* 0x000000ff0400720c */ /* 0x000fe20003f46270 */
[----:B------:R-:W-:Y:S01]  /*1cd0*/  @!P6 IMAD.MOV R49, RZ, RZ, -R49 ;  /* 0x000000ffff31e224 */ /* 0x000fe200078e0a31 */
[C---:B------:R-:W-:Y:S01]  /*1ce0*/  ISETP.GT.U32.AND P6, PT, R10.reuse, R47, PT ;  /* 0x0000002f0a00720c */ /* 0x040fe20003fc4070 */
[----:B------:R-:W-:-:S02]  /*1cf0*/  IMAD R46, R10, R15, R46 ;  /* 0x0000000f0a2e7224 */ /* 0x000fc400078e022e */
[----:B------:R-:W-:-:S04]  /*1d00*/  IMAD.HI.U32 R4, R11, R45, RZ ;  /* 0x0000002d0b047227 */ /* 0x000fc800078e00ff */
[----:B------:R-:W-:Y:S02]  /*1d10*/  IMAD.MOV R4, RZ, RZ, -R4 ;  /* 0x000000ffff047224 */ /* 0x000fe400078e0a04 */
[--C-:B------:R-:W-:Y:S01]  /*1d20*/  @!P4 IMAD.IADD R48, R48, 0x1, -R10.reuse ;  /* 0x000000013030c824 */ /* 0x100fe200078e0a0a */
[C---:B------:R-:W-:Y:S01]  /*1d30*/  ISETP.GT.U32.AND P4, PT, R10.reuse, R46, PT ;  /* 0x0000002e0a00720c */ /* 0x040fe20003f84070 */
[C---:B------:R-:W-:Y:S02]  /*1d40*/  IMAD R45, R10.reuse, R4, R45 ;  /* 0x000000040a2d7224 */ /* 0x040fe400078e022d */
[----:B------:R-:W-:Y:S02]  /*1d50*/  @!P6 IMAD.IADD R47, R47, 0x1, -R10 ;  /* 0x000000012f2fe824 */ /* 0x000fe400078e0a0a */
[C---:B------:R-:W-:Y:S01]  /*1d60*/  VIADD R5, R3.reuse, 0x22 ;  /* 0x0000002203057836 */ /* 0x040fe20000000000 */
[----:B------:R-:W-:Y:S01]  /*1d70*/  ISETP.GT.U32.AND P6, PT, R10, R45, PT ;  /* 0x0000002d0a00720c */ /* 0x000fe20003fc4070 */
[----:B------:R-:W-:-:S02]  /*1d80*/  VIADD R15, R3, 0x23 ;  /* 0x00000023030f7836 */ /* 0x000fc40000000000 */
[----:B------:R-:W-:Y:S01]  /*1d90*/  @!P1 IMAD.MOV R51, RZ, RZ, -R51 ;  /* 0x000000ffff339224 */ /* 0x000fe200078e0a33 */
[----:B------:R-:W-:Y:S01]  /*1da0*/  ISETP.GE.AND P1, PT, R16, RZ, PT ;  /* 0x000000ff1000720c */ /* 0x000fe20003f26270 */
[C---:B------:R-:W-:Y:S01]  /*1db0*/  VIADD R16, R3.reuse, 0x24 ;  /* 0x0000002403107836 */ /* 0x040fe20000000000 */
[----:B------:R-:W-:Y:S01]  /*1dc0*/  IABS R44, R5 ;  /* 0x00000005002c7213 */ /* 0x000fe20000000000 */
[----:B------:R-:W-:Y:S01]  /*1dd0*/  @!P4 IMAD.IADD R46, R46, 0x1, -R10 ;  /* 0x000000012e2ec824 */ /* 0x000fe200078e0a0a */
[----:B------:R-:W-:Y:S01]  /*1de0*/  IABS R41, R15 ;  /* 0x0000000f00297213 */ /* 0x000fe20000000000 */
[----:B------:R-:W-:Y:S01]  /*1df0*/  VIADD R17, R3, 0x25 ;  /* 0x0000002503117836 */ /* 0x000fe20000000000 */
[----:B------:R-:W-:Y:S01]  /*1e00*/  ISETP.GT.U32.AND P4, PT, R10, R47, PT ;  /* 0x0000002f0a00720c */ /* 0x000fe20003f84070 */
[----:B------:R-:W-:Y:S01]  /*1e10*/  @!P5 IMAD.MOV R48, RZ, RZ, -R48 ;  /* 0x000000ffff30d224 */ /* 0x000fe200078e0a30 */
[----:B------:R-:W-:Y:S01]  /*1e20*/  ISETP.GE.AND P3, PT, R5, RZ, PT ;  /* 0x000000ff0500720c */ /* 0x000fe20003f66270 */
[----:B------:R-:W-:Y:S01]  /*1e30*/  IMAD.HI.U32 R5, R11, R44, RZ ;  /* 0x0000002c0b057227 */ /* 0x000fe200078e00ff */
[----:B------:R-:W-:-:S02]  /*1e40*/  IABS R40, R16 ;  /* 0x0000001000287213 */ /* 0x000fc40000000000 */
[----:B------:R-:W-:Y:S01]  /*1e50*/  IABS R39, R17 ;  /* 0x0000001100277213 */ /* 0x000fe20000000000 */
[----:B------:R-:W-:Y:S01]  /*1e60*/  IMAD.HI.U32 R6, R11, R41, RZ ;  /* 0x000000290b067227 */ /* 0x000fe200078e00ff */
[----:B------:R-:W-:-:S03]  /*1e70*/  ISETP.GT.U32.AND P5, PT, R10, R46, PT ;  /* 0x0000002e0a00720c */ /* 0x000fc60003fa4070 */
[----:B------:R-:W-:Y:S02]  /*1e80*/  @!P6 IMAD.IADD R45, R45, 0x1, -R10 ;  /* 0x000000012d2de824 */ /* 0x000fe400078e0a0a */
[----:B------:R-:W-:Y:S02]  /*1e90*/  IMAD.MOV R5, RZ, RZ, -R5 ;  /* 0x000000ffff057224 */ /* 0x000fe400078e0a05 */
[----:B------:R-:W-:Y:S01]  /*1ea0*/  IMAD.MOV R6, RZ, RZ, -R6 ;  /* 0x000000ffff067224 */ /* 0x000fe200078e0a06 */
[----:B------:R-:W-:Y:S01]  /*1eb0*/  ISETP.GT.U32.AND P6, PT, R10, R45, PT ;  /* 0x0000002d0a00720c */ /* 0x000fe20003fc4070 */
[----:B------:R-:W-:-:S04]  /*1ec0*/  IMAD.HI.U32 R4, R11, R40, RZ ;  /* 0x000000280b047227 */ /* 0x000fc800078e00ff */
[C---:B------:R-:W-:Y:S02]  /*1ed0*/  IMAD R44, R10.reuse, R5, R44 ;  /* 0x000000050a2c7224 */ /* 0x040fe400078e022c */
[----:B------:R-:W-:Y:S02]  /*1ee0*/  IMAD R41, R10, R6, R41 ;  /* 0x000000060a297224 */ /* 0x000fe400078e0229 */
[----:B------:R-:W-:-:S04]  /*1ef0*/  IMAD.HI.U32 R5, R11, R39, RZ ;  /* 0x000000270b057227 */ /* 0x000fc800078e00ff */
[----:B------:R-:W-:Y:S02]  /*1f00*/  IMAD.MOV R7, RZ, RZ, -R4 ;  /* 0x000000ffff077224 */ /* 0x000fe400078e0a04 */
[----:B------:R-:W-:Y:S01]  /*1f10*/  @!P4 IMAD.IADD R47, R47, 0x1, -R10 ;  /* 0x000000012f2fc824 */ /* 0x000fe200078e0a0a */
[C---:B------:R-:W-:Y:S01]  /*1f20*/  ISETP.GT.U32.AND P4, PT, R10.reuse, R44, PT ;  /* 0x0000002c0a00720c */ /* 0x040fe20003f84070 */
[----:B------:R-:W-:Y:S02]  /*1f30*/  IMAD.MOV R5, RZ, RZ, -R5 ;  /* 0x000000ffff057224 */ /* 0x000fe400078e0a05 */
[C---:B------:R-:W-:Y:S02]  /*1f40*/  IMAD R40, R10.reuse, R7, R40 ;  /* 0x000000070a287224 */ /* 0x040fe400078e0228 */
[----:B------:R-:W-:Y:S01]  /*1f50*/  @!P0 IMAD.MOV R47, RZ, RZ, -R47 ;  /* 0x000000ffff2f8224 */ /* 0x000fe200078e0a2f */
[C---:B------:R-:W-:Y:S01]  /*1f60*/  ISETP.GT.U32.AND P0, PT, R10.reuse, R41, PT ;  /* 0x000000290a00720c */ /* 0x040fe20003f04070 */
[----:B------:R-:W-:-:S02]  /*1f70*/  IMAD R39, R10, R5, R39 ;  /* 0x000000050a277224 */ /* 0x000fc400078e0227 */
[--C-:B------:R-:W-:Y:S01]  /*1f80*/  @!P5 IMAD.IADD R46, R46, 0x1, -R10.reuse ;  /* 0x000000012e2ed824 */ /* 0x100fe200078e0a0a */
[C---:B------:R-:W-:Y:S01]  /*1f90*/  ISETP.GT.U32.AND P5, PT, R10.reuse, R40, PT ;  /* 0x000000280a00720c */ /* 0x040fe20003fa4070 */
[--C-:B------:R-:W-:Y:S01]  /*1fa0*/  @!P6 IMAD.IADD R45, R45, 0x1, -R10.reuse ;  /* 0x000000012d2de824 */ /* 0x100fe200078e0a0a */
[----:B------:R-:W-:Y:S01]  /*1fb0*/  ISETP.GT.U32.AND P6, PT, R10, R39, PT ;  /* 0x000000270a00720c */ /* 0x000fe20003fc4070 */
[C---:B------:R-:W-:Y:S02]  /*1fc0*/  VIADD R18, R3.reuse, 0x27 ;  /* 0x0000002703127836 */ /* 0x040fe40000000000 */
[----:B------:R-:W-:Y:S02]  /*1fd0*/  VIADD R6, R3, 0x26 ;  /* 0x0000002603067836 */ /* 0x000fe40000000000 */
[--C-:B------:R-:W-:Y:S01]  /*1fe0*/  @!P4 IMAD.IADD R44, R44, 0x1, -R10.reuse ;  /* 0x000000012c2cc824 */ /* 0x100fe200078e0a0a */
[----:B------:R-:W-:Y:S01]  /*1ff0*/  IABS R37, R18 ;  /* 0x0000001200257213 */ /* 0x000fe20000000000 */
[--C-:B------:R-:W-:Y:S01]  /*2000*/  @!P0 IMAD.IADD R41, R41, 0x1, -R10.reuse ;  /* 0x0000000129298824 */ /* 0x100fe200078e0a0a */
[----:B------:R-:W-:Y:S01]  /*2010*/  IABS R38, R6 ;  /* 0x0000000600267213 */ /* 0x000fe20000000000 */
[----:B------:R-:W-:Y:S01]  /*2020*/  VIADD R19, R3, 0x28 ;  /* 0x0000002803137836 */ /* 0x000fe20000000000 */
[----:B------:R-:W-:Y:S01]  /*2030*/  ISETP.GT.U32.AND P0, PT, R10, R44, PT ;  /* 0x0000002c0a00720c */ /* 0x000fe20003f04070 */
[----:B------:R-:W-:Y:S01]  /*2040*/  @!P5 IMAD.IADD R40, R40, 0x1, -R10 ;  /* 0x000000012828d824 */ /* 0x000fe200078e0a0a */
[----:B------:R-:W-:Y:S01]  /*2050*/  ISETP.GT.U32.AND P5, PT, R10, R41, PT ;  /* 0x000000290a00720c */ /* 0x000fe20003fa4070 */
[----:B------:R-:W-:Y:S01]  /*2060*/  IMAD.HI.U32 R5, R11, R37, RZ ;  /* 0x000000250b057227 */ /* 0x000fe200078e00ff */
[----:B------:R-:W-:-:S02]  /*2070*/  IABS R36, R19 ;  /* 0x0000001300247213 */ /* 0x000fc40000000000 */
[----:B------:R-:W-:Y:S01]  /*2080*/  ISETP.GE.AND P4, PT, R15, RZ, PT ;  /* 0x000000ff0f00720c */ /* 0x000fe20003f86270 */
[----:B------:R-:W-:Y:S01]  /*2090*/  @!P6 IMAD.IADD R39, R39, 0x1, -R10 ;  /* 0x000000012727e824 */ /* 0x000fe200078e0a0a */
[----:B------:R-:W-:Y:S01]  /*20a0*/  ISETP.GT.U32.AND P6, PT, R10, R40, PT ;  /* 0x000000280a00720c */ /* 0x000fe20003fc4070 */
[----:B------:R-:W-:-:S04]  /*20b0*/  IMAD.HI.U32 R4, R11, R38, RZ ;  /* 0x000000260b047227 */ /* 0x000fc800078e00ff */
[----:B------:R-:W-:Y:S02]  /*20c0*/  IMAD.MOV R5, RZ, RZ, -R5 ;  /* 0x000000ffff057224 */ /* 0x000fe400078e0a05 */
[----:B------:R-:W-:Y:S02]  /*20d0*/  VIADD R20, R3, 0x29 ;  /* 0x0000002903147836 */ /* 0x000fe40000000000 */
[----:B------:R-:W-:Y:S02]  /*20e0*/  IMAD.MOV R7, RZ, RZ, -R4 ;  /* 0x000000ffff077224 */ /* 0x000fe400078e0a04 */
[----:B------:R-:W-:Y:S01]  /*20f0*/  IMAD R37, R10, R5, R37 ;  /* 0x000000050a257224 */ /* 0x000fe200078e0225 */
[----:B------:R-:W-:Y:S01]  /*2100*/  IABS R15, R20 ;  /* 0x00000014000f7213 */ /* 0x000fe20000000000 */
[----:B------:R-:W-:-:S04]  /*2110*/  IMAD.HI.U32 R4, R11, R36, RZ ;  /* 0x000000240b047227 */ /* 0x000fc800078e00ff */
[--C-:B------:R-:W-:Y:S01]  /*2120*/  @!P0 IMAD.IADD R44, R44, 0x1, -R10.reuse ;  /* 0x000000012c2c8824 */ /* 0x100fe200078e0a0a */
[----:B------:R-:W-:Y:S01]  /*2130*/  ISETP.GE.AND P0, PT, R16, RZ, PT ;  /* 0x000000ff1000720c */ /* 0x000fe20003f06270 */
[----:B------:R-:W-:Y:S01]  /*2140*/  @!P5 IMAD.IADD R41, R41, 0x1, -R10 ;  /* 0x000000012929d824 */ /* 0x000fe200078e0a0a */
[----:B------:R-:W-:Y:S01]  /*2150*/  ISETP.GT.U32.AND P5, PT, R10, R37, PT ;  /* 0x000000250a00720c */ /* 0x000fe20003fa4070 */
[----:B------:R-:W-:Y:S02]  /*2160*/  IMAD.MOV R5, RZ, RZ, -R4 ;  /* 0x000000ffff057224 */ /* 0x000fe400078e0a04 */
[----:B------:R-:W-:-:S04]  /*2170*/  IMAD.HI.U32 R4, R11, R15, RZ ;  /* 0x0000000f0b047227 */ /* 0x000fc800078e00ff */
[----:B------:R-:W-:Y:S01]  /*2180*/  @!P6 IMAD.IADD R40, R40, 0x1, -R10 ;  /* 0x000000012828e824 */ /* 0x000fe200078e0a0a */
[----:B------:R-:W-:Y:S01]  /*2190*/  ISETP.GE.AND P6, PT, R17, RZ, PT ;  /* 0x000000ff1100720c */ /* 0x000fe20003fc6270 */
[----:B------:R-:W-:Y:S02]  /*21a0*/  VIADD R17, R3, 0x2a ;  /* 0x0000002a03117836 */ /* 0x000fe40000000000 */
[----:B------:R-:W-:Y:S02]  /*21b0*/  IMAD.MOV R4, RZ, RZ, -R4 ;  /* 0x000000ffff047224 */ /* 0x000fe400078e0a04 */
[C---:B------:R-:W-:Y:S01]  /*21c0*/  IMAD R38, R10.reuse, R7, R38 ;  /* 0x000000070a267224 */ /* 0x040fe200078e0226 */
[----:B------:R-:W-:Y:S01]  /*21d0*/  IABS R16, R17 ;  /* 0x0000001100107213 */ /* 0x000fe20000000000 */
[----:B------:R-:W-:Y:S01]  /*21e0*/  @!P1 IMAD.MOV R46, RZ, RZ, -R46 ;  /* 0x000000ffff2e9224 */ /* 0x000fe200078e0a2e */
[C---:B------:R-:W-:Y:S01]  /*21f0*/  ISETP.GT.U32.AND P1, PT, R10.reuse, R39, PT ;  /* 0x000000270a00720c */ /* 0x040fe20003f24070 */
[----:B------:R-:W-:-:S02]  /*2200*/  IMAD R15, R10, R4, R15 ;  /* 0x000000040a0f7224 */ /* 0x000fc400078e020f */
[----:B------:R-:W-:Y:S01]  /*2210*/  @!P2 IMAD.MOV R45, RZ, RZ, -R45 ;  /* 0x000000ffff2da224 */ /* 0x000fe200078e0a2d */
[----:B------:R-:W-:Y:S01]  /*2220*/  ISETP.GT.U32.AND P2, PT, R10, R38, PT ;  /* 0x000000260a00720c */ /* 0x000fe20003f44070 */
[----:B------:R-:W-:Y:S01]  /*2230*/  @!P5 IMAD.IADD R37, R37, 0x1, -R10 ;  /* 0x000000012525d824 */ /* 0x000fe200078e0a0a */
[----:B------:R-:W-:Y:S01]  /*2240*/  ISETP.GE.AND P5, PT, R18, RZ, PT ;  /* 0x000000ff1200720c */ /* 0x000fe20003fa6270 */
[----:B------:R-:W-:Y:S01]  /*2250*/  @!P0 IMAD.MOV R40, RZ, RZ, -R40 ;  /* 0x000000ffff288224 */ /* 0x000fe200078e0a28 */
[----:B------:R-:W-:Y:S01]  /*2260*/  ISETP.GT.U32.AND P0, PT, R10, R15, PT ;  /* 0x0000000f0a00720c */ /* 0x000fe20003f04070 */
[----:B------:R-:W-:-:S04]  /*2270*/  IMAD.HI.U32 R4, R11, R16, RZ ;  /* 0x000000100b047227 */ /* 0x000fc800078e00ff */
[----:B------:R-:W-:Y:S01]  /*2280*/  @!P3 IMAD.MOV R44, RZ, RZ, -R44 ;  /* 0x000000ffff2cb224 */ /* 0x000fe200078e0a2c */
[C---:B------:R-:W-:Y:S01]  /*2290*/  ISETP.GT.U32.AND P3, PT, R10.reuse, R37, PT ;  /* 0x000000250a00720c */ /* 0x040fe20003f64070 */
[C---:B------:R-:W-:Y:S02]  /*22a0*/  IMAD R36, R10.reuse, R5, R36 ;  /* 0x000000050a247224 */ /* 0x040fe400078e0224 */
[----:B------:R-:W-:Y:S02]  /*22b0*/  IMAD.MOV R7, RZ, RZ, -R4 ;  /* 0x000000ffff077224 */ /* 0x000fe400078e0a04 */
[----:B------:R-:W-:Y:S01]  /*22c0*/  @!P1 IMAD.IADD R39, R39, 0x1, -R10 ;  /* 0x0000000127279824 */ /* 0x000fe200078e0a0a */
[C---:B------:R-:W-:Y:S01]  /*22d0*/  ISETP.GT.U32.AND P1, PT, R10.reuse, R36, PT ;  /* 0x000000240a00720c */ /* 0x040fe20003f24070 */
[----:B------:R-:W-:Y:S02]  /*22e0*/  IMAD R16, R10, R7, R16 ;  /* 0x000000070a107224 */ /* 0x000fe400078e0210 */
[--C-:B------:R-:W-:Y:S01]  /*22f0*/  @!P2 IMAD.IADD R38, R38, 0x1, -R10.reuse ;  /* 0x000000012626a824 */ /* 0x100fe200078e0a0a */
[----:B------:R-:W-:Y:S01]  /*2300*/  ISETP.GE.AND P2, PT, R6, RZ, PT ;  /* 0x000000ff0600720c */ /* 0x000fe20003f46270 */
[----:B------:R-:W-:Y:S01]  /*2310*/  @!P0 IMAD.IADD R15, R15, 0x1, -R10 ;  /* 0x000000010f0f8824 */ /* 0x000fe200078e0a0a */
[----:B------:R-:W-:Y:S01]  /*2320*/  ISETP.GT.U32.AND P0, PT, R10, R16, PT ;  /* 0x000000100a00720c */ /* 0x000fe20003f04070 */
[----:B------:R-:W-:-:S02]  /*2330*/  VIADD R6, R3, 0x2b ;  /* 0x0000002b03067836 */ /* 0x000fc40000000000 */
[--C-:B------:R-:W-:Y:S01]  /*2340*/  @!P3 IMAD.IADD R37, R37, 0x1, -R10.reuse ;  /* 0x000000012525b824 */ /* 0x100fe200078e0a0a */
[----:B------:R-:W-:Y:S01]  /*2350*/  ISETP.GE.AND P3, PT, R17, RZ, PT ;  /* 0x000000ff1100720c */ /* 0x000fe20003f66270 */
[----:B------:R-:W-:Y:S01]  /*2360*/  VIADD R17, R3, 0x2c ;  /* 0x0000002c03117836 */ /* 0x000fe20000000000 */
[----:B------:R-:W-:Y:S01]  /*2370*/  IABS R35, R6 ;  /* 0x0000000600237213 */ /* 0x000fe20000000000 */
[----:B------:R-:W-:Y:S01]  /*2380*/  @!P1 IMAD.IADD R36, R36, 0x1, -R10 ;  /* 0x0000000124249824 */ /* 0x000fe200078e0a0a */
[C---:B------:R-:W-:Y:S01]  /*2390*/  ISETP.GT.U32.AND P1, PT, R10.reuse, R38, PT ;  /* 0x000000260a00720c */ /* 0x040fe20003f24070 */
[----:B------:R-:W-:Y:S01]  /*23a0*/  @!P4 IMAD.MOV R41, RZ, RZ, -R41 ;  /* 0x000000ffff29c224 */ /* 0x000fe200078e0a29 */
[----:B------:R-:W-:Y:S01]  /*23b0*/  IABS R26, R17 ;  /* 0x00000011001a7213 */ /* 0x000fe20000000000 */
[----:B------:R-:W-:Y:S01]  /*23c0*/  IMAD.HI.U32 R5, R11, R35, RZ ;  /* 0x000000230b057227 */ /* 0x000fe200078e00ff */
[----:B------:R-:W-:-:S03]  /*23d0*/  ISETP.GT.U32.AND P4, PT, R10, R36, PT ;  /* 0x000000240a00720c */ /* 0x000fc60003f84070 */
[----:B------:R-:W-:Y:S01]  /*23e0*/  @!P0 IMAD.IADD R16, R16, 0x1, -R10 ;  /* 0x0000000110108824 */ /* 0x000fe200078e0a0a */
[----:B------:R-:W-:Y:S01]  /*23f0*/  ISETP.GT.U32.AND P0, PT, R10, R15, PT ;  /* 0x0000000f0a00720c */ /* 0x000fe20003f04070 */
[----:B------:R-:W-:Y:S02]  /*2400*/  IMAD.MOV R5, RZ, RZ, -R5 ;  /* 0x000000ffff057224 */ /* 0x000fe400078e0a05 */
[----:B------:R-:W-:-:S04]  /*2410*/  IMAD.HI.U32 R4, R11, R26, RZ ;  /* 0x0000001a0b047227 */ /* 0x000fc800078e00ff */
[----:B------:R-:W-:Y:S02]  /*2420*/  IMAD R35, R10, R5, R35 ;  /* 0x000000050a237224 */ /* 0x000fe400078e0223 */
[----:B------:R-:W-:Y:S02]  /*2430*/  IMAD.MOV R5, RZ, RZ, -R4 ;  /* 0x000000ffff057224 */ /* 0x000fe400078e0a04 */
[----:B------:R-:W-:Y:S01]  /*2440*/  @!P1 IMAD.IADD R38, R38, 0x1, -R10 ;  /* 0x0000000126269824 */ /* 0x000fe200078e0a0a */
[----:B------:R-:W-:Y:S01]  /*2450*/  ISETP.GE.AND P1, PT, R20, RZ, PT ;  /* 0x000000ff1400720c */ /* 0x000fe20003f26270 */
[C---:B------:R-:W-:Y:S02]  /*2460*/  IMAD R26, R10.reuse, R5, R26 ;  /* 0x000000050a1a7224 */ /* 0x040fe400078e021a */
[----:B------:R-:W-:Y:S02]  /*2470*/  VIADD R18, R3, 0x2d ;  /* 0x0000002d03127836 */ /* 0x000fe40000000000 */
[----:B------:R-:W-:Y:S01]  /*2480*/  @!P2 IMAD.MOV R38, RZ, RZ, -R38 ;  /* 0x000000ffff26a224 */ /* 0x000fe200078e0a26 */
[C---:B------:R-:W-:Y:S01]  /*2490*/  ISETP.GT.U32.AND P2, PT, R10.reuse, R16, PT ;  /* 0x000000100a00720c */ /* 0x040fe20003f44070 */
[--C-:B------:R-:W-:Y:S01]  /*24a0*/  @!P0 IMAD.IADD R15, R15, 0x1, -R10.reuse ;  /* 0x000000010f0f8824 */ /* 0x100fe200078e0a0a */
[----:B------:R-:W-:Y:S01]  /*24b0*/  ISETP.GT.U32.AND P0, PT, R10, R26, PT ;  /* 0x0000001a0a00720c */ /* 0x000fe20003f04070 */
[----:B------:R-:W-:Y:S01]  /*24c0*/  @!P4 IMAD.IADD R36, R36, 0x1, -R10 ;  /* 0x000000012424c824 */ /* 0x000fe200078e0a0a */
[----:B------:R-:W-:Y:S01]  /*24d0*/  ISETP.GE.AND P4, PT, R6, RZ, PT ;  /* 0x000000ff0600720c */ /* 0x000fe20003f86270 */
[----:B------:R-:W-:Y:S01]  /*24e0*/  VIADD R22, R3, 0x2f ;  /* 0x0000002f03167836 */ /* 0x000fe20000000000 */
[----:B------:R-:W-:Y:S01]  /*24f0*/  IABS R6, R18 ;  /* 0x0000001200067213 */ /* 0x000fe20000000000 */
[----:B------:R-:W-:Y:S01]  /*2500*/  @!P6 IMAD.MOV R39, RZ, RZ, -R39 ;  /* 0x000000ffff27e224 */ /* 0x000fe200078e0a27 */
[----:B------:R-:W-:Y:S01]  /*2510*/  ISETP.GE.AND P6, PT, R19, RZ, PT ;  /* 0x000000ff1300720c */ /* 0x000fe20003fc6270 */
[----:B------:R-:W-:Y:S01]  /*2520*/  @!P5 IMAD.MOV R37, RZ, RZ, -R37 ;  /* 0x000000ffff25d224 */ /* 0x000fe200078e0a25 */
[----:B------:R-:W-:Y:S01]  /*2530*/  IABS R19, R22 ;  /* 0x0000001600137213 */ /* 0x000fe20000000000 */
[----:B------:R-:W-:Y:S01]  /*2540*/  IMAD.HI.U32 R4, R11, R6, RZ ;  /* 0x000000060b047227 */ /* 0x000fe200078e00ff */
[----:B------:R-:W-:-:S03]  /*2550*/  ISETP.GT.U32.AND P5, PT, R10, R35, PT ;  /* 0x000000230a00720c */ /* 0x000fc60003fa4070 */
[----:B------:R-:W-:Y:S02]  /*2560*/  IMAD.MOV R5, RZ, RZ, -R4 ;  /* 0x000000ffff057224 */ /* 0x000fe400078e0a04 */
[--C-:B------:R-:W-:Y:S01]  /*2570*/  @!P2 IMAD.IADD R16, R16, 0x1, -R10.reuse ;  /* 0x000000011010a824 */ /* 0x100fe200078e0a0a */
[----:B------:R-:W-:Y:S01]  /*2580*/  ISETP.GE.AND P2, PT, R18, RZ, PT ;  /* 0x000000ff1200720c */ /* 0x000fe20003f46270 */
[----:B------:R-:W-:Y:S02]  /*2590*/  @!P0 IMAD.IADD R26, R26, 0x1, -R10 ;  /* 0x000000011a1a8824 */ /* 0x000fe400078e0a0a */
[C---:B------:R-:W-:Y:S02]  /*25a0*/  IMAD R5, R10.reuse, R5, R6 ;  /* 0x000000050a057224 */ /* 0x040fe400078e0206 */
[----:B------:R-:W-:Y:S01]  /*25b0*/  @!P3 IMAD.MOV R16, RZ, RZ, -R16 ;  /* 0x000000ffff10b224 */ /* 0x000fe200078e0a10 */
[----:B------:R-:W-:Y:S01]  /*25c0*/  ISETP.GT.U32.AND P3, PT, R10, R26, PT ;  /* 0x0000001a0a00720c */ /* 0x000fe20003f64070 */
[----:B------:R-:W-:-:S04]  /*25d0*/  IMAD.HI.U32 R6, R11, R19, RZ ;  /* 0x000000130b067227 */ /* 0x000fc800078e00ff */
[----:B------:R-:W-:Y:S01]  /*25e0*/  @!P1 IMAD.MOV R15, RZ, RZ, -R15 ;  /* 0x000000ffff0f9224 */ /* 0x000fe200078e0a0f */
[C---:B------:R-:W-:Y:S01]  /*25f0*/  ISETP.GT.U32.AND P1, PT, R10.reuse, R5, PT ;  /* 0x000000050a00720c */ /* 0x040fe20003f24070 */
[----:B------:R-:W-:Y:S02]  /*2600*/  IMAD.MOV R6, RZ, RZ, -R6 ;  /* 0x000000ffff067224 */ /* 0x000fe400078e0a06 */
[----:B------:R-:W-:Y:S02]  /*2610*/  VIADD R20, R3, 0x2e ;  /* 0x0000002e03147836 */ /* 0x000fe40000000000 */
[----:B------:R-:W-:Y:S02]  /*2620*/  IMAD R19, R10, R6, R19 ;  /* 0x000000060a137224 */ /* 0x000fe400078e0213 */
[--C-:B------:R-:W-:Y:S01]  /*2630*/  @!P5 IMAD.IADD R35, R35, 0x1, -R10.reuse ;  /* 0x000000012323d824 */ /* 0x100fe200078e0a0a */
[----:B------:R-:W-:Y:S01]  /*2640*/  IABS R7, R20 ;  /* 0x0000001400077213 */ /* 0x000fe20000000000 */
[----:B------:R-:W-:Y:S01]  /*2650*/  @!P3 IMAD.IADD R26, R26, 0x1, -R10 ;  /* 0x000000011a1ab824 */ /* 0x000fe200078e0a0a */
[C---:B------:R-:W-:Y:S01]  /*2660*/  ISETP.GT.U32.AND P3, PT, R10.reuse, R19, PT ;  /* 0x000000130a00720c */ /* 0x040fe20003f64070 */
[----:B------:R-:W-:Y:S01]  /*2670*/  @!P6 IMAD.MOV R36, RZ, RZ, -R36 ;  /* 0x000000ffff24e224 */ /* 0x000fe200078e0a24 */
[----:B------:R-:W-:Y:S01]  /*2680*/  ISETP.GT.U32.AND P5, PT, R10, R35, PT ;  /* 0x000000230a00720c */ /* 0x000fe20003fa4070 */
[----:B------:R-:W-:Y:S01]  /*2690*/  IMAD.HI.U32 R4, R11, R7, RZ ;  /* 0x000000070b047227 */ /* 0x000fe200078e00ff */
[----:B------:R-:W-:-:S02]  /*26a0*/  ISETP.GE.AND P6, PT, R17, RZ, PT ;  /* 0x000000ff1100720c */ /* 0x000fc40003fc6270 */
[----:B------:R-:W-:Y:S01]  /*26b0*/  ISETP.GE.AND P0, PT, R20, RZ, PT ;  /* 0x000000ff1400720c */ /* 0x000fe20003f06270 */
[----:B------:R-:W-:Y:S02]  /*26c0*/  @!P1 IMAD.IADD R5, R5, 0x1, -R10 ;  /* 0x0000000105059824 */ /* 0x000fe400078e0a0a */
[----:B------:R-:W-:Y:S02]  /*26d0*/  IMAD.MOV R4, RZ, RZ, -R4 ;  /* 0x000000ffff047224 */ /* 0x000fe400078e0a04 */
[----:B------:R-:W-:Y:S01]  /*26e0*/  VIADD R17, R3, 0x30 ;  /* 0x0000003003117836 */ /* 0x000fe20000000000 */
[C---:B------:R-:W-:Y:S01]  /*26f0*/  ISETP.GT.U32.AND P1, PT, R10.reuse, R5, PT ;  /* 0x000000050a00720c */ /* 0x040fe20003f24070 */
[C---:B------:R-:W-:Y:S02]  /*2700*/  IMAD R7, R10.reuse, R4, R7 ;  /* 0x000000040a077224 */ /* 0x040fe400078e0207 */
[--C-:B------:R-:W-:Y:S01]  /*2710*/  @!P3 IMAD.IADD R19, R19, 0x1, -R10.reuse ;  /* 0x000000011313b824 */ /* 0x100fe200078e0a0a */
[----:B------:R-:W-:Y:S01]  /*2720*/  IABS R21, R17 ;  /* 0x0000001100157213 */ /* 0x000fe20000000000 */
[----:B------:R-:W-:Y:S01]  /*2730*/  @!P5 IMAD.IADD R35, R35, 0x1, -R10 ;  /* 0x000000012323d824 */ /* 0x000fe200078e0a0a */
[C---:B------:R-:W-:Y:S01]  /*2740*/  ISETP.GT.U32.AND P5, PT, R10.reuse, R7, PT ;  /* 0x000000070a00720c */ /* 0x040fe20003fa4070 */
[----:B------:R-:W-:Y:S01]  /*2750*/  VIADD R18, R3, 0x31 ;  /* 0x0000003103127836 */ /* 0x000fe20000000000 */
[----:B------:R-:W-:Y:S01]  /*2760*/  ISETP.GT.U32.AND P3, PT, R10, R19, PT ;  /* 0x000000130a00720c */ /* 0x000fe20003f64070 */
[----:B------:R-:W-:-:S03]  /*2770*/  IMAD.HI.U32 R4, R11, R21, RZ ;  /* 0x000000150b047227 */ /* 0x000fc600078e00ff */
[----:B------:R-:W-:Y:S01]  /*2780*/  IABS R23, R18 ;  /* 0x0000001200177213 */ /* 0x000fe20000000000 */
[----:B------:R-:W-:Y:S02]  /*2790*/  IMAD.MOV R4, RZ, RZ, -R4 ;  /* 0x000000ffff047224 */ /* 0x000fe400078e0a04 */
[----:B------:R-:W-:Y:S01]  /*27a0*/  @!P1 IMAD.IADD R5, R5, 0x1, -R10 ;  /* 0x0000000105059824 */ /* 0x000fe200078e0a0a */
[----:B------:R-:W-:Y:S01]  /*27b0*/  ISETP.GE.AND P1, PT, R18, RZ, PT ;  /* 0x000000ff1200720c */ /* 0x000fe20003f26270 */
[----:B------:R-:W-:Y:S01]  /*27c0*/  @!P4 IMAD.MOV R35, RZ, RZ, -R35 ;  /* 0x000000ffff23c224 */ /* 0x000fe200078e0a23 */
[----:B------:R-:W-:Y:S01]  /*27d0*/  ISETP.GE.AND P4, PT, R22, RZ, PT ;  /* 0x000000ff1600720c */ /* 0x000fe20003f86270 */
[----:B------:R-:W-:Y:S02]  /*27e0*/  IMAD R21, R10, R4, R21 ;  /* 0x000000040a157224 */ /* 0x000fe400078e0215 */
[----:B------:R-:W-:Y:S02]  /*27f0*/  IMAD.MOV.U32 R27, RZ, RZ, R5 ;  /* 0x000000ffff1b7224 */ /* 0x000fe400078e0005 */
[----:B------:R-:W-:-:S04]  /*2800*/  IMAD.HI.U32 R6, R11, R23, RZ ;  /* 0x000000170b067227 */ /* 0x000fc800078e00ff */
[----:B------:R-:W-:Y:S02]  /*2810*/  @!P5 IMAD.IADD R7, R7, 0x1, -R10 ;  /* 0x000000010707d824 */ /* 0x000fe400078e0a0a */
[----:B------:R-:W-:Y:S01]  /*2820*/  @!P2 IMAD.MOV R27, RZ, RZ, -R27 ;  /* 0x000000ffff1ba224 */ /* 0x000fe200078e0a1b */
[C---:B------:R-:W-:Y:S01]  /*2830*/  ISETP.GT.U32.AND P2, PT, R10.reuse, R21, PT ;  /* 0x000000150a00720c */ /* 0x040fe20003f44070 */
[----:B------:R-:W-:Y:S01]  /*2840*/  IMAD.MOV R6, RZ, RZ, -R6 ;  /* 0x000000ffff067224 */ /* 0x000fe200078e0a06 */
[C---:B------:R-:W-:Y:S01]  /*2850*/  ISETP.GT.U32.AND P5, PT, R10.reuse, R7, PT ;  /* 0x000000070a00720c */ /* 0x040fe20003fa4070 */
[----:B------:R-:W-:Y:S02]  /*2860*/  @!P3 IMAD.IADD R19, R19, 0x1, -R10 ;  /* 0x000000011313b824 */ /* 0x000fe400078e0a0a */
[----:B------:R-:W-:Y:S02]  /*2870*/  IMAD R23, R10, R6, R23 ;  /* 0x000000060a177224 */ /* 0x000fe400078e0217 */
[----:B------:R-:W-:-:S02]  /*2880*/  IMAD.MOV.U32 R29, RZ, RZ, R19 ;  /* 0x000000ffff1d7224 */ /* 0x000fc400078e0013 */
[----:B------:R-:W-:Y:S02]  /*2890*/  VIADD R4, R3, 0x32 ;  /* 0x0000003203047836 */ /* 0x000fe40000000000 */
[----:B------:R-:W-:Y:S01]  /*28a0*/  @!P4 IMAD.MOV R29, RZ, RZ, -R29 ;  /* 0x000000ffff1dc224 */ /* 0x000fe200078e0a1d */
[----:B------:R-:W-:Y:S01]  /*28b0*/  ISETP.GT.U32.AND P4, PT, R10, R23, PT ;  /* 0x000000170a00720c */ /* 0x000fe20003f84070 */
[--C-:B------:R-:W-:Y:S01]  /*28c0*/  @!P2 IMAD.IADD R21, R21, 0x1, -R10.reuse ;  /* 0x000000011515a824 */ /* 0x100fe200078e0a0a */
[----:B------:R-:W-:Y:S01]  /*28d0*/  IABS R25, R4 ;  /* 0x0000000400197213 */ /* 0x000fe20000000000 */
[----:B------:R-:W-:Y:S01]  /*28e0*/  @!P5 IMAD.IADD R7, R7, 0x1, -R10 ;  /* 0x000000010707d824 */ /* 0x000fe200078e0a0a */
[----:B------:R-:W-:Y:S01]  /*28f0*/  ISETP.GE.AND P5, PT, R4, RZ, PT ;  /* 0x000000ff0400720c */ /* 0x000fe20003fa6270 */
[----:B------:R-:W-:Y:S01]  /*2900*/  VIADD R6, R3, 0x33 ;  /* 0x0000003303067836 */ /* 0x000fe20000000000 */
[----:B------:R-:W-:Y:S01]  /*2910*/  ISETP.GT.U32.AND P2, PT, R10, R21, PT ;  /* 0x000000150a00720c */ /* 0x000fe20003f44070 */
[----:B------:R-:W-:-:S03]  /*2920*/  IMAD.HI.U32 R4, R11, R25, RZ ;  /* 0x000000190b047227 */ /* 0x000fc600078e00ff */
[----:B------:R-:W-:Y:S01]  /*2930*/  IABS R33, R6 ;  /* 0x0000000600217213 */ /* 0x000fe20000000000 */
[----:B------:R-:W-:Y:S02]  /*2940*/  IMAD.MOV R5, RZ, RZ, -R4 ;  /* 0x000000ffff057224 */ /* 0x000fe400078e0a04 */
[----:B------:R-:W-:Y:S02]  /*2950*/  @!P4 IMAD.IADD R23, R23, 0x1, -R10 ;  /* 0x000000011717c824 */ /* 0x000fe400078e0a0a */
[----:B------:R-:W-:Y:S01]  /*2960*/  @!P6 IMAD.MOV R26, RZ, RZ, -R26 ;  /* 0x000000ffff1ae224 */ /* 0x000fe200078e0a1a */
[----:B------:R-:W-:Y:S01]  /*2970*/  ISETP.GE.AND P6, PT, R17, RZ, PT ;  /* 0x000000ff1100720c */ /* 0x000fe20003fc6270 */
[----:B------:R-:W-:Y:S01]  /*2980*/  IMAD.MOV.U32 R17, RZ, RZ, R7 ;  /* 0x000000ffff117224 */ /* 0x000fe200078e0007 */
[C---:B------:R-:W-:Y:S01]  /*2990*/  ISETP.GT.U32.AND P4, PT, R10.reuse, R23, PT ;  /* 0x000000170a00720c */ /* 0x040fe20003f84070 */
[----:B------:R-:W-:Y:S01]  /*29a0*/  IMAD R25, R10, R5, R25 ;  /* 0x000000050a197224 */ /* 0x000fe200078e0219 */
[----:B------:R-:W-:Y:S01]  /*29b0*/  SHF.R.U32.HI R7, RZ, 0x6, R8 ;  /* 0x00000006ff077819 */ /* 0x000fe20000011608 */
[----:B------:R-:W-:-:S02]  /*29c0*/  VIADD R18, R3, 0x34 ;  /* 0x0000003403127836 */ /* 0x000fc40000000000 */
[----:B------:R-:W-:-:S03]  /*29d0*/  IMAD.HI.U32 R4, R11, R33, RZ ;  /* 0x000000210b047227 */ /* 0x000fc600078e00ff */
[----:B------:R-:W-:Y:S01]  /*29e0*/  IABS R43, R18 ;  /* 0x00000012002b7213 */ /* 0x000fe20000000000 */
[----:B------:R-:W-:Y:S01]  /*29f0*/  @!P0 IMAD.MOV R17, RZ, RZ, -R17 ;  /* 0x000000ffff118224 */ /* 0x000fe200078e0a11 */
[----:B------:R-:W-:Y:S01]  /*2a00*/  ISETP.GE.AND P0, PT, R6, RZ, PT ;  /* 0x000000ff0600720c */ /* 0x000fe20003f06270 */
[----:B------:R-:W-:Y:S01]  /*2a10*/  @!P2 IMAD.IADD R21, R21, 0x1, -R10 ;  /* 0x000000011515a824 */ /* 0x000fe200078e0a0a */
[----:B------:R-:W-:Y:S01]  /*2a20*/  ISETP.GT.U32.AND P2, PT, R10, R25, PT ;  /* 0x000000190a00720c */ /* 0x000fe20003f44070 */
[----:B------:R-:W-:Y:S01]  /*2a30*/  IMAD.MOV R6, RZ, RZ, -R4 ;  /* 0x000000ffff067224 */ /* 0x000fe200078e0a04 */
[----:B------:R-:W-:Y:S01]  /*2a40*/  ISETP.GE.AND P3, PT, R18, RZ, PT ;  /* 0x000000ff1200720c */ /* 0x000fe20003f66270 */
[----:B------:R-:W-:Y:S01]  /*2a50*/  VIADD R20, R3, 0x35 ;  /* 0x0000003503147836 */ /* 0x000fe20000000000 */
[----:B------:R-:W2:Y:S01]  /*2a60*/  LDC.64 R18, c[0x0][0x238] ;  /* 0x00008e00ff127b82 */ /* 0x000ea20000000a00 */
[----:B------:R-:W-:Y:S02]  /*2a70*/  IMAD R33, R10, R6, R33 ;  /* 0x000000060a217224 */ /* 0x000fe400078e0221 */
[----:B------:R-:W-:Y:S01]  /*2a80*/  IMAD.HI.U32 R4, R11, R43, RZ ;  /* 0x0000002b0b047227 */ /* 0x000fe200078e00ff */
[----:B------:R-:W-:-:S03]  /*2a90*/  IABS R53, R20 ;  /* 0x0000001400357213 */ /* 0x000fc60000000000 */
[----:B------:R-:W-:Y:S02]  /*2aa0*/  VIADD R22, R3, 0x36 ;  /* 0x0000003603167836 */ /* 0x000fe40000000000 */
[----:B------:R-:W-:Y:S01]  /*2ab0*/  @!P4 IMAD.IADD R23, R23, 0x1, -R10 ;  /* 0x000000011717c824 */ /* 0x000fe200078e0a0a */
[----:B------:R-:W-:Y:S01]  /*2ac0*/  ISETP.GT.U32.AND P4, PT, R10, R33, PT ;  /* 0x000000210a00720c */ /* 0x000fe20003f84070 */
[----:B------:R-:W-:Y:S01]  /*2ad0*/  IMAD.MOV R4, RZ, RZ, -R4 ;  /* 0x000000ffff047224 */ /* 0x000fe200078e0a04 */
[----:B------:R-:W-:Y:S01]  /*2ae0*/  IABS R81, R22 ;  /* 0x0000001600517213 */ /* 0x000fe20000000000 */
[----:B------:R-:W-:Y:S02]  /*2af0*/  @!P2 IMAD.IADD R25, R25, 0x1, -R10 ;  /* 0x000000011919a824 */ /* 0x000fe400078e0a0a */
[----:B------:R-:W-:-:S03]  /*2b00*/  IMAD.HI.U32 R5, R11, R53, RZ ;  /* 0x000000350b057227 */ /* 0x000fc600078e00ff */
[C---:B------:R-:W-:Y:S01]  /*2b10*/  ISETP.GT.U32.AND P2, PT, R10.reuse, R25, PT ;  /* 0x000000190a00720c */ /* 0x040fe20003f44070 */
[----:B------:R-:W-:Y:S02]  /*2b20*/  IMAD R43, R10, R4, R43 ;  /* 0x000000040a2b7224 */ /* 0x000fe400078e022b */
[----:B------:R-:W-:Y:S02]  /*2b30*/  IMAD.MOV R5, RZ, RZ, -R5 ;  /* 0x000000ffff057224 */ /* 0x000fe400078e0a05 */
[----:B------:R-:W-:Y:S02]  /*2b40*/  VIADD R24, R3, 0x37 ;  /* 0x0000003703187836 */ /* 0x000fe40000000000 */
[----:B------:R-:W-:-:S03]  /*2b50*/  IMAD.HI.U32 R4, R11, R81, RZ ;  /* 0x000000510b047227 */ /* 0x000fc600078e00ff */
[----:B------:R-:W-:Y:S01]  /*2b60*/  IABS R83, R24 ;  /* 0x0000001800537213 */ /* 0x000fe20000000000 */
[----:B------:R-:W-:Y:S01]  /*2b70*/  @!P6 IMAD.MOV R21, RZ, RZ, -R21 ;  /* 0x000000ffff15e224 */ /* 0x000fe200078e0a15 */
[C---:B------:R-:W-:Y:S01]  /*2b80*/  ISETP.GT.U32.AND P6, PT, R10.reuse, R43, PT ;  /* 0x0000002b0a00720c */ /* 0x040fe20003fc4070 */
[C---:B------:R-:W-:Y:S02]  /*2b90*/  IMAD R53, R10.reuse, R5, R53 ;  /* 0x000000050a357224 */ /* 0x040fe400078e0235 */
[----:B------:R-:W-:Y:S02]  /*2ba0*/  IMAD.MOV R4, RZ, RZ, -R4 ;  /* 0x000000ffff047224 */ /* 0x000fe400078e0a04 */
[----:B------:R-:W-:Y:S02]  /*2bb0*/  @!P4 IMAD.IADD R33, R33, 0x1, -R10 ;  /* 0x000000012121c824 */ /* 0x000fe400078e0a0a */
[C---:B------:R-:W-:Y:S02]  /*2bc0*/  IMAD R81, R10.reuse, R4, R81 ;  /* 0x000000040a517224 */ /* 0x040fe400078e0251 */
[----:B------:R-:W-:Y:S01]  /*2bd0*/  @!P1 IMAD.MOV R23, RZ, RZ, -R23 ;  /* 0x000000ffff179224 */ /* 0x000fe200078e0a17 */
[C---:B------:R-:W-:Y:S01]  /*2be0*/  ISETP.GT.U32.AND P1, PT, R10.reuse, R53, PT ;  /* 0x000000350a00720c */ /* 0x040fe20003f24070 */
[----:B------:R-:W-:Y:S01]  /*2bf0*/  VIADD R28, R3, 0x38 ;  /* 0x00000038031c7836 */ /* 0x000fe20000000000 */
[----:B------:R-:W-:Y:S01]  /*2c00*/  ISETP.GT.U32.AND P4, PT, R10, R33, PT ;  /* 0x000000210a00720c */ /* 0x000fe20003f84070 */
[----:B------:R-:W-:-:S03]  /*2c10*/  IMAD.HI.U32 R4, R11, R83, RZ ;  /* 0x000000530b047227 */ /* 0x000fc600078e00ff */
[----:B------:R-:W-:Y:S01]  /*2c20*/  IABS R85, R28 ;  /* 0x0000001c00557213 */ /* 0x000fe20000000000 */
[----:B------:R-:W-:Y:S01]  /*2c30*/  @!P2 IMAD.IADD R25, R25, 0x1, -R10 ;  /* 0x000000011919a824 */ /* 0x000fe200078e0a0a */
[C---:B------:R-:W-:Y:S01]  /*2c40*/  ISETP.GT.U32.AND P2, PT, R10.reuse, R81, PT ;  /* 0x000000510a00720c */ /* 0x040fe20003f44070 */
[----:B------:R-:W-:Y:S01]  /*2c50*/  IMAD.MOV R6, RZ, RZ, -R4 ;  /* 0x000000ffff067224 */ /* 0x000fe200078e0a04 */
[----:B------:R-:W-:Y:S01]  /*2c60*/  SGXT.U32 R4, R7, 0x1 ;  /* 0x000000010704781a */ /* 0x000fe20000000000 */
[----:B------:R-:W-:Y:S02]  /*2c70*/  @!P6 IMAD.IADD R43, R43, 0x1, -R10 ;  /* 0x000000012b2be824 */ /* 0x000fe400078e0a0a */
[----:B------:R-:W-:Y:S01]  /*2c80*/  IMAD R83, R10, R6, R83 ;  /* 0x000000060a537224 */ /* 0x000fe200078e0253 */
[----:B------:R-:W-:Y:S01]  /*2c90*/  LOP3.LUT R92, R4, 0x2, RZ, 0xfc, !PT ;  /* 0x00000002045c7812 */ /* 0x000fe200078efcff */
[----:B------:R-:W-:Y:S01]  /*2ca0*/  IMAD.HI.U32 R5, R11, R85, RZ ;  /* 0x000000550b057227 */ /* 0x000fe200078e00ff */
[----:B------:R-:W-:-:S03]  /*2cb0*/  ISETP.GT.U32.AND P6, PT, R10, R43, PT ;  /* 0x0000002b0a00720c */ /* 0x000fc60003fc4070 */
[--C-:B------:R-:W-:Y:S02]  /*2cc0*/  @!P1 IMAD.IADD R53, R53, 0x1, -R10.reuse ;  /* 0x0000000135359824 */ /* 0x100fe400078e0a0a */
[--C-:B------:R-:W-:Y:S01]  /*2cd0*/  @!P4 IMAD.IADD R33, R33, 0x1, -R10.reuse ;  /* 0x000000012121c824 */ /* 0x100fe200078e0a0a */
[C---:B------:R-:W-:Y:S01]  /*2ce0*/  ISETP.GT.U32.AND P4, PT, R10.reuse, R83, PT ;  /* 0x000000530a00720c */ /* 0x040fe20003f84070 */
[----:B------:R-:W-:Y:S01]  /*2cf0*/  IMAD.MOV R5, RZ, RZ, -R5 ;  /* 0x000000ffff057224 */ /* 0x000fe200078e0a05 */
[C---:B------:R-:W-:Y:S01]  /*2d00*/  ISETP.GT.U32.AND P1, PT, R10.reuse, R53, PT ;  /* 0x000000350a00720c */ /* 0x040fe20003f24070 */
[--C-:B------:R-:W-:Y:S02]  /*2d10*/  @!P2 IMAD.IADD R81, R81, 0x1, -R10.reuse ;  /* 0x000000015151a824 */ /* 0x100fe400078e0a0a */
[C---:B------:R-:W-:Y:S02]  /*2d20*/  IMAD R85, R10.reuse, R5, R85 ;  /* 0x000000050a557224 */ /* 0x040fe400078e0255 */
[----:B------:R-:W-:Y:S01]  /*2d30*/  VIADD R30, R3, 0x39 ;  /* 0x00000039031e7836 */ /* 0x000fe20000000000 */
[C---:B------:R-:W-:Y:S01]  /*2d40*/  ISETP.GT.U32.AND P2, PT, R10.reuse, R81, PT ;  /* 0x000000510a00720c */ /* 0x040fe20003f44070 */
[--C-:B------:R-:W-:Y:S01]  /*2d50*/  @!P6 IMAD.IADD R43, R43, 0x1, -R10.reuse ;  /* 0x000000012b2be824 */ /* 0x100fe200078e0a0a */
[----:B------:R-:W-:Y:S01]  /*2d60*/  ISETP.GT.U32.AND P6, PT, R10, R85, PT ;  /* 0x000000550a00720c */ /* 0x000fe20003fc4070 */
[----:B------:R-:W-:Y:S01]  /*2d70*/  VIADD R34, R3, 0x3a ;  /* 0x0000003a03227836 */ /* 0x000fe20000000000 */
[----:B------:R-:W-:Y:S01]  /*2d80*/  IABS R87, R30 ;  /* 0x0000001e00577213 */ /* 0x000fe20000000000 */
[----:B------:R-:W-:-:S02]  /*2d90*/  @!P4 IMAD.IADD R83, R83, 0x1, -R10 ;  /* 0x000000015353c824 */ /* 0x000fc400078e0a0a */
[--C-:B------:R-:W-:Y:S01]  /*2da0*/  @!P1 IMAD.IADD R53, R53, 0x1, -R10.reuse ;  /* 0x0000000135359824 */ /* 0x100fe200078e0a0a */
[----:B------:R-:W-:Y:S01]  /*2db0*/  ISETP.GE.AND P1, PT, R20, RZ, PT ;  /* 0x000000ff1400720c */ /* 0x000fe20003f26270 */
[----:B------:R-:W-:Y:S01]  /*2dc0*/  IMAD.HI.U32 R20, R11, R87, RZ ;  /* 0x000000570b147227 */ /* 0x000fe200078e00ff */
[----:B------:R-:W-:Y:S02]  /*2dd0*/  ISETP.GT.U32.AND P4, PT, R10, R83, PT ;  /* 0x000000530a00720c */ /* 0x000fe40003f84070 */
[----:B------:R-:W-:Y:S01]  /*2de0*/  IABS R89, R34 ;  /* 0x0000002200597213 */ /* 0x000fe20000000000 */
[--C-:B------:R-:W-:Y:S01]  /*2df0*/  @!P2 IMAD.IADD R81, R81, 0x1, -R10.reuse ;  /* 0x000000015151a824 */ /* 0x100fe200078e0a0a */
[----:B------:R-:W-:Y:S01]  /*2e00*/  ISETP.GE.AND P2, PT, R22, RZ, PT ;  /* 0x000000ff1600720c */ /* 0x000fe20003f46270 */
[----:B------:R-:W-:Y:S02]  /*2e10*/  @!P6 IMAD.IADD R85, R85, 0x1, -R10 ;  /* 0x000000015555e824 */ /* 0x000fe400078e0a0a */
[----:B------:R-:W-:-:S02]  /*2e20*/  IMAD.MOV R22, RZ, RZ, -R20 ;  /* 0x000000ffff167224 */ /* 0x000fc400078e0a14 */
[----:B------:R-:W-:Y:S01]  /*2e30*/  IMAD.HI.U32 R20, R11, R89, RZ ;  /* 0x000000590b147227 */ /* 0x000fe200078e00ff */
[----:B------:R-:W-:-:S03]  /*2e40*/  ISETP.GT.U32.AND P6, PT, R10, R85, PT ;  /* 0x000000550a00720c */ /* 0x000fc60003fc4070 */
[C---:B------:R-:W-:Y:S01]  /*2e50*/  IMAD R87, R10.reuse, R22, R87 ;  /* 0x000000160a577224 */ /* 0x040fe200078e0257 */
[----:B------:R-:W-:Y:S01]  /*2e60*/  IABS R22, R3 ;  /* 0x0000000300167213 */ /* 0x000fe20000000000 */
[----:B------:R-:W-:Y:S02]  /*2e70*/  @!P4 IMAD.IADD R83, R83, 0x1, -R10 ;  /* 0x000000015353c824 */ /* 0x000fe400078e0a0a */
[----:B------:R-:W-:Y:S01]  /*2e80*/  IMAD.MOV R20, RZ, RZ, -R20 ;  /* 0x000000ffff147224 */ /* 0x000fe200078e0a14 */
[C---:B------:R-:W-:Y:S01]  /*2e90*/  ISETP.GT.U32.AND P4, PT, R10.reuse, R87, PT ;  /* 0x000000570a00720c */ /* 0x040fe20003f84070 */
[----:B------:R-:W-:Y:S02]  /*2ea0*/  VIADD R42, R3, 0x3b ;  /* 0x0000003b032a7836 */ /* 0x000fe40000000000 */
[----:B------:R-:W-:Y:S02]  /*2eb0*/  IMAD R89, R10, R20, R89 ;  /* 0x000000140a597224 */ /* 0x000fe400078e0259 */
[----:B------:R-:W-:Y:S01]  /*2ec0*/  @!P6 IMAD.IADD R85, R85, 0x1, -R10 ;  /* 0x000000015555e824 */ /* 0x000fe200078e0a0a */
[----:B------:R-:W-:Y:S01]  /*2ed0*/  IABS R91, R42 ;  /* 0x0000002a005b7213 */ /* 0x000fe20000000000 */
[----:B------:R-:W-:Y:S01]  /*2ee0*/  IMAD R90, R14, 0x40, R13 ;  /* 0x000000400e5a7824 */ /* 0x000fe200078e020d */
[----:B------:R-:W-:Y:S01]  /*2ef0*/  ISETP.GT.U32.AND P6, PT, R10, R89, PT ;  /* 0x000000590a00720c */ /* 0x000fe20003fc4070 */
[----:B------:R-:W-:-:S02]  /*2f00*/  VIADD R78, R3, 0x3c ;  /* 0x0000003c034e7836 */ /* 0x000fc40000000000 */
[----:B------:R-:W-:Y:S01]  /*2f10*/  IMAD.HI.U32 R13, R11, R91, RZ ;  /* 0x0000005b0b0d7227 */ /* 0x000fe200078e00ff */
[----:B------:R-:W-:Y:S02]  /*2f20*/  IABS R32, R90 ;  /* 0x0000005a00207213 */ /* 0x000fe40000000000 */
[----:B------:R-:W-:Y:S01]  /*2f30*/  IABS R93, R78 ;  /* 0x0000004e005d7213 */ /* 0x000fe20000000000 */
[--C-:B------:R-:W-:Y:S02]  /*2f40*/  @!P4 IMAD.IADD R87, R87, 0x1, -R10.reuse ;  /* 0x000000015757c824 */ /* 0x100fe400078e0a0a */
[----:B------:R-:W-:Y:S02]  /*2f50*/  VIADD R82, R3, 0x3d ;  /* 0x0000003d03527836 */ /* 0x000fe40000000000 */
[----:B------:R-:W-:Y:S01]  /*2f60*/  IMAD.MOV R13, RZ, RZ, -R13 ;  /* 0x000000ffff0d7224 */ /* 0x000fe200078e0a0d */
[----:B------:R-:W-:Y:S01]  /*2f70*/  ISETP.GT.U32.AND P4, PT, R10, R87, PT ;  /* 0x000000570a00720c */ /* 0x000fe20003f84070 */
[----:B------:R-:W-:Y:S01]  /*2f80*/  @!P6 IMAD.IADD R89, R89, 0x1, -R10 ;  /* 0x000000015959e824 */ /* 0x000fe200078e0a0a */
[----:B------:R-:W-:Y:S01]  /*2f90*/  IABS R95, R82 ;  /* 0x00000052005f7213 */ /* 0x000fe20000000000 */
[----:B--2---:R-:W-:-:S02]  /*2fa0*/  IMAD R88, R4, R18, RZ ;  /* 0x0000001204587224 */ /* 0x004fc400078e02ff */
[C---:B------:R-:W-:Y:S01]  /*2fb0*/  IMAD R91, R10.reuse, R13, R91 ;  /* 0x0000000d0a5b7224 */ /* 0x040fe200078e025b */
[----:B------:R-:W-:Y:S01]  /*2fc0*/  ISETP.GT.U32.AND P6, PT, R10, R89, PT ;  /* 0x000000590a00720c */ /* 0x000fe20003fc4070 */
[----:B------:R-:W-:Y:S01]  /*2fd0*/  IMAD.HI.U32 R13, R11, R93, RZ ;  /* 0x0000005d0b0d7227 */ /* 0x000fe200078e00ff */
[----:B------:R-:W-:Y:S03]  /*2fe0*/  STL [R1+0xc], R88 ;  /* 0x00000c5801007387 */ /* 0x000fe60000100800 */
[----:B------:R-:W-:Y:S02]  /*2ff0*/  IMAD R5, R18, 0x2, R88 ;  /* 0x0000000212057824 */ /* 0x000fe400078e0258 */
[----:B------:R-:W-:Y:S01]  /*3000*/  @!P4 IMAD.IADD R87, R87, 0x1, -R10 ;  /* 0x000000015757c824 */ /* 0x000fe200078e0a0a */
[----:B------:R-:W-:Y:S01]  /*3010*/  ISETP.GT.U32.AND P4, PT, R10, R91, PT ;  /* 0x0000005b0a00720c */ /* 0x000fe20003f84070 */
[----:B------:R-:W-:-:S04]  /*3020*/  IMAD.HI.U32 R14, R11, R95, RZ ;  /* 0x0000005f0b0e7227 */ /* 0x000fc800078e00ff */
[----:B------:R-:W-:Y:S02]  /*3030*/  IMAD.MOV R13, RZ, RZ, -R13 ;  /* 0x000000ffff0d7224 */ /* 0x000fe400078e0a0d */
[----:B------:R-:W-:Y:S02]  /*3040*/  IMAD R6, R18, 0x2, R5 ;  /* 0x0000000212067824 */ /* 0x000fe400078e0205 */
[----:B------:R-:W-:Y:S02]  /*3050*/  IMAD.MOV R20, RZ, RZ, -R14 ;  /* 0x000000ffff147224 */ /* 0x000fe400078e0a0e */
[----:B------:R-:W-:Y:S02]  /*3060*/  IMAD R93, R10, R13, R93 ;  /* 0x0000000d0a5d7224 */ /* 0x000fe400078e025d */
[----:B------:R-:W-:Y:S02]  /*3070*/  IMAD R7, R18, 0x2, R6 ;  /* 0x0000000212077824 */ /* 0x000fe400078e0206 */
[----:B------:R-:W-:-:S02]  /*3080*/  IMAD.MOV.U32 R14, RZ, RZ, R22 ;  /* 0x000000ffff0e7224 */ /* 0x000fc400078e0016 */
[C---:B------:R-:W-:Y:S02]  /*3090*/  IMAD R95, R10.reuse, R20, R95 ;  /* 0x000000140a5f7224 */ /* 0x040fe400078e025f */
[----:B------:R-:W-:Y:S01]  /*30a0*/  @!P6 IMAD.IADD R89, R89, 0x1, -R10 ;  /* 0x000000015959e824 */ /* 0x000fe200078e0a0a */
[----:B------:R-:W-:Y:S01]  /*30b0*/  ISETP.GT.U32.AND P6, PT, R10, R93, PT ;  /* 0x0000005d0a00720c */ /* 0x000fe20003fc4070 */
[----:B------:R-:W-:Y:S02]  /*30c0*/  IMAD R104, R18, 0x2, R7 ;  /* 0x0000000212687824 */ /* 0x000fe400078e0207 */
[----:B------:R-:W-:-:S03]  /*30d0*/  IMAD.HI.U32 R13, R11, R14, RZ ;  /* 0x0000000e0b0d7227 */ /* 0x000fc600078e00ff */
[----:B------:R-:W-:Y:S01]  /*30e0*/  STL [R1+0x8], R104 ;  /* 0x0000086801007387 */ /* 0x000fe20000100800 */
[----:B------:R-:W-:Y:S01]  /*30f0*/  @!P4 IMAD.IADD R91, R91, 0x1, -R10 ;  /* 0x000000015b5bc824 */ /* 0x000fe200078e0a0a */
[----:B------:R-:W-:Y:S01]  /*3100*/  ISETP.GT.U32.AND P4, PT, R10, R95, PT ;  /* 0x0000005f0a00720c */ /* 0x000fe20003f84070 */
[C---:B------:R-:W-:Y:S01]  /*3110*/  IMAD R102, R18.reuse, 0x2, R104 ;  /* 0x0000000212667824 */ /* 0x040fe200078e0268 */
[----:B------:R2:W-:Y:S01]  /*3120*/  STL [R1+0x164], R90 ;  /* 0x0001645a01007387 */ /* 0x0005e20000100800 */
[----:B------:R-:W-:Y:S02]  /*3130*/  VIADD R84, R3, 0x3e ;  /* 0x0000003e03547836 */ /* 0x000fe40000000000 */
[----:B------:R-:W-:Y:S02]  /*3140*/  IMAD.MOV R13, RZ, RZ, -R13 ;  /* 0x000000ffff0d7224 */ /* 0x000fe400078e0a0d */
[----:B------:R-:W-:Y:S01]  /*3150*/  IMAD R100, R18, 0x2, R102 ;  /* 0x0000000212647824 */ /* 0x000fe200078e0266 */
[----:B------:R-:W-:Y:S01]  /*3160*/  IABS R20, R84 ;  /* 0x0000005400147213 */ /* 0x000fe20000000000 */
[----:B------:R-:W-:-:S02]  /*3170*/  IMAD R13, R10, R13, R14 ;  /* 0x0000000d0a0d7224 */ /* 0x000fc400078e020e */
[----:B------:R-:W-:Y:S02]  /*3180*/  IMAD.MOV.U32 R31, RZ, RZ, R25 ;  /* 0x000000ffff1f7224 */ /* 0x000fe400078e0019 */
[----:B------:R-:W-:Y:S02]  /*3190*/  IMAD R98, R18, 0x2, R100 ;  /* 0x0000000212627824 */ /* 0x000fe400078e0264 */
[----:B------:R-:W-:Y:S01]  /*31a0*/  @!P6 IMAD.IADD R93, R93, 0x1, -R10 ;  /* 0x000000015d5de824 */ /* 0x000fe200078e0a0a */
[C---:B------:R-:W-:Y:S01]  /*31b0*/  ISETP.GT.U32.AND P6, PT, R10.reuse, R91, PT ;  /* 0x0000005b0a00720c */ /* 0x040fe20003fc4070 */
[----:B------:R-:W-:Y:S01]  /*31c0*/  @!P5 IMAD.MOV R31, RZ, RZ, -R31 ;  /* 0x000000ffff1fd224 */ /* 0x000fe200078e0a1f */
[----:B------:R-:W-:Y:S01]  /*31d0*/  ISETP.GT.U32.AND P5, PT, R10, R13, PT ;  /* 0x0000000d0a00720c */ /* 0x000fe20003fa4070 */
[----:B------:R-:W-:Y:S02]  /*31e0*/  IMAD R96, R18, 0x2, R98 ;  /* 0x0000000212607824 */ /* 0x000fe400078e0262 */
[----:B------:R-:W-:-:S03]  /*31f0*/  IMAD.HI.U32 R11, R11, R20, RZ ;  /* 0x000000140b0b7227 */ /* 0x000fc600078e00ff */
[----:B------:R-:W-:Y:S01]  /*3200*/  STL [R1+0xa8], R96 ;  /* 0x0000a86001007387 */ /* 0x000fe20000100800 */
[----:B------:R-:W-:Y:S01]  /*3210*/  @!P4 IMAD.IADD R95, R95, 0x1, -R10 ;  /* 0x000000015f5fc824 */ /* 0x000fe200078e0a0a */
[----:B------:R-:W-:Y:S01]  /*3220*/  ISETP.GT.U32.AND P4, PT, R10, R93, PT ;  /* 0x0000005d0a00720c */ /* 0x000fe20003f84070 */
[----:B------:R-:W-:-:S04]  /*3230*/  IMAD.HI.U32 R12, R12, R32, RZ ;  /* 0x000000200c0c7227 */ /* 0x000fc800078e00ff */
[C---:B------:R-:W-:Y:S02]  /*3240*/  IMAD R94, R18.reuse, 0x2, R96 ;  /* 0x00000002125e7824 */ /* 0x040fe400078e0260 */
[----:B------:R-:W-:Y:S02]  /*3250*/  IMAD.MOV R11, RZ, RZ, -R11 ;  /* 0x000000ffff0b7224 */ /* 0x000fe400078e0a0b */
[----:B------:R-:W-:Y:S01]  /*3260*/  IMAD.MOV R12, RZ, RZ, -R12 ;  /* 0x000000ffff0c7224 */ /* 0x000fe200078e0a0c */
[----:B------:R-:W-:Y:S01]  /*3270*/  STL [R1+0xac], R94 ;  /* 0x0000ac5e01007387 */ /* 0x000fe20000100800 */
[----:B------:R-:W-:Y:S02]  /*3280*/  IMAD R86, R18, 0x2, R94 ;  /* 0x0000000212567824 */ /* 0x000fe400078e025e */
[----:B------:R-:W-:Y:S02]  /*3290*/  IMAD R11, R10, R11, R20 ;  /* 0x0000000b0a0b7224 */ /* 0x000fe400078e0214 */
[----:B------:R-:W-:Y:S01]  /*32a0*/  IMAD R32, R9, R12, R32 ;  /* 0x0000000c09207224 */ /* 0x000fe200078e0220 */
[----:B------:R-:W-:Y:S01]  /*32b0*/  STL [R1+0xb0], R86 ;  /* 0x0000b05601007387 */ /* 0x000fe20000100800 */
[----:B------:R-:W-:-:S02]  /*32c0*/  IMAD R242, R18, 0x2, R86 ;  /* 0x0000000212f27824 */ /* 0x000fc400078e0256 */
[--C-:B------:R-:W-:Y:S01]  /*32d0*/  @!P6 IMAD.IADD R91, R91, 0x1, -R10.reuse ;  /* 0x000000015b5be824 */ /* 0x100fe200078e0a0a */
[----:B------:R-:W-:Y:S01]  /*32e0*/  ISETP.GT.U32.AND P6, PT, R10, R11, PT ;  /* 0x0000000b0a00720c */ /* 0x000fe20003fc4070 */
[--C-:B------:R-:W-:Y:S01]  /*32f0*/  @!P5 IMAD.IADD R13, R13, 0x1, -R10.reuse ;  /* 0x000000010d0dd824 */ /* 0x100fe200078e0a0a */
[----:B------:R-:W-:Y:S01]  /*3300*/  STL [R1+0xb4], R242 ;  /* 0x0000b4f201007387 */ /* 0x000fe20000100800 */
[----:B------:R-:W-:Y:S01]  /*3310*/  @!P4 IMAD.IADD R93, R93, 0x1, -R10 ;  /* 0x000000015d5dc824 */ /* 0x000fe200078e0a0a */
[----:B------:R-:W-:Y:S01]  /*3320*/  ISETP.GT.U32.AND P4, PT, R9, R32, PT ;  /* 0x000000200900720c */ /* 0x000fe20003f84070 */
[----:B------:R-:W-:Y:S01]  /*3330*/  IMAD R97, R18, 0x2, R242 ;  /* 0x0000000212617824 */ /* 0x000fe200078e02f2 */
[C---:B------:R-:W-:Y:S01]  /*3340*/  ISETP.GT.U32.AND P5, PT, R10.reuse, R13, PT ;  /* 0x0000000d0a00720c */ /* 0x040fe20003fa4070 */
[----:B------:R-:W-:Y:S01]  /*3350*/  @!P0 IMAD.MOV R33, RZ, RZ, -R33 ;  /* 0x000000ffff218224 */ /* 0x000fe200078e0a21 */
[----:B------:R-:W-:Y:S01]  /*3360*/  ISETP.GT.U32.AND P0, PT, R10, R95, PT ;  /* 0x0000005f0a00720c */ /* 0x000fe20003f04070 */
[----:B------:R-:W-:Y:S01]  /*3370*/  IMAD R99, R18, 0x2, R97 ;  /* 0x0000000212637824 */ /* 0x000fe200078e0261 */
[----:B------:R3:W-:Y:S01]  /*3380*/  STL [R1+0x1d8], R139 ;  /* 0x0001d88b01007387 */ /* 0x0007e20000100800 */
[----:B------:R-:W-:Y:S01]  /*3390*/  @!P3 IMAD.MOV R43, RZ, RZ, -R43 ;  /* 0x000000ffff2bb224 */ /* 0x000fe200078e0a2b */
[----:B------:R-:W-:Y:S01]  /*33a0*/  ISETP.GE.AND P3, PT, R24, RZ, PT ;  /* 0x000000ff1800720c */ /* 0x000fe20003f66270 */
[----:B------:R-:W-:Y:S01]  /*33b0*/  IMAD R101, R18, 0x2, R99 ;  /* 0x0000000212657824 */ /* 0x000fe200078e0263 */
[----:B------:R-:W-:Y:S01]  /*33c0*/  STL [R1+0x1dc], R138 ;  /* 0x0001dc8a01007387 */ /* 0x000fe20000100800 */
[----:B------:R-:W-:-:S02]  /*33d0*/  @!P6 IMAD.IADD R11, R11, 0x1, -R10 ;  /* 0x000000010b0be824 */ /* 0x000fc400078e0a0a */
[----:B------:R-:W-:Y:S02]  /*33e0*/  IMAD R103, R18, 0x2, R101 ;  /* 0x0000000212677824 */ /* 0x000fe400078e0265 */
[----:B------:R-:W-:Y:S01]  /*33f0*/  @!P4 IMAD.IADD R32, R32, 0x1, -R9 ;  /* 0x000000012020c824 */ /* 0x000fe200078e0a09 */
[----:B------:R-:W-:Y:S01]  /*3400*/  ISETP.GT.U32.AND P6, PT, R10, R11, PT ;  /* 0x0000000b0a00720c */ /* 0x000fe20003fc4070 */
[----:B------:R-:W-:Y:S01]  /*3410*/  @!P1 IMAD.MOV R53, RZ, RZ, -R53 ;  /* 0x000000ffff359224 */ /* 0x000fe200078e0a35 */
[----:B------:R-:W-:Y:S01]  /*3420*/  ISETP.GE.AND P1, PT, R30, RZ, PT ;  /* 0x000000ff1e00720c */ /* 0x000fe20003f26270 */
[----:B------:R-:W-:Y:S01]  /*3430*/  @!P5 IMAD.IADD R13, R13, 0x1, -R10 ;  /* 0x000000010d0dd824 */ /* 0x000fe200078e0a0a */
[----:B------:R-:W-:Y:S01]  /*3440*/  ISETP.GE.AND P5, PT, R3, RZ, PT ;  /* 0x000000ff0300720c */ /* 0x000fe20003fa6270 */
[----:B------:R-:W-:Y:S01]  /*3450*/  IMAD R105, R18, 0x2, R103 ;  /* 0x0000000212697824 */ /* 0x000fe200078e0267 */
[----:B------:R-:W-:Y:S01]  /*3460*/  ISETP.GE.AND P4, PT, R42, RZ, PT ;  /* 0x000000ff2a00720c */ /* 0x000fe20003f86270 */
[----:B------:R-:W-:Y:S01]  /*3470*/  @!P2 IMAD.MOV R81, RZ, RZ, -R81 ;  /* 0x000000ffff51a224 */ /* 0x000fe200078e0a51 */
[----:B------:R-:W-:Y:S01]  /*3480*/  ISETP.GT.U32.AND P2, PT, R9, R32, PT ;  /* 0x000000200900720c */ /* 0x000fe20003f44070 */
[----:B------:R-:W-:-:S02]  /*3490*/  IMAD R107, R18, 0x2, R105 ;  /* 0x00000002126b7824 */ /* 0x000fc400078e0269 */
[--C-:B------:R-:W-:Y:S01]  /*34a0*/  @!P0 IMAD.IADD R95, R95, 0x1, -R10.reuse ;  /* 0x000000015f5f8824 */ /* 0x100fe200078e0a0a */
[----:B------:R-:W-:Y:S01]  /*34b0*/  ISETP.GE.AND P0, PT, R28, RZ, PT ;  /* 0x000000ff1c00720c */ /* 0x000fe20003f06270 */
[----:B------:R-:W-:Y:S02]  /*34c0*/  IMAD R109, R18, 0x2, R107 ;  /* 0x00000002126d7824 */ /* 0x000fe400078e026b */
[----:B-1----:R-:W-:Y:S02]  /*34d0*/  VIADD R20, R240, 0x7f ;  /* 0x0000007ff0147836 */ /* 0x002fe40000000000 */
[----:B------:R-:W-:Y:S01]  /*34e0*/  @!P3 IMAD.MOV R83, RZ, RZ, -R83 ;  /* 0x000000ffff53b224 */ /* 0x000fe200078e0a53 */
[----:B------:R-:W-:Y:S01]  /*34f0*/  ISETP.GE.AND P3, PT, R34, RZ, PT ;  /* 0x000000ff2200720c */ /* 0x000fe20003f66270 */
[----:B------:R-:W-:Y:S01]  /*3500*/  @!P6 IMAD.IADD R11, R11, 0x1, -R10 ;  /* 0x000000010b0be824 */ /* 0x000fe200078e0a0a */
[----:B------:R-:W-:Y:S01]  /*3510*/  ISETP.GE.AND P6, PT, R78, RZ, PT ;  /* 0x000000ff4e00720c */ /* 0x000fe20003fc6270 */
[----:B------:R-:W-:Y:S01]  /*3520*/  IMAD R125, R18, 0x2, R109 ;  /* 0x00000002127d7824 */ /* 0x000fe200078e026d */
[----:B------:R-:W-:Y:S01]  /*3530*/  LOP3.LUT R10, RZ, R139, RZ, 0x33, !PT ;  /* 0x0000008bff0a7212 */ /* 0x000fe200078e33ff */
[----:B------:R-:W-:Y:S01]  /*3540*/  @!P5 IMAD.MOV R13, RZ, RZ, -R13 ;  /* 0x000000ffff0dd224 */ /* 0x000fe200078e0a0d */
[----:B------:R-:W-:Y:S01]  /*3550*/  ISETP.GE.AND P5, PT, R82, RZ, PT ;  /* 0x000000ff5200720c */ /* 0x000fe20003fa6270 */
[----:B------:R-:W-:Y:S01]  /*3560*/  @!P1 IMAD.MOV R87, RZ, RZ, -R87 ;  /* 0x000000ffff579224 */ /* 0x000fe200078e0a57 */
[----:B------:R-:W-:Y:S01]  /*3570*/  ISETP.GE.AND P1, PT, R84, RZ, PT ;  /* 0x000000ff5400720c */ /* 0x000fe20003f26270 */
[----:B------:R-:W-:Y:S01]  /*3580*/  @!P2 IMAD.IADD R32, R32, 0x1, -R9 ;  /* 0x000000012020a824 */ /* 0x000fe200078e0a09 */
[----:B------:R-:W-:Y:S01]  /*3590*/  ISETP.GT.AND P2, PT, R20, 0x7f, PT ;  /* 0x0000007f1400780c */ /* 0x000fe20003f44270 */
[----:B------:R-:W-:-:S02]  /*35a0*/  IMAD R127, R18, 0x2, R125 ;  /* 0x00000002127f7824 */ /* 0x000fc400078e027d */
[----:B------:R-:W-:Y:S01]  /*35b0*/  @!P0 IMAD.MOV R85, RZ, RZ, -R85 ;  /* 0x000000ffff558224 */ /* 0x000fe200078e0a55 */
[-C--:B------:R-:W-:Y:S01]  /*35c0*/  ISETP.GE.AND P0, PT, R4, R240.reuse, PT ;  /* 0x000000f00400720c */ /* 0x080fe20003f06270 */
[----:B------:R-:W-:Y:S01]  /*35d0*/  IMAD R129, R18, 0x2, R127 ;  /* 0x0000000212817824 */ /* 0x000fe200078e027f */
[----:B------:R-:W-:Y:S01]  /*35e0*/  SEL R9, RZ, 0x4, !P2 ;  /* 0x00000004ff097807 */ /* 0x000fe20005000000 */
[----:B------:R-:W-:Y:S01]  /*35f0*/  @!P3 IMAD.MOV R89, RZ, RZ, -R89 ;  /* 0x000000ffff59b224 */ /* 0x000fe200078e0a59 */
[----:B------:R-:W-:Y:S01]  /*3600*/  ISETP.GE.AND P2, PT, R92, R240, PT ;  /* 0x000000f05c00720c */ /* 0x000fe20003f46270 */
[----:B------:R-:W-:Y:S01]  /*3610*/  IMAD R131, R18, 0x2, R129 ;  /* 0x0000000212837824 */ /* 0x000fe200078e0281 */
[----:B------:R-:W-:Y:S01]  /*3620*/  SEL R82, R9, RZ, !P0 ;  /* 0x000000ff09527207 */ /* 0x000fe20004000000 */
[----:B------:R-:W-:Y:S01]  /*3630*/  @!P4 IMAD.MOV R91, RZ, RZ, -R91 ;  /* 0x000000ffff5bc224 */ /* 0x000fe200078e0a5b */
[----:B------:R-:W-:Y:S01]  /*3640*/  ISETP.NE.AND P0, PT, R139, RZ, PT ;  /* 0x000000ff8b00720c */ /* 0x000fe20003f05270 */
[----:B------:R-:W-:Y:S01]  /*3650*/  @!P6 IMAD.MOV R93, RZ, RZ, -R93 ;  /* 0x000000ffff5de224 */ /* 0x000fe200078e0a5d */
[----:B------:R-:W-:Y:S01]  /*3660*/  SEL R84, R9, RZ, !P2 ;  /* 0x000000ff09547207 */ /* 0x000fe20005000000 */
[----:B------:R-:W-:Y:S01]  /*3670*/  @!P5 IMAD.MOV R95, RZ, RZ, -R95 ;  /* 0x000000ffff5fd224 */ /* 0x000fe200078e0a5f */
[C---:B------:R-:W-:Y:S01]  /*3680*/  SEL R14, R10.reuse, R15, !P0 ;  /* 0x0000000f0a0e7207 */ /* 0x040fe20004000000 */
[----:B------:R-:W-:Y:S01]  /*3690*/  @!P1 IMAD.MOV R11, RZ, RZ, -R11 ;  /* 0x000000ffff0b9224 */ /* 0x000fe200078e0a0b */
[----:B------:R-:W-:Y:S01]  /*36a0*/  SEL R25, R10, R23, !P0 ;  /* 0x000000170a197207 */ /* 0x000fe20004000000 */
[----:B------:R-:W-:Y:S01]  /*36b0*/  IMAD R133, R18, 0x2, R131 ;  /* 0x0000000212857824 */ /* 0x000fe200078e0283 */
[----:B------:R-:W-:-:S02]  /*36c0*/  SEL R78, R10, R13, !P0 ;  /* 0x0000000d0a4e7207 */ /* 0x000fc40004000000 */
[----:B------:R-:W-:Y:S01]  /*36d0*/  SEL R15, R10, R16, !P0 ;  /* 0x000000100a0f7207 */ /* 0x000fe20004000000 */
[----:B------:R-:W-:Y:S01]  /*36e0*/  IMAD R135, R18, 0x2, R133 ;  /* 0x0000000212877824 */ /* 0x000fe200078e0285 */
[C---:B------:R-:W-:Y:S02]  /*36f0*/  SEL R34, R10.reuse, R17, !P0 ;  /* 0x000000110a227207 */ /* 0x040fe40004000000 */
[----:B------:R-:W-:Y:S01]  /*3700*/  SEL R24, R10, R21, !P0 ;  /* 0x000000150a187207 */ /* 0x000fe20004000000 */
[----:B------:R-:W-:Y:S01]  /*3710*/  IMAD R137, R18, 0x2, R135 ;  /* 0x0000000212897824 */ /* 0x000fe200078e0287 */
[C---:B------:R-:W-:Y:S02]  /*3720*/  SEL R28, R10.reuse, R31, !P0 ;  /* 0x0000001f0a1c7207 */ /* 0x040fe40004000000 */
[C---:B------:R-:W-:Y:S02]  /*3730*/  SEL R23, R10.reuse, R33, !P0 ;  /* 0x000000210a177207 */ /* 0x040fe40004000000 */
[----:B------:R-:W-:-:S02]  /*3740*/  SEL R22, R10, R43, !P0 ;  /* 0x0000002b0a167207 */ /* 0x000fc40004000000 */
[C---:B------:R-:W-:Y:S02]  /*3750*/  SEL R79, R10.reuse, R79, !P0 ;  /* 0x0000004f0a4f7207 */ /* 0x040fe40004000000 */
[C---:B------:R-:W-:Y:S02]  /*3760*/  SEL R80, R10.reuse, R80, !P0 ;  /* 0x000000500a507207 */ /* 0x040fe40004000000 */
[C---:B------:R-:W-:Y:S02]  /*3770*/  SEL R75, R10.reuse, R75, !P0 ;  /* 0x0000004b0a4b7207 */ /* 0x040fe40004000000 */
        /* <DEDUP_REMOVED lines=50> */
[----:B------:R-:W-:Y:S01]  /*3aa0*/  SEL R43, R10, R11, !P0 ;  /* 0x0000000b0a2b7207 */ /* 0x000fe20004000000 */
[----:B------:R-:W-:Y:S01]  /*3ab0*/  IMAD R11, R18, 0x2, R137 ;  /* 0x00000002120b7824 */ /* 0x000fe200078e0289 */
[----:B------:R-:W-:-:S02]  /*3ac0*/  SEL R54, R10, R54, !P0 ;  /* 0x000000360a367207 */ /* 0x000fc40004000000 */
[----:B------:R-:W-:Y:S01]  /*3ad0*/  ISETP.GE.AND P2, PT, R90, RZ, PT ;  /* 0x000000ff5a00720c */ /* 0x000fe20003f46270 */
[----:B------:R-:W-:Y:S01]  /*3ae0*/  IMAD R53, R18, 0x2, R11 ;  /* 0x0000000212357824 */ /* 0x000fe200078e020b */
[----:B------:R-:W-:Y:S02]  /*3af0*/  ISETP.NE.AND P0, PT, R138, RZ, PT ;  /* 0x000000ff8a00720c */ /* 0x000fe40003f05270 */
[----:B------:R-:W-:Y:S01]  /*3b00*/  LOP3.LUT R83, R4, 0x20, RZ, 0xfc, !PT ;  /* 0x0000002004537812 */ /* 0x000fe200078efcff */
[----:B------:R-:W-:Y:S01]  /*3b10*/  IMAD R81, R18, 0x2, R53 ;  /* 0x0000000212517824 */ /* 0x000fe200078e0235 */
[----:B------:R-:W-:Y:S02]  /*3b20*/  ISETP.NE.U32.AND P1, PT, R82, RZ, PT ;  /* 0x000000ff5200720c */ /* 0x000fe40003f25070 */
[----:B------:R-:W-:Y:S01]  /*3b30*/  ISETP.GE.AND P3, PT, R83, UR4, PT ;  /* 0x0000000453007c0c */ /* 0x000fe2000bf66270 */
[----:B------:R-:W-:Y:S01]  /*3b40*/  IMAD R83, R18, 0x2, R81 ;  /* 0x0000000212537824 */ /* 0x000fe200078e0251 */
[C---:B------:R-:W-:Y:S01]  /*3b50*/  LOP3.LUT R82, R4.reuse, 0x22, RZ, 0xfc, !PT ;  /* 0x0000002204527812 */ /* 0x040fe200078efcff */
[----:B------:R-:W1:Y:S01]  /*3b60*/  S2UR UR4, SR_CgaCtaId ;  /* 0x00000000000479c3 */ /* 0x000e620000008800 */
[----:B------:R-:W-:Y:S01]  /*3b70*/  LOP3.LUT R10, R4, 0x40, RZ, 0xfc, !PT ;  /* 0x00000040040a7812 */ /* 0x000fe200078efcff */
[----:B------:R-:W-:Y:S01]  /*3b80*/  @!P2 IMAD.MOV R32, RZ, RZ, -R32 ;  /* 0x000000ffff20a224 */ /* 0x000fe200078e0a20 */
[----:B------:R-:W-:Y:S01]  /*3b90*/  ISETP.GE.AND P4, PT, R82, UR5, PT ;  /* 0x0000000552007c0c */ /* 0x000fe2000bf86270 */
[----:B------:R-:W-:Y:S01]  /*3ba0*/  IMAD R85, R18, 0x2, R83 ;  /* 0x0000000212557824 */ /* 0x000fe200078e0253 */
[----:B------:R-:W-:Y:S01]  /*3bb0*/  @!P0 LOP3.LUT R32, RZ, R138, RZ, 0x33, !PT ;  /* 0x0000008aff208212 */ /* 0x000fe200078e33ff */
[----:B------:R-:W-:Y:S01]  /*3bc0*/  ULDC UR5, c[0x0][0x240] ;  /* 0x0000900000057ab9 */ /* 0x000fe20000000800 */
[----:B------:R-:W-:Y:S01]  /*3bd0*/  ISETP.GE.AND P5, PT, R10, UR6, PT ;  /* 0x000000060a007c0c */ /* 0x000fe2000bfa6270 */
[----:B------:R-:W-:Y:S01]  /*3be0*/  IMAD R87, R18, 0x2, R85 ;  /* 0x0000000212577824 */ /* 0x000fe200078e0255 */
[C---:B------:R-:W-:Y:S01]  /*3bf0*/  SEL R10, R9.reuse, RZ, !P3 ;  /* 0x000000ff090a7207 */ /* 0x040fe20005800000 */
[----:B--2---:R-:W-:Y:S01]  /*3c00*/  IMAD R90, R32, R241, RZ ;  /* 0x000000f1205a7224 */ /* 0x004fe200078e02ff */
[----:B------:R-:W-:Y:S01]  /*3c10*/  ISETP.NE.U32.AND P6, PT, R84, RZ, PT ;  /* 0x000000ff5400720c */ /* 0x000fe20003fc5070 */
[----:B------:R-:W-:Y:S01]  /*3c20*/  IMAD R89, R18, 0x2, R87 ;  /* 0x0000000212597824 */ /* 0x000fe200078e0257 */
[C---:B------:R-:W-:Y:S01]  /*3c30*/  SEL R82, R9.reuse, RZ, !P4 ;  /* 0x000000ff09527207 */ /* 0x040fe20006000000 */
[----:B------:R-:W-:Y:S01]  /*3c40*/  IMAD.SHL.U32 R92, R90, 0x4, RZ ;  /* 0x000000045a5c7824 */ /* 0x000fe200078e00ff */
[----:B------:R-:W-:Y:S01]  /*3c50*/  SEL R84, R9, RZ, !P5 ;  /* 0x000000ff09547207 */ /* 0x000fe20006800000 */
[----:B------:R-:W-:Y:S01]  /*3c60*/  IMAD R91, R18, 0x2, R89 ;  /* 0x00000002125b7824 */ /* 0x000fe200078e0259 */
[----:B------:R-:W-:Y:S01]  /*3c70*/  ISETP.NE.U32.AND P4, PT, R10, RZ, PT ;  /* 0x000000ff0a00720c */ /* 0x000fe20003f85070 */
[----:B------:R-:W-:Y:S01]  /*3c80*/  STL [R1+0x1c0], R90 ;  /* 0x0001c05a01007387 */ /* 0x000fe20000100800 */
[----:B------:R-:W-:Y:S01]  /*3c90*/  IADD3 R238, P0, R92, UR22, RZ ;  /* 0x000000165cee7c10 */ /* 0x000fe2000ff1e0ff */
[----:B------:R-:W-:Y:S01]  /*3ca0*/  IMAD R93, R18, 0x2, R91 ;  /* 0x00000002125d7824 */ /* 0x000fe200078e025b */
[----:B---3--:R-:W-:Y:S01]  /*3cb0*/  LOP3.LUT R139, R8, 0x7f, RZ, 0xc0, !PT ;  /* 0x0000007f088b7812 */ /* 0x008fe200078ec0ff */
[----:B------:R2:W-:Y:S01]  /*3cc0*/  STL [R1+0x1c4], R92 ;  /* 0x0001c45c01007387 */ /* 0x0005e20000100800 */
[----:B------:R-:W-:Y:S01]  /*3cd0*/  LEA.HI.X.SX32 R10, R90, UR23, 0x2, P0 ;  /* 0x000000175a0a7c11 */ /* 0x000fe200080f16ff */
[C---:B------:R-:W-:Y:S01]  /*3ce0*/  IMAD R95, R18.reuse, 0x2, R93 ;  /* 0x00000002125f7824 */ /* 0x040fe200078e025d */
[-C--:B------:R-:W-:Y:S01]  /*3cf0*/  LEA R110, P5, R97, R238.reuse, 0x2 ;  /* 0x000000ee616e7211 */ /* 0x080fe200078a10ff */
[----:B------:R3:W-:Y:S01]  /*3d00*/  STL [R1+0x1e0], R19 ;  /* 0x0001e01301007387 */ /* 0x0007e20000100800 */
[----:B------:R-:W-:Y:S01]  /*3d10*/  LEA R112, P0, R99, R238, 0x2 ;  /* 0x000000ee63707211 */ /* 0x000fe200078010ff */
[----:B------:R-:W-:Y:S01]  /*3d20*/  IMAD R161, R18, 0x2, R95 ;  /* 0x0000000212a17824 */ /* 0x000fe200078e025f */
[----:B------:R-:W-:Y:S01]  /*3d30*/  LEA.HI.X.SX32 R111, R97, R10, 0x2, P5 ;  /* 0x0000000a616f7211 */ /* 0x000fe200028f16ff */
[----:B------:R-:W-:Y:S01]  /*3d40*/  IMAD R80, R80, UR5, RZ ;  /* 0x0000000550507c24 */ /* 0x000fe2000f8e02ff */
[----:B------:R-:W-:Y:S01]  /*3d50*/  LEA R114, P5, R101, R238, 0x2 ;  /* 0x000000ee65727211 */ /* 0x000fe200078a10ff */
[----:B------:R-:W-:Y:S01]  /*3d60*/  IMAD R163, R18, 0x2, R161 ;  /* 0x0000000212a37824 */ /* 0x000fe200078e02a1 */
[----:B------:R-:W-:Y:S01]  /*3d70*/  LEA.HI.X.SX32 R113, R99, R10, 0x2, P0 ;  /* 0x0000000a63717211 */ /* 0x000fe200000f16ff */
[----:B--2---:R-:W-:Y:S01]  /*3d80*/  IMAD R92, R78, UR5, RZ ;  /* 0x000000054e5c7c24 */ /* 0x004fe2000f8e02ff */
[----:B------:R-:W-:Y:S01]  /*3d90*/  LEA R116, P0, R103, R238, 0x2 ;  /* 0x000000ee67747211 */ /* 0x000fe200078010ff */
[C---:B------:R-:W-:Y:S01]  /*3da0*/  IMAD R97, R18.reuse, 0x2, R163 ;  /* 0x0000000212617824 */ /* 0x040fe200078e02a3 */
[----:B------:R-:W-:Y:S01]  /*3db0*/  LEA.HI.X.SX32 R115, R101, R10, 0x2, P5 ;  /* 0x0000000a65737211 */ /* 0x000fe200028f16ff */
[----:B------:R-:W-:Y:S01]  /*3dc0*/  IMAD R90, R75, UR5, RZ ;  /* 0x000000054b5a7c24 */ /* 0x000fe2000f8e02ff */
[----:B------:R-:W-:Y:S01]  /*3dd0*/  LEA R118, P5, R105, R238, 0x2 ;  /* 0x000000ee69767211 */ /* 0x000fe200078a10ff */
[C---:B------:R-:W-:Y:S01]  /*3de0*/  IMAD R99, R18.reuse, 0x2, R97 ;  /* 0x0000000212637824 */ /* 0x040fe200078e0261 */
[----:B------:R-:W-:Y:S01]  /*3df0*/  LEA.HI.X.SX32 R117, R103, R10, 0x2, P0 ;  /* 0x0000000a67757211 */ /* 0x000fe200000f16ff */
[----:B------:R-:W-:Y:S01]  /*3e00*/  IMAD R73, R73, UR5, RZ ;  /* 0x0000000549497c24 */ /* 0x000fe2000f8e02ff */
[----:B------:R-:W-:Y:S01]  /*3e10*/  LEA R120, P0, R107, R238, 0x2 ;  /* 0x000000ee6b787211 */ /* 0x000fe200078010ff */
[----:B------:R-:W-:Y:S01]  /*3e20*/  IMAD R101, R18, 0x2, R99 ;  /* 0x0000000212657824 */ /* 0x000fe200078e0263 */
[----:B------:R-:W-:Y:S01]  /*3e30*/  LEA.HI.X.SX32 R119, R105, R10, 0x2, P5 ;  /* 0x0000000a69777211 */ /* 0x000fe200028f16ff */
[----:B------:R-:W-:Y:S01]  /*3e40*/  IMAD R78, R64, UR5, RZ ;  /* 0x00000005404e7c24 */ /* 0x000fe2000f8e02ff */
        /* <DEDUP_REMOVED lines=13> */
[----:B------:R-:W-:Y:S01]  /*3f20*/  IMAD R109, R18, 0x2, R107 ;  /* 0x00000002126d7824 */ /* 0x000fe200078e026b */
[----:B------:R-:W-:Y:S01]  /*3f30*/  LEA.HI.X.SX32 R127, R127, R10, 0x2, P5 ;  /* 0x0000000a7f7f7211 */ /* 0x000fe200028f16ff */
[----:B------:R-:W-:Y:S01]  /*3f40*/  IMAD R21, R21, UR5, RZ ;  /* 0x0000000515157c24 */ /* 0x000fe2000f8e02ff */
[----:B------:R-:W-:Y:S01]  /*3f50*/  LEA R130, P5, R131, R238, 0x2 ;  /* 0x000000ee83827211 */ /* 0x000fe200078a10ff */
[----:B------:R-:W-:Y:S01]  /*3f60*/  ULDC UR6, c[0x0][0x230] ;  /* 0x00008c0000067ab9 */ /* 0x000fe20000000800 */
[----:B------:R-:W-:-:S02]  /*3f70*/  LEA.HI.X.SX32 R129, R129, R10, 0x2, P0 ;  /* 0x0000000a81817211 */ /* 0x000fc400000f16ff */
[----:B------:R-:W-:Y:S02]  /*3f80*/  LEA R132, P0, R133, R238, 0x2 ;  /* 0x000000ee85847211 */ /* 0x000fe400078010ff */
[----:B------:R-:W-:Y:S02]  /*3f90*/  LEA.HI.X.SX32 R131, R131, R10, 0x2, P5 ;  /* 0x0000000a83837211 */ /* 0x000fe400028f16ff */
[----:B------:R-:W-:Y:S02]  /*3fa0*/  LEA R134, P5, R135, R238, 0x2 ;  /* 0x000000ee87867211 */ /* 0x000fe400078a10ff */
[----:B------:R-:W-:Y:S02]  /*3fb0*/  LEA.HI.X.SX32 R133, R133, R10, 0x2, P0 ;  /* 0x0000000a85857211 */ /* 0x000fe400000f16ff */
[----:B------:R-:W-:Y:S02]  /*3fc0*/  LEA R136, P0, R137, R238, 0x2 ;  /* 0x000000ee89887211 */ /* 0x000fe400078010ff */
[----:B------:R-:W-:-:S02]  /*3fd0*/  LEA.HI.X.SX32 R135, R135, R10, 0x2, P5 ;  /* 0x0000000a87877211 */ /* 0x000fc400028f16ff */
[----:B------:R-:W-:Y:S02]  /*3fe0*/  LEA R140, P5, R11, R238, 0x2 ;  /* 0x000000ee0b8c7211 */ /* 0x000fe400078a10ff */
[----:B------:R-:W-:Y:S02]  /*3ff0*/  LEA.HI.X.SX32 R137, R137, R10, 0x2, P0 ;  /* 0x0000000a89897211 */ /* 0x000fe400000f16ff */
[----:B------:R-:W-:Y:S02]  /*4000*/  LEA R142, P0, R53, R238, 0x2 ;  /* 0x000000ee358e7211 */ /* 0x000fe400078010ff */
[----:B------:R-:W-:Y:S01]  /*4010*/  LEA.HI.X.SX32 R141, R11, R10, 0x2, P5 ;  /* 0x0000000a0b8d7211 */ /* 0x000fe200028f16ff */
[C---:B------:R-:W-:Y:S01]  /*4020*/  IMAD R11, R18.reuse, 0x2, R109 ;  /* 0x00000002120b7824 */ /* 0x040fe200078e026d */
[----:B------:R-:W-:Y:S02]  /*4030*/  LEA R144, P5, R81, R238, 0x2 ;  /* 0x000000ee51907211 */ /* 0x000fe400078a10ff */
[----:B------:R-:W-:Y:S01]  /*4040*/  LEA.HI.X.SX32 R143, R53, R10, 0x2, P0 ;  /* 0x0000000a358f7211 */ /* 0x000fe200000f16ff */
[----:B------:R-:W-:Y:S01]  /*4050*/  IMAD R53, R18, 0x2, R11 ;  /* 0x0000000212357824 */ /* 0x000fe200078e020b */
[----:B------:R-:W-:-:S02]  /*4060*/  LEA R146, P0, R83, R238, 0x2 ;  /* 0x000000ee53927211 */ /* 0x000fc400078010ff */
[----:B------:R-:W-:Y:S01]  /*4070*/  LEA.HI.X.SX32 R145, R81, R10, 0x2, P5 ;  /* 0x0000000a51917211 */ /* 0x000fe200028f16ff */
[C---:B------:R-:W-:Y:S01]  /*4080*/  IMAD R81, R18.reuse, 0x2, R53 ;  /* 0x0000000212517824 */ /* 0x040fe200078e0235 */
        /* <DEDUP_REMOVED lines=20> */
[----:B------:R-:W-:Y:S01]  /*41d0*/  IMAD R95, R18, 0x2, R93 ;  /* 0x00000002125f7824 */ /* 0x000fe200078e025d */
[----:B------:R-:W-:Y:S02]  /*41e0*/  LEA R162, P0, R163, R238, 0x2 ;  /* 0x000000eea3a27211 */ /* 0x000fe400078010ff */
[----:B------:R-:W-:Y:S02]  /*41f0*/  LEA.HI.X.SX32 R161, R161, R10, 0x2, P5 ;  /* 0x0000000aa1a17211 */ /* 0x000fe400028f16ff */
[----:B------:R-:W-:-:S02]  /*4200*/  LEA R164, P5, R97, R238, 0x2 ;  /* 0x000000ee61a47211 */ /* 0x000fc400078a10ff */
[----:B------:R-:W-:Y:S02]  /*4210*/  LEA.HI.X.SX32 R163, R163, R10, 0x2, P0 ;  /* 0x0000000aa3a37211 */ /* 0x000fe400000f16ff */
[----:B------:R-:W-:Y:S02]  /*4220*/  LEA R166, P0, R99, R238, 0x2 ;  /* 0x000000ee63a67211 */ /* 0x000fe400078010ff */
[----:B------:R-:W-:Y:S01]  /*4230*/  LEA.HI.X.SX32 R165, R97, R10, 0x2, P5 ;  /* 0x0000000a61a57211 */ /* 0x000fe200028f16ff */
[----:B------:R-:W-:Y:S01]  /*4240*/  IMAD.SHL.U32 R97, R102, 0x4, RZ ;  /* 0x0000000466617824 */ /* 0x000fe200078e00ff */
[----:B------:R-:W-:Y:S02]  /*4250*/  LEA R168, P5, R101, R238, 0x2 ;  /* 0x000000ee65a87211 */ /* 0x000fe400078a10ff */
[----:B------:R-:W-:Y:S02]  /*4260*/  LEA.HI.X.SX32 R167, R99, R10, 0x2, P0 ;  /* 0x0000000a63a77211 */ /* 0x000fe400000f16ff */
[----:B------:R-:W-:-:S02]  /*4270*/  LEA R170, P0, R103, R238, 0x2 ;  /* 0x000000ee67aa7211 */ /* 0x000fc400078010ff */
[----:B------:R-:W-:Y:S02]  /*4280*/  LEA.HI.X.SX32 R169, R101, R10, 0x2, P5 ;  /* 0x0000000a65a97211 */ /* 0x000fe400028f16ff */
[----:B------:R-:W-:Y:S02]  /*4290*/  LEA R172, P5, R105, R238, 0x2 ;  /* 0x000000ee69ac7211 */ /* 0x000fe400078a10ff */
[----:B------:R-:W-:Y:S02]  /*42a0*/  LEA.HI.X.SX32 R171, R103, R10, 0x2, P0 ;  /* 0x0000000a67ab7211 */ /* 0x000fe400000f16ff */
[----:B------:R-:W-:Y:S02]  /*42b0*/  LEA R174, P0, R107, R238, 0x2 ;  /* 0x000000ee6bae7211 */ /* 0x000fe400078010ff */
[----:B------:R-:W-:Y:S02]  /*42c0*/  LEA.HI.X.SX32 R173, R105, R10, 0x2, P5 ;  /* 0x0000000a69ad7211 */ /* 0x000fe400028f16ff */
[----:B------:R-:W-:-:S02]  /*42d0*/  LEA R176, P5, R109, R238, 0x2 ;  /* 0x000000ee6db07211 */ /* 0x000fc400078a10ff */
[----:B------:R-:W-:Y:S02]  /*42e0*/  LEA.HI.X.SX32 R175, R107, R10, 0x2, P0 ;  /* 0x0000000a6baf7211 */ /* 0x000fe400000f16ff */
[----:B------:R-:W-:Y:S02]  /*42f0*/  LEA R178, P0, R11, R238, 0x2 ;  /* 0x000000ee0bb27211 */ /* 0x000fe400078010ff */
[----:B------:R-:W-:Y:S02]  /*4300*/  LEA.HI.X.SX32 R177, R109, R10, 0x2, P5 ;  /* 0x0000000a6db17211 */ /* 0x000fe400028f16ff */
        /* <DEDUP_REMOVED lines=14> */
[----:B------:R-:W-:Y:S01]  /*43f0*/  IMAD R85, R18, 0x2, R83 ;  /* 0x0000000212557824 */ /* 0x000fe200078e0253 */
[----:B------:R-:W-:Y:S02]  /*4400*/  LEA R190, P0, R89, R238, 0x2 ;  /* 0x000000ee59be7211 */ /* 0x000fe400078010ff */
[----:B------:R-:W-:Y:S01]  /*4410*/  LEA.HI.X.SX32 R189, R87, R10, 0x2, P5 ;  /* 0x0000000a57bd7211 */ /* 0x000fe200028f16ff */
[----:B------:R-:W-:Y:S01]  /*4420*/  IMAD.SHL.U32 R87, R96, 0x4, RZ ;  /* 0x0000000460577824 */ /* 0x000fe200078e00ff */
[----:B------:R-:W-:Y:S02]  /*4430*/  LEA R192, P5, R91, R238, 0x2 ;  /* 0x000000ee5bc07211 */ /* 0x000fe400078a10ff */
[----:B------:R-:W-:Y:S01]  /*4440*/  LEA.HI.X.SX32 R191, R89, R10, 0x2, P0 ;  /* 0x0000000a59bf7211 */ /* 0x000fe200000f16ff */
[----:B------:R-:W-:Y:S01]  /*4450*/  IMAD R89, R77, UR5, RZ ;  /* 0x000000054d597c24 */ /* 0x000fe2000f8e02ff */
[----:B------:R-:W-:Y:S01]  /*4460*/  LEA R194, P0, R93, R238, 0x2 ;  /* 0x000000ee5dc27211 */ /* 0x000fe200078010ff */
[----:B------:R-:W-:Y:S01]  /*4470*/  IMAD R77, R65, UR5, RZ ;  /* 0x00000005414d7c24 */ /* 0x000fe2000f8e02ff */
[----:B------:R-:W-:Y:S01]  /*4480*/  LEA.HI.X.SX32 R193, R91, R10, 0x2, P5 ;  /* 0x0000000a5bc17211 */ /* 0x000fe200028f16ff */
[----:B------:R-:W-:Y:S01]  /*4490*/  IMAD R91, R79, UR5, RZ ;  /* 0x000000054f5b7c24 */ /* 0x000fe2000f8e02ff */
[----:B------:R-:W-:Y:S01]  /*44a0*/  LEA R196, P5, R95, R238, 0x2 ;  /* 0x000000ee5fc47211 */ /* 0x000fe200078a10ff */
[----:B------:R-:W-:Y:S01]  /*44b0*/  IMAD R79, R63, UR5, RZ ;  /* 0x000000053f4f7c24 */ /* 0x000fe2000f8e02ff */
[----:B------:R-:W-:Y:S01]  /*44c0*/  LEA.HI.X.SX32 R195, R93, R10, 0x2, P0 ;  /* 0x0000000a5dc37211 */ /* 0x000fe200000f16ff */
[----:B------:R-:W-:Y:S01]  /*44d0*/  IMAD.SHL.U32 R93, R98, 0x4, RZ ;  /* 0x00000004625d7824 */ /* 0x000fe200078e00ff */
[----:B------:R-:W-:Y:S01]  /*44e0*/  LEA R198, P0, R11, R238, 0x2 ;  /* 0x000000ee0bc67211 */ /* 0x000fe200078010ff */
[----:B------:R-:W-:Y:S01]  /*44f0*/  IMAD R63, R61, UR5, RZ ;  /* 0x000000053d3f7c24 */ /* 0x000fe2000f8e02ff */
[----:B------:R-:W-:Y:S01]  /*4500*/  LEA.HI.X.SX32 R197, R95, R10, 0x2, P5 ;  /* 0x0000000a5fc57211 */ /* 0x000fe200028f16ff */
[----:B------:R-:W-:Y:S01]  /*4510*/  IMAD.SHL.U32 R95, R100, 0x4, RZ ;  /* 0x00000004645f7824 */ /* 0x000fe200078e00ff */
[----:B------:R-:W-:Y:S01]  /*4520*/  LEA R200, P5, R53, R238, 0x2 ;  /* 0x000000ee35c87211 */ /* 0x000fe200078a10ff */
[----:B------:R-:W-:Y:S01]  /*4530*/  IMAD R65, R52, UR5, RZ ;  /* 0x0000000534417c24 */ /* 0x000fe2000f8e02ff */
[----:B------:R-:W-:Y:S01]  /*4540*/  LEA.HI.X.SX32 R199, R11, R10, 0x2, P0 ;  /* 0x0000000a0bc77211 */ /* 0x000fe200000f16ff */
[----:B------:R-:W-:Y:S01]  /*4550*/  IMAD R11, R18, 0x2, R85 ;  /* 0x00000002120b7824 */ /* 0x000fe200078e0255 */
[----:B------:R-:W-:Y:S01]  /*4560*/  ISETP.NE.U32.AND P3, PT, R82, RZ, PT ;  /* 0x000000ff5200720c */ /* 0x000fe20003f65070 */
[----:B------:R-:W-:Y:S01]  /*4570*/  IMAD R82, R139, R19, RZ ;  /* 0x000000138b527224 */ /* 0x000fe200078e02ff */
[----:B------:R-:W-:Y:S01]  /*4580*/  LEA R202, P0, R81, R238, 0x2 ;  /* 0x000000ee51ca7211 */ /* 0x000fe200078010ff */
[----:B---3--:R-:W-:Y:S01]  /*4590*/  IMAD.SHL.U32 R19, R86, 0x4, RZ ;  /* 0x0000000456137824 */ /* 0x008fe200078e00ff */
[----:B------:R-:W-:Y:S01]  /*45a0*/  LEA.HI.X.SX32 R201, R53, R10, 0x2, P5 ;  /* 0x0000000a35c97211 */ /* 0x000fe200028f16ff */
[----:B------:R-:W-:Y:S01]  /*45b0*/  IMAD.SHL.U32 R8, R82, 0x4, RZ ;  /* 0x0000000452087824 */ /* 0x000fe200078e00ff */
[----:B------:R-:W-:Y:S01]  /*45c0*/  LEA R204, P5, R83, R238, 0x2 ;  /* 0x000000ee53cc7211 */ /* 0x000fe200078a10ff */
[----:B------:R2:W-:Y:S01]  /*45d0*/  STL [R1+0xb8], R82 ;  /* 0x0000b85201007387 */ /* 0x0005e20000100800 */
[----:B------:R-:W-:Y:S01]  /*45e0*/  LEA.HI.X.SX32 R203, R81, R10, 0x2, P0 ;  /* 0x0000000a51cb7211 */ /* 0x000fe200000f16ff */
[C---:B------:R-:W-:Y:S01]  /*45f0*/  IMAD R81, R18.reuse, 0x2, R11 ;  /* 0x0000000212517824 */ /* 0x040fe200078e020b */
[----:B------:R-:W-:Y:S01]  /*4600*/  LEA R206, P0, R85, R238, 0x2 ;  /* 0x000000ee55ce7211 */ /* 0x000fe200078010ff */
[----:B------:R3:W-:Y:S01]  /*4610*/  STL [R1+0x1e4], R8 ;  /* 0x0001e40801007387 */ /* 0x0007e20000100800 */
[----:B------:R-:W-:Y:S01]  /*4620*/  LEA.HI.X.SX32 R205, R83, R10, 0x2, P5 ;  /* 0x0000000a53cd7211 */ /* 0x000fe200028f16ff */
[----:B------:R-:W-:Y:S01]  /*4630*/  IMAD R53, R18, 0x2, R81 ;  /* 0x0000000212357824 */ /* 0x000fe200078e0251 */
[----:B------:R-:W-:Y:S01]  /*4640*/  LEA R208, P5, R11, R238, 0x2 ;  /* 0x000000ee0bd07211 */ /* 0x000fe200078a10ff */
[----:B------:R-:W-:Y:S01]  /*4650*/  STL [R1+0x40], R97 ;  /* 0x0000406101007387 */ /* 0x000fe20000100800 */
[-C--:B------:R-:W-:Y:S01]  /*4660*/  LEA.HI.X.SX32 R207, R85, R10.reuse, 0x2, P0 ;  /* 0x0000000a55cf7211 */ /* 0x080fe200000f16ff */
[----:B------:R-:W-:Y:S01]  /*4670*/  IMAD R85, R74, UR5, RZ ;  /* 0x000000054a557c24 */ /* 0x000fe2000f8e02ff */
[----:B------:R-:W-:Y:S01]  /*4680*/  IADD3 R32, P0, R8, UR20, RZ ;  /* 0x0000001408207c10 */ /* 0x000fe2000ff1e0ff */
[----:B------:R-:W-:Y:S01]  /*4690*/  STL [R1+0x3c], R95 ;  /* 0x00003c5f01007387 */ /* 0x000fe20000100800 */
[----:B------:R-:W-:Y:S01]  /*46a0*/  LEA.HI.X.SX32 R209, R11, R10, 0x2, P5 ;  /* 0x0000000a0bd17211 */ /* 0x000fe200028f16ff */
[----:B------:R-:W-:Y:S01]  /*46b0*/  IMAD R83, R70, UR5, RZ ;  /* 0x0000000546537c24 */ /* 0x000fe2000f8e02ff */
[----:B------:R-:W-:Y:S01]  /*46c0*/  LEA.HI.X.SX32 R11, R82, UR21, 0x2, P0 ;  /* 0x00000015520b7c11 */ /* 0x000fe200080f16ff */
[----:B--2---:R-:W-:Y:S01]  /*46d0*/  IMAD.SHL.U32 R82, R94, 0x4, RZ ;  /* 0x000000045e527824 */ /* 0x004fe200078e00ff */
[-C--:B------:R-:W-:Y:S01]  /*46e0*/  LEA R212, P0, R53, R238.reuse, 0x2 ;  /* 0x000000ee35d47211 */ /* 0x080fe200078010ff */
[----:B------:R-:W-:Y:S01]  /*46f0*/  STL [R1+0x38], R93 ;  /* 0x0000385d01007387 */ /* 0x000fe20000100800 */
[----:B------:R-:W-:Y:S01]  /*4700*/  LEA R210, P5, R81, R238, 0x2 ;  /* 0x000000ee51d27211 */ /* 0x000fe200078a10ff */
[----:B------:R-:W-:Y:S01]  /*4710*/  IMAD R70, R68, UR5, RZ ;  /* 0x0000000544467c24 */ /* 0x000fe2000f8e02ff */
[----:B------:R-:W-:Y:S01]  /*4720*/  LEA.HI.X.SX32 R213, R53, R10, 0x2, P0 ;  /* 0x0000000a35d57211 */ /* 0x000fe200000f16ff */
[----:B------:R-:W-:Y:S01]  /*4730*/  STL [R1+0x34], R87 ;  /* 0x0000345701007387 */ /* 0x000fe20000100800 */
[C---:B------:R-:W-:Y:S01]  /*4740*/  LEA R214, P0, R88.reuse, R238, 0x2 ;  /* 0x000000ee58d67211 */ /* 0x040fe200078010ff */
[----:B------:R-:W-:Y:S01]  /*4750*/  IMAD R74, R57, UR5, RZ ;  /* 0x00000005394a7c24 */ /* 0x000fe2000f8e02ff */
[-C--:B------:R-:W-:Y:S01]  /*4760*/  LEA.HI.X.SX32 R211, R81, R10.reuse, 0x2, P5 ;  /* 0x0000000a51d37211 */ /* 0x080fe200028f16ff */
[----:B------:R-:W-:Y:S01]  /*4770*/  STL [R1+0x30], R82 ;  /* 0x0000305201007387 */ /* 0x000fe20000100800 */
[----:B------:R-:W-:Y:S01]  /*4780*/  LEA.HI.X.SX32 R215, R88, R10, 0x2, P0 ;  /* 0x0000000a58d77211 */ /* 0x000fe200000f16ff */
[----:B------:R-:W-:Y:S01]  /*4790*/  IMAD R81, R76, UR5, RZ ;  /* 0x000000054c517c24 */ /* 0x000fe2000f8e02ff */
[----:B------:R-:W-:Y:S01]  /*47a0*/  LEA R216, P0, R5, R238, 0x2 ;  /* 0x000000ee05d87211 */ /* 0x000fe200078010ff */
[----:B------:R-:W-:Y:S01]  /*47b0*/  STL [R1+0x2c], R19 ;  /* 0x00002c1301007387 */ /* 0x000fe20000100800 */
[----:B------:R-:W-:Y:S01]  /*47c0*/  IMAD R88, R72, UR5, RZ ;  /* 0x0000000548587c24 */ /* 0x000fe2000f8e02ff */
[----:B------:R-:W-:Y:S01]  /*47d0*/  ISETP.NE.U32.AND P2, PT, R84, RZ, PT ;  /* 0x000000ff5400720c */ /* 0x000fe20003f45070 */
[----:B------:R-:W-:Y:S01]  /*47e0*/  IMAD R84, R69, UR5, RZ ;  /* 0x0000000545547c24 */ /* 0x000fe2000f8e02ff */
[----:B------:R-:W-:Y:S01]  /*47f0*/  LEA.HI.X.SX32 R217, R5, R10, 0x2, P0 ;  /* 0x0000000a05d97211 */ /* 0x000fe200000f16ff */
[----:B------:R-:W-:Y:S01]  /*4800*/  STL [R1+0x1bc], R92 ;  /* 0x0001bc5c01007387 */ /* 0x000fe20000100800 */
[----:B------:R-:W-:Y:S01]  /*4810*/  LEA R218, P0, R6, R238, 0x2 ;  /* 0x000000ee06da7211 */ /* 0x000fe200078010ff */
[----:B------:R-:W-:Y:S01]  /*4820*/  IMAD R76, R60, UR5, RZ ;  /* 0x000000053c4c7c24 */ /* 0x000fe2000f8e02ff */
[----:B---3--:R-:W-:Y:S01]  /*4830*/  LOP3.LUT R8, R4, 0x42, RZ, 0xfc, !PT ;  /* 0x0000004204087812 */ /* 0x008fe200078efcff */
[----:B------:R2:W-:Y:S01]  /*4840*/  STL [R1+0x1e8], R5 ;  /* 0x0001e80501007387 */ /* 0x0005e20000100800 */
[----:B------:R-:W-:Y:S01]  /*4850*/  LEA.HI.X.SX32 R219, R6, R10, 0x2, P0 ;  /* 0x0000000a06db7211 */ /* 0x000fe200000f16ff */
[----:B------:R-:W-:Y:S01]  /*4860*/  IMAD R8, R71, UR5, RZ ;  /* 0x0000000547087c24 */ /* 0x000fe2000f8e02ff */
[C---:B------:R-:W-:Y:S01]  /*4870*/  LEA R220, P0, R7.reuse, R238, 0x2 ;  /* 0x000000ee07dc7211 */ /* 0x040fe200078010ff */
[----:B------:R-:W-:Y:S01]  /*4880*/  STL [R1+0x1b8], R91 ;  /* 0x0001b85b01007387 */ /* 0x000fe20000100800 */
[----:B------:R-:W-:Y:S01]  /*4890*/  IMAD R72, R58, UR5, RZ ;  /* 0x000000053a487c24 */ /* 0x000fe2000f8e02ff */
[----:B------:R-:W-:Y:S01]  /*48a0*/  LOP3.LUT R138, R4, 0x76, RZ, 0xfc, !PT ;  /* 0x00000076048a7812 */ /* 0x000fe200078efcff */
[----:B------:R-:W-:Y:S01]  /*48b0*/  IMAD R69, R56, UR5, RZ ;  /* 0x0000000538457c24 */ /* 0x000fe2000f8e02ff */
[----:B------:R-:W-:Y:S01]  /*48c0*/  LEA.HI.X.SX32 R221, R7, R10, 0x2, P0 ;  /* 0x0000000a07dd7211 */ /* 0x000fe200000f16ff */
[----:B------:R-:W-:Y:S01]  /*48d0*/  STL [R1+0x1b4], R80 ;  /* 0x0001b45001007387 */ /* 0x000fe20000100800 */
[----:B------:R-:W-:Y:S01]  /*48e0*/  LEA R222, P0, R104, R238, 0x2 ;  /* 0x000000ee68de7211 */ /* 0x000fe200078010ff */
[----:B--2---:R-:W-:Y:S01]  /*48f0*/  IMAD R5, R62, UR5, RZ ;  /* 0x000000053e057c24 */ /* 0x004fe2000f8e02ff */
[----:B------:R-:W-:Y:S01]  /*4900*/  LEA R56, P5, R92, R32, 0x2 ;  /* 0x000000205c387211 */ /* 0x000fe200078a10ff */
[----:B------:R-:W-:Y:S01]  /*4910*/  STL [R1+0x1b0], R90 ;  /* 0x0001b05a01007387 */ /* 0x000fe20000100800 */
[----:B------:R-:W-:Y:S01]  /*4920*/  LEA.HI.X.SX32 R223, R104, R10, 0x2, P0 ;  /* 0x0000000a68df7211 */ /* 0x000fe200000f16ff */
[----:B------:R-:W-:Y:S01]  /*4930*/  IMAD R68, R55, UR5, RZ ;  /* 0x0000000537447c24 */ /* 0x000fe2000f8e02ff */
[----:B------:R-:W-:Y:S01]  /*4940*/  IADD3 R224, P0, R97, R238, RZ ;  /* 0x000000ee61e07210 */ /* 0x000fe20007f1e0ff */
[----:B------:R-:W-:Y:S01]  /*4950*/  STL [R1+0x1ac], R81 ;  /* 0x0001ac5101007387 */ /* 0x000fe20000100800 */
[----:B------:R-:W-:Y:S01]  /*4960*/  IMAD R53, R18, 0x2, R53 ;  /* 0x0000000212357824 */ /* 0x000fe200078e0235 */
[----:B------:R-:W-:Y:S01]  /*4970*/  LEA.HI.X.SX32 R57, R92, R11, 0x2, P5 ;  /* 0x0000000b5c397211 */ /* 0x000fe200028f16ff */
[----:B------:R-:W-:Y:S01]  /*4980*/  IMAD R61, R47, UR5, RZ ;  /* 0x000000052f3d7c24 */ /* 0x000fe2000f8e02ff */
[----:B------:R-:W-:Y:S01]  /*4990*/  LEA.HI.X.SX32 R225, R102, R10, 0x2, P0 ;  /* 0x0000000a66e17211 */ /* 0x000fe200000f16ff */
[----:B------:R-:W-:Y:S01]  /*49a0*/  STL [R1+0x1a8], R89 ;  /* 0x0001a85901007387 */ /* 0x000fe20000100800 */
[----:B------:R-:W-:Y:S01]  /*49b0*/  IADD3 R226, P0, R95, R238, RZ ;  /* 0x000000ee5fe27210 */ /* 0x000fe20007f1e0ff */
[----:B------:R-:W-:-:S02]  /*49c0*/  IMAD R60, R45, UR5, RZ ;  /* 0x000000052d3c7c24 */ /* 0x000fc4000f8e02ff */
[----:B------:R-:W-:Y:S01]  /*49d0*/  STL [R1+0x1a4], R88 ;  /* 0x0001a45801007387 */ /* 0x000fe20000100800 */
[----:B------:R-:W-:Y:S01]  /*49e0*/  LEA.HI.X.SX32 R227, R100, R10, 0x2, P0 ;  /* 0x0000000a64e37211 */ /* 0x000fe200000f16ff */
[----:B------:R-:W-:Y:S01]  /*49f0*/  IMAD R58, R41, UR5, RZ ;  /* 0x00000005293a7c24 */ /* 0x000fe2000f8e02ff */
[----:B------:R-:W-:Y:S01]  /*4a00*/  IADD3 R228, P0, R93, R238, RZ ;  /* 0x000000ee5de47210 */ /* 0x000fe20007f1e0ff */
[----:B------:R2:W-:Y:S01]  /*4a10*/  STL.64 [R1+0x1c8], R6 ;  /* 0x0001c80601007387 */ /* 0x0005e20000100a00 */
[----:B------:R-:W-:Y:S02]  /*4a20*/  IMAD R71, R37, UR5, RZ ;  /* 0x0000000525477c24 */ /* 0x000fe4000f8e02ff */
[----:B------:R-:W-:Y:S01]  /*4a30*/  LEA.HI.X.SX32 R229, R98, R10, 0x2, P0 ;  /* 0x0000000a62e57211 */ /* 0x000fe200000f16ff */
[----:B------:R-:W-:Y:S01]  /*4a40*/  STL [R1+0x1a0], R73 ;  /* 0x0001a04901007387 */ /* 0x000fe20000100800 */
[----:B------:R-:W-:-:S03]  /*4a50*/  IADD3 R230, P0, R87, R238, RZ ;  /* 0x000000ee57e67210 */ /* 0x000fc60007f1e0ff */
[----:B------:R-:W-:Y:S01]  /*4a60*/  STL [R1+0x19c], R85 ;  /* 0x00019c5501007387 */ /* 0x000fe20000100800 */
[----:B------:R-:W-:Y:S02]  /*4a70*/  LEA.HI.X.SX32 R231, R96, R10, 0x2, P0 ;  /* 0x0000000a60e77211 */ /* 0x000fe400000f16ff */
[----:B------:R-:W-:Y:S01]  /*4a80*/  IADD3 R232, P0, R82, R238, RZ ;  /* 0x000000ee52e87210 */ /* 0x000fe20007f1e0ff */
[----:B--2---:R-:W-:Y:S01]  /*4a90*/  IMAD R7, R66, UR5, RZ ;  /* 0x0000000542077c24 */ /* 0x004fe2000f8e02ff */
[----:B------:R-:W-:Y:S01]  /*4aa0*/  STL [R1+0x198], R84 ;  /* 0x0001985401007387 */ /* 0x000fe20000100800 */
[----:B------:R-:W-:Y:S01]  /*4ab0*/  IMAD R6, R67, UR5, RZ ;  /* 0x0000000543067c24 */ /* 0x000fe2000f8e02ff */
[----:B------:R-:W-:Y:S01]  /*4ac0*/  LEA.HI.X.SX32 R233, R94, R10, 0x2, P0 ;  /* 0x0000000a5ee97211 */ /* 0x000fe200000f16ff */
[----:B------:R-:W-:Y:S01]  /*4ad0*/  IMAD R82, R50, UR5, RZ ;  /* 0x0000000532527c24 */ /* 0x000fe2000f8e02ff */
[----:B------:R-:W-:Y:S01]  /*4ae0*/  STL [R1+0x194], R83 ;  /* 0x0001945301007387 */ /* 0x000fe20000100800 */
[----:B------:R-:W-:Y:S01]  /*4af0*/  IADD3 R234, P0, R19, R238, RZ ;  /* 0x000000ee13ea7210 */ /* 0x000fe20007f1e0ff */
[----:B------:R-:W-:-:S02]  /*4b00*/  IMAD R67, R49, UR5, RZ ;  /* 0x0000000531437c24 */ /* 0x000fc4000f8e02ff */
[----:B------:R-:W-:Y:S01]  /*4b10*/  STL [R1+0x190], R8 ;  /* 0x0001900801007387 */ /* 0x000fe20000100800 */
[----:B------:R-:W-:Y:S01]  /*4b20*/  IMAD R66, R48, UR5, RZ ;  /* 0x0000000530427c24 */ /* 0x000fe2000f8e02ff */
[----:B------:R-:W-:Y:S01]  /*4b30*/  LEA.HI.X.SX32 R235, R86, R10, 0x2, P0 ;  /* 0x0000000a56eb7211 */ /* 0x000fe200000f16ff */
[----:B------:R-:W-:Y:S01]  /*4b40*/  IMAD R19, R46, UR5, RZ ;  /* 0x000000052e137c24 */ /* 0x000fe2000f8e02ff */
[----:B------:R-:W-:Y:S01]  /*4b50*/  STL [R1+0x18c], R7 ;  /* 0x00018c0701007387 */ /* 0x000fe20000100800 */
[----:B------:R-:W-:-:S03]  /*4b60*/  LEA R236, P0, R53, R238, 0x2 ;  /* 0x000000ee35ec7211 */ /* 0x000fc600078010ff */
[----:B------:R-:W-:Y:S01]  /*4b70*/  STL [R1+0x188], R6 ;  /* 0x0001880601007387 */ /* 0x000fe20000100800 */
[----:B------:R-:W-:Y:S02]  /*4b80*/  LEA.HI.X.SX32 R237, R53, R10, 0x2, P0 ;  /* 0x0000000a35ed7211 */ /* 0x000fe400000f16ff */
[CC--:B------:R-:W-:Y:S01]  /*4b90*/  LEA R86, P0, R91.reuse, R32.reuse, 0x2 ;  /* 0x000000205b567211 */ /* 0x0c0fe200078010ff */
[----:B------:R-:W-:Y:S03]  /*4ba0*/  STL [R1+0x184], R70 ;  /* 0x0001844601007387 */ /* 0x000fe60000100800 */
[----:B------:R-:W-:Y:S01]  /*4bb0*/  LEA.HI.X.SX32 R87, R91, R11, 0x2, P0 ;  /* 0x0000000b5b577211 */ /* 0x000fe200000f16ff */
[----:B------:R-:W-:Y:S04]  /*4bc0*/  STL [R1+0x180], R79 ;  /* 0x0001804f01007387 */ /* 0x000fe80000100800 */
        /* <DEDUP_REMOVED lines=17> */
[----:B------:R2:W-:Y:S04]  /*4ce0*/  STL.64 [R1+0xa0], R56 ;  /* 0x0000a03801007387 */ /* 0x0005e80000100a00 */
[----:B------:R-:W-:Y:S04]  /*4cf0*/  STL [R1+0x134], R60 ;  /* 0x0001343c01007387 */ /* 0x000fe80000100800 */
[----:B------:R3:W-:Y:S01]  /*4d00*/  STL.64 [R1+0x98], R86 ;  /* 0x0000985601007387 */ /* 0x0007e20000100a00 */
[----:B--2---:R-:W-:-:S03]  /*4d10*/  LEA R56, P5, R80, R32, 0x2 ;  /* 0x0000002050387211 */ /* 0x004fc600078a10ff */
[----:B------:R-:W-:Y:S01]  /*4d20*/  STL [R1+0x130], R59 ;  /* 0x0001303b01007387 */ /* 0x000fe20000100800 */
[----:B------:R-:W-:Y:S01]  /*4d30*/  LEA.HI.X.SX32 R57, R80, R11, 0x2, P5 ;  /* 0x0000000b50397211 */ /* 0x000fe200028f16ff */
[----:B------:R-:W-:Y:S01]  /*4d40*/  IMAD R80, R39, UR5, RZ ;  /* 0x0000000527507c24 */ /* 0x000fe2000f8e02ff */
[----:B---3--:R-:W-:-:S03]  /*4d50*/  LEA R86, P0, R90, R32, 0x2 ;  /* 0x000000205a567211 */ /* 0x008fc600078010ff */
[----:B------:R2:W-:Y:S01]  /*4d60*/  STL.64 [R1+0x90], R56 ;  /* 0x0000903801007387 */ /* 0x0005e20000100a00 */
[----:B------:R-:W-:-:S05]  /*4d70*/  LEA.HI.X.SX32 R87, R90, R11, 0x2, P0 ;  /* 0x0000000b5a577211 */ /* 0x000fca00000f16ff */
        /* <DEDUP_REMOVED lines=11> */
[----:B------:R-:W-:Y:S02]  /*4e30*/  LEA.HI.X.SX32 R57, R88, R11, 0x2, P5 ;  /* 0x0000000b58397211 */ /* 0x000fe400028f16ff */
[----:B---3--:R-:W-:-:S03]  /*4e40*/  LEA R86, P0, R73, R32, 0x2 ;  /* 0x0000002049567211 */ /* 0x008fc600078010ff */
[----:B------:R2:W-:Y:S01]  /*4e50*/  STL.64 [R1+0x70], R56 ;  /* 0x0000703801007387 */ /* 0x0005e20000100a00 */
[----:B------:R-:W-:-:S03]  /*4e60*/  LEA.HI.X.SX32 R87, R73, R11, 0x2, P0 ;  /* 0x0000000b49577211 */ /* 0x000fc600000f16ff */
[----:B------:R-:W-:Y:S01]  /*4e70*/  STL [R1+0x124], R80 ;  /* 0x0001245001007387 */ /* 0x000fe20000100800 */
[----:B------:R-:W-:Y:S01]  /*4e80*/  IMAD R73, R38, UR5, RZ ;  /* 0x0000000526497c24 */ /* 0x000fe2000f8e02ff */
[CC--:B------:R-:W-:Y:S02]  /*4e90*/  LEA R244, P0, R84.reuse, R32.reuse, 0x2 ;  /* 0x0000002054f47211 */ /* 0x0c0fe400078010ff */
[----:B------:R-:W-:Y:S02]  /*4ea0*/  STL.64 [R1+0x68], R86 ;  /* 0x0000685601007387 */ /* 0x000fe40000100a00 */
[----:B------:R-:W-:Y:S02]  /*4eb0*/  LEA.HI.X.SX32 R245, R84, R11, 0x2, P0 ;  /* 0x0000000b54f57211 */ /* 0x000fe400000f16ff */
[-C--:B--2---:R-:W-:Y:S02]  /*4ec0*/  LEA R56, P5, R85, R32.reuse, 0x2 ;  /* 0x0000002055387211 */ /* 0x084fe400078a10ff */
[----:B------:R-:W-:-:S02]  /*4ed0*/  LEA R246, P0, R8, R32, 0x2 ;  /* 0x0000002008f67211 */ /* 0x000fc400078010ff */
[-C--:B------:R-:W-:Y:S02]  /*4ee0*/  LEA.HI.X.SX32 R57, R85, R11.reuse, 0x2, P5 ;  /* 0x0000000b55397211 */ /* 0x080fe400028f16ff */
[-C--:B------:R-:W-:Y:S01]  /*4ef0*/  LEA.HI.X.SX32 R247, R8, R11.reuse, 0x2, P0 ;  /* 0x0000000b08f77211 */ /* 0x080fe200000f16ff */
[----:B------:R-:W-:Y:S01]  /*4f00*/  IMAD R8, R36, UR5, RZ ;  /* 0x0000000524087c24 */ /* 0x000fe2000f8e02ff */
[CC--:B------:R-:W-:Y:S01]  /*4f10*/  LEA R248, P0, R6.reuse, R32.reuse, 0x2 ;  /* 0x0000002006f87211 */ /* 0x0c0fe200078010ff */
[----:B------:R2:W-:Y:S03]  /*4f20*/  STL.64 [R1+0x60], R56 ;  /* 0x0000603801007387 */ /* 0x0005e60000100a00 */
[----:B------:R-:W-:Y:S01]  /*4f30*/  LEA.HI.X.SX32 R249, R6, R11, 0x2, P0 ;  /* 0x0000000b06f97211 */ /* 0x000fe200000f16ff */
[----:B------:R-:W-:Y:S01]  /*4f40*/  STL [R1+0x120], R73 ;  /* 0x0001204901007387 */ /* 0x000fe20000100800 */
[----:B------:R-:W-:-:S02]  /*4f50*/  LEA R6, P0, R79, R32, 0x2 ;  /* 0x000000204f067211 */ /* 0x000fc400078010ff */
[----:B--2---:R-:W-:-:S04]  /*4f60*/  LEA R56, P5, R83, R32, 0x2 ;  /* 0x0000002053387211 */ /* 0x004fc800078a10ff */
[----:B------:R-:W-:-:S05]  /*4f70*/  LEA.HI.X.SX32 R57, R83, R11, 0x2, P5 ;  /* 0x0000000b53397211 */ /* 0x000fca00028f16ff */
[----:B------:R2:W-:Y:S04]  /*4f80*/  STL.64 [R1+0x50], R56 ;  /* 0x0000503801007387 */ /* 0x0005e80000100a00 */
[----:B------:R-:W-:Y:S04]  /*4f90*/  STL.64 [R1+0x58], R244 ;  /* 0x000058f401007387 */ /* 0x000fe80000100a00 */
[----:B------:R-:W-:Y:S01]  /*4fa0*/  STL.64 [R1+0x220], R244 ;  /* 0x000220f401007387 */ /* 0x000fe20000100a00 */
[----:B--2---:R-:W-:-:S03]  /*4fb0*/  LEA R56, P5, R7, R32, 0x2 ;  /* 0x0000002007387211 */ /* 0x004fc600078a10ff */
[----:B------:R-:W-:Y:S01]  /*4fc0*/  STL [R1+0x11c], R71 ;  /* 0x00011c4701007387 */ /* 0x000fe20000100800 */
[-C--:B------:R-:W-:Y:S02]  /*4fd0*/  LEA.HI.X.SX32 R57, R7, R11.reuse, 0x2, P5 ;  /* 0x0000000b07397211 */ /* 0x080fe400028f16ff */
[----:B------:R-:W-:-:S03]  /*4fe0*/  LEA.HI.X.SX32 R7, R79, R11, 0x2, P0 ;  /* 0x0000000b4f077211 */ /* 0x000fc600000f16ff */
[----:B------:R2:W-:Y:S04]  /*4ff0*/  STL.64 [R1+0x20], R56 ;  /* 0x0000203801007387 */ /* 0x0005e80000100a00 */
[----:B------:R-:W-:Y:S04]  /*5000*/  STL.64 [R1+0x48], R246 ;  /* 0x000048f601007387 */ /* 0x000fe80000100a00 */
[----:B------:R-:W-:Y:S01]  /*5010*/  STL [R1+0x118], R8 ;  /* 0x0001180801007387 */ /* 0x000fe20000100800 */
[----:B--2---:R-:W-:-:S03]  /*5020*/  LEA R56, P5, R70, R32, 0x2 ;  /* 0x0000002046387211 */ /* 0x004fc600078a10ff */
[----:B------:R-:W-:Y:S01]  /*5030*/  STL.64 [R1+0x18], R248 ;  /* 0x000018f801007387 */ /* 0x000fe20000100a00 */
[-C--:B------:R-:W-:Y:S01]  /*5040*/  LEA.HI.X.SX32 R57, R70, R11.reuse, 0x2, P5 ;  /* 0x0000000b46397211 */ /* 0x080fe200028f16ff */
[----:B------:R-:W-:Y:S01]  /*5050*/  IMAD R70, R14, UR5, RZ ;  /* 0x000000050e467c24 */ /* 0x000fe2000f8e02ff */
[CC--:B------:R-:W-:Y:S02]  /*5060*/  LEA R244, P5, R78.reuse, R32.reuse, 0x2 ;  /* 0x000000204ef47211 */ /* 0x0c0fe400078a10ff */
[-C--:B------:R-:W-:Y:S01]  /*5070*/  LEA R14, P0, R77, R32.reuse, 0x2 ;  /* 0x000000204d0e7211 */ /* 0x080fe200078010ff */
[----:B------:R2:W-:Y:S01]  /*5080*/  STL.64 [R1+0x10], R56 ;  /* 0x0000103801007387 */ /* 0x0005e20000100a00 */
[-C--:B------:R-:W-:Y:S02]  /*5090*/  LEA.HI.X.SX32 R245, R78, R11.reuse, 0x2, P5 ;  /* 0x0000000b4ef57211 */ /* 0x080fe400028f16ff */
[CC--:B------:R-:W-:Y:S01]  /*50a0*/  LEA R102, P5, R76.reuse, R32.reuse, 0x2 ;  /* 0x000000204c667211 */ /* 0x0c0fe200078a10ff */
[----:B------:R-:W-:Y:S03]  /*50b0*/  STL.64 [R1+0x208], R248 ;  /* 0x000208f801007387 */ /* 0x000fe60000100a00 */
[-C--:B------:R-:W-:Y:S01]  /*50c0*/  LEA.HI.X.SX32 R103, R76, R11.reuse, 0x2, P5 ;  /* 0x0000000b4c677211 */ /* 0x080fe200028f16ff */
[----:B------:R3:W-:Y:S01]  /*50d0*/  STL.64 [R1+0x200], R6 ;  /* 0x0002000601007387 */ /* 0x0007e20000100a00 */
[-C--:B------:R-:W-:Y:S01]  /*50e0*/  LEA R76, P5, R5, R32.reuse, 0x2 ;  /* 0x00000020054c7211 */ /* 0x080fe200078a10ff */
[----:B--2---:R-:W-:Y:S01]  /*50f0*/  IMAD R57, R15, UR5, RZ ;  /* 0x000000050f397c24 */ /* 0x004fe2000f8e02ff */
[-C--:B------:R-:W-:Y:S01]  /*5100*/  LEA.HI.X.SX32 R15, R77, R11.reuse, 0x2, P0 ;  /* 0x0000000b4d0f7211 */ /* 0x080fe200000f16ff */
[----:B------:R-:W-:Y:S01]  /*5110*/  IMAD R56, R35, UR5, RZ ;  /* 0x0000000523387c24 */ /* 0x000fe2000f8e02ff */
[-C--:B------:R-:W-:Y:S01]  /*5120*/  LEA R78, P0, R63, R32.reuse, 0x2 ;  /* 0x000000203f4e7211 */ /* 0x080fe200078010ff */
[----:B------:R-:W-:Y:S01]  /*5130*/  STL [R1+0x114], R70 ;  /* 0x0001144601007387 */ /* 0x000fe20000100800 */
[-C--:B------:R-:W-:Y:S01]  /*5140*/  LEA.HI.X.SX32 R77, R5, R11.reuse, 0x2, P5 ;  /* 0x0000000b054d7211 */ /* 0x080fe200028f16ff */
[----:B------:R-:W-:Y:S01]  /*5150*/  IMAD R5, R26, UR5, RZ ;  /* 0x000000051a057c24 */ /* 0x000fe2000f8e02ff */
[-C--:B------:R-:W-:Y:S01]  /*5160*/  LEA.HI.X.SX32 R79, R63, R11.reuse, 0x2, P0 ;  /* 0x0000000b3f4f7211 */ /* 0x080fe200000f16ff */
[----:B---3--:R-:W-:Y:S01]  /*5170*/  IMAD R7, R24, UR5, RZ ;  /* 0x0000000518077c24 */ /* 0x008fe2000f8e02ff */
[CC--:B------:R-:W-:Y:S01]  /*5180*/  LEA R62, P0, R75.reuse, R32.reuse, 0x2 ;  /* 0x000000204b3e7211 */ /* 0x0c0fe200078010ff */
[----:B------:R-:W-:Y:S01]  /*5190*/  STL.64 [R1], R244 ;  /* 0x000000f401007387 */ /* 0x000fe20000100a00 */
[-C--:B------:R-:W-:Y:S01]  /*51a0*/  LEA R52, P5, R72, R32.reuse, 0x2 ;  /* 0x0000002048347211 */ /* 0x080fe200078a10ff */
[----:B------:R-:W-:Y:S01]  /*51b0*/  IMAD R6, R22, UR5, RZ ;  /* 0x0000000516067c24 */ /* 0x000fe2000f8e02ff */
[-C--:B------:R-:W-:Y:S01]  /*51c0*/  LEA.HI.X.SX32 R63, R75, R11.reuse, 0x2, P0 ;  /* 0x0000000b4b3f7211 */ /* 0x080fe200000f16ff */
[----:B------:R-:W-:Y:S01]  /*51d0*/  STL [R1+0x110], R57 ;  /* 0x0001103901007387 */ /* 0x000fe20000100800 */
[----:B------:R-:W-:Y:S01]  /*51e0*/  LEA.HI.X.SX32 R53, R72, R11, 0x2, P5 ;  /* 0x0000000b48357211 */ /* 0x000fe200028f16ff */
[----:B------:R-:W-:Y:S01]  /*51f0*/  IMAD R72, R27, UR5, RZ ;  /* 0x000000051b487c24 */ /* 0x000fe2000f8e02ff */
[-C--:B------:R-:W-:Y:S01]  /*5200*/  LEA R40, P0, R74, R32.reuse, 0x2 ;  /* 0x000000204a287211 */ /* 0x080fe200078010ff */
[----:B------:R-:W-:Y:S01]  /*5210*/  STL [R1+0x10c], R56 ;  /* 0x00010c3801007387 */ /* 0x000fe20000100800 */
[----:B------:R-:W-:-:S02]  /*5220*/  LEA R26, P5, R69, R32, 0x2 ;  /* 0x00000020451a7211 */ /* 0x000fc400078a10ff */
[-C--:B------:R-:W-:Y:S01]  /*5230*/  LEA.HI.X.SX32 R41, R74, R11.reuse, 0x2, P0 ;  /* 0x0000000b4a297211 */ /* 0x080fe200000f16ff */
[----:B------:R-:W-:Y:S01]  /*5240*/  STL.64 [R1+0x210], R76 ;  /* 0x0002104c01007387 */ /* 0x000fe20000100a00 */
[-C--:B------:R-:W-:Y:S01]  /*5250*/  LEA.HI.X.SX32 R27, R69, R11.reuse, 0x2, P5 ;  /* 0x0000000b451b7211 */ /* 0x080fe200028f16ff */
[----:B------:R-:W-:Y:S01]  /*5260*/  IMAD R69, R34, UR5, RZ ;  /* 0x0000000522457c24 */ /* 0x000fe2000f8e02ff */
[CC--:B------:R-:W-:Y:S01]  /*5270*/  LEA R100, P0, R68.reuse, R32.reuse, 0x2 ;  /* 0x0000002044647211 */ /* 0x0c0fe200078010ff */
[----:B------:R2:W-:Y:S01]  /*5280*/  STL.64 [R1+0x218], R62 ;  /* 0x0002183e01007387 */ /* 0x0005e20000100a00 */
[-C--:B------:R-:W-:Y:S02]  /*5290*/  LEA R98, P5, R65, R32.reuse, 0x2 ;  /* 0x0000002041627211 */ /* 0x080fe400078a10ff */
[-C--:B------:R-:W-:Y:S01]  /*52a0*/  LEA.HI.X.SX32 R101, R68, R11.reuse, 0x2, P0 ;  /* 0x0000000b44657211 */ /* 0x080fe200000f16ff */
[----:B------:R-:W-:Y:S01]  /*52b0*/  IMAD R68, R29, UR5, RZ ;  /* 0x000000051d447c24 */ /* 0x000fe2000f8e02ff */
[----:B------:R-:W-:Y:S01]  /*52c0*/  LEA.HI.X.SX32 R99, R65, R11, 0x2, P5 ;  /* 0x0000000b41637211 */ /* 0x000fe200028f16ff */
[----:B------:R3:W-:Y:S01]  /*52d0*/  STL [R1+0x108], R5 ;  /* 0x0001080501007387 */ /* 0x0007e20000100800 */
[----:B------:R-:W-:-:S02]  /*52e0*/  LEA R86, P0, R64, R32, 0x2 ;  /* 0x0000002040567211 */ /* 0x000fc400078010ff */
[-C--:B------:R-:W-:Y:S01]  /*52f0*/  LEA R74, P5, R82, R32.reuse, 0x2 ;  /* 0x00000020524a7211 */ /* 0x080fe200078a10ff */
[----:B------:R-:W-:Y:S01]  /*5300*/  STL [R1+0x104], R72 ;  /* 0x0001044801007387 */ /* 0x000fe20000100800 */
[-C--:B------:R-:W-:Y:S01]  /*5310*/  LEA.HI.X.SX32 R87, R64, R11.reuse, 0x2, P0 ;  /* 0x0000000b40577211 */ /* 0x080fe200000f16ff */
[----:B--2---:R-:W-:Y:S01]  /*5320*/  IMAD R63, R12, UR5, RZ ;  /* 0x000000050c3f7c24 */ /* 0x004fe2000f8e02ff */
[-C--:B------:R-:W-:Y:S01]  /*5330*/  LEA.HI.X.SX32 R75, R82, R11.reuse, 0x2, P5 ;  /* 0x0000000b524b7211 */ /* 0x080fe200028f16ff */
[----:B------:R-:W-:Y:S01]  /*5340*/  STL [R1+0x100], R69 ;  /* 0x0001004501007387 */ /* 0x000fe20000100800 */
[CC--:B------:R-:W-:Y:S01]  /*5350*/  LEA R64, P0, R67.reuse, R32.reuse, 0x2 ;  /* 0x0000002043407211 */ /* 0x0c0fe200078010ff */
[----:B------:R-:W-:Y:S01]  /*5360*/  IMAD R62, R16, UR5, RZ ;  /* 0x00000005103e7c24 */ /* 0x000fe2000f8e02ff */
[CC--:B------:R-:W-:Y:S01]  /*5370*/  LEA R38, P5, R66.reuse, R32.reuse, 0x2 ;  /* 0x0000002042267211 */ /* 0x0c0fe200078a10ff */
[----:B------:R-:W-:Y:S01]  /*5380*/  STL [R1+0xfc], R68 ;  /* 0x0000fc4401007387 */ /* 0x000fe20000100800 */
[-C--:B------:R-:W-:Y:S01]  /*5390*/  LEA.HI.X.SX32 R65, R67, R11.reuse, 0x2, P0 ;  /* 0x0000000b43417211 */ /* 0x080fe200000f16ff */
[----:B------:R-:W-:Y:S01]  /*53a0*/  IMAD R67, R25, UR5, RZ ;  /* 0x0000000519437c24 */ /* 0x000fe2000f8e02ff */
[----:B------:R-:W-:Y:S01]  /*53b0*/  LEA.HI.X.SX32 R39, R66, R11, 0x2, P5 ;  /* 0x0000000b42277211 */ /* 0x000fe200028f16ff */
[----:B------:R-:W-:Y:S01]  /*53c0*/  IMAD R66, R23, UR5, RZ ;  /* 0x0000000517427c24 */ /* 0x000fe2000f8e02ff */
[-C--:B------:R-:W-:Y:S01]  /*53d0*/  LEA R36, P0, R61, R32.reuse, 0x2 ;  /* 0x000000203d247211 */ /* 0x080fe200078010ff */
[----:B------:R2:W-:Y:S01]  /*53e0*/  STL [R1+0xf8], R7 ;  /* 0x0000f80701007387 */ /* 0x0005e20000100800 */
[----:B------:R-:W-:-:S02]  /*53f0*/  LEA R24, P5, R19, R32, 0x2 ;  /* 0x0000002013187211 */ /* 0x000fc400078a10ff */
[-C--:B------:R-:W-:Y:S01]  /*5400*/  LEA.HI.X.SX32 R37, R61, R11.reuse, 0x2, P0 ;  /* 0x0000000b3d257211 */ /* 0x080fe200000f16ff */
[----:B------:R-:W-:Y:S01]  /*5410*/  STL [R1+0xf4], R67 ;  /* 0x0000f44301007387 */ /* 0x000fe20000100800 */
[-C--:B------:R-:W-:Y:S01]  /*5420*/  LEA.HI.X.SX32 R25, R19, R11.reuse, 0x2, P5 ;  /* 0x0000000b13197211 */ /* 0x080fe200028f16ff */
[----:B------:R-:W-:Y:S01]  /*5430*/  IMAD R19, R28, UR5, RZ ;  /* 0x000000051c137c24 */ /* 0x000fe2000f8e02ff */
[CC--:B------:R-:W-:Y:S02]  /*5440*/  LEA R90, P0, R60.reuse, R32.reuse, 0x2 ;  /* 0x000000203c5a7211 */ /* 0x0c0fe400078010ff */
[C---:B------:R-:W-:Y:S02]  /*5450*/  LEA R96, P5, R59.reuse, R32, 0x2 ;  /* 0x000000203b607211 */ /* 0x040fe400078a10ff */
[-C--:B------:R-:W-:Y:S01]  /*5460*/  LEA.HI.X.SX32 R91, R60, R11.reuse, 0x2, P0 ;  /* 0x0000000b3c5b7211 */ /* 0x080fe200000f16ff */
[----:B------:R4:W-:Y:S01]  /*5470*/  STL [R1+0xf0], R19 ;  /* 0x0000f01301007387 */ /* 0x0009e20000100800 */
[----:B------:R-:W-:-:S02]  /*5480*/  LEA.HI.X.SX32 R97, R59, R11, 0x2, P5 ;  /* 0x0000000b3b617211 */ /* 0x000fc400028f16ff */
[CC--:B------:R-:W-:Y:S01]  /*5490*/  LEA R88, P0, R58.reuse, R32.reuse, 0x2 ;  /* 0x000000203a587211 */ /* 0x0c0fe200078010ff */
[----:B------:R-:W-:Y:S01]  /*54a0*/  STL [R1+0xec], R66 ;  /* 0x0000ec4201007387 */ /* 0x000fe20000100800 */
[CC--:B------:R-:W-:Y:S02]  /*54b0*/  LEA R60, P5, R81.reuse, R32.reuse, 0x2 ;  /* 0x00000020513c7211 */ /* 0x0c0fe400078a10ff */
[-C--:B------:R-:W-:Y:S01]  /*54c0*/  LEA.HI.X.SX32 R89, R58, R11.reuse, 0x2, P0 ;  /* 0x0000000b3a597211 */ /* 0x080fe200000f16ff */
[----:B------:R1:W-:Y:S01]  /*54d0*/  STL [R1+0xe8], R6 ;  /* 0x0000e80601007387 */ /* 0x0003e20000100800 */
[----:B------:R-:W-:Y:S02]  /*54e0*/  LEA.HI.X.SX32 R61, R81, R11, 0x2, P5 ;  /* 0x0000000b513d7211 */ /* 0x000fe400028f16ff */
[-C--:B------:R-:W-:Y:S01]  /*54f0*/  LEA R58, P0, R80, R32.reuse, 0x2 ;  /* 0x00000020503a7211 */ /* 0x080fe200078010ff */
[----:B------:R-:W-:Y:S01]  /*5500*/  STL [R1+0xe4], R63 ;  /* 0x0000e43f01007387 */ /* 0x000fe20000100800 */
[----:B------:R-:W-:-:S02]  /*5510*/  LEA R48, P5, R73, R32, 0x2 ;  /* 0x0000002049307211 */ /* 0x000fc400078a10ff */
[-C--:B------:R-:W-:Y:S02]  /*5520*/  LEA.HI.X.SX32 R59, R80, R11.reuse, 0x2, P0 ;  /* 0x0000000b503b7211 */ /* 0x080fe400000f16ff */
[-C--:B------:R-:W-:Y:S02]  /*5530*/  LEA.HI.X.SX32 R49, R73, R11.reuse, 0x2, P5 ;  /* 0x0000000b49317211 */ /* 0x080fe400028f16ff */
[CC--:B------:R-:W-:Y:S02]  /*5540*/  LEA R34, P0, R71.reuse, R32.reuse, 0x2 ;  /* 0x0000002047227211 */ /* 0x0c0fe400078010ff */
[CC--:B------:R-:W-:Y:S02]  /*5550*/  LEA R22, P5, R8.reuse, R32.reuse, 0x2 ;  /* 0x0000002008167211 */ /* 0x0c0fe400078a10ff */
[-C--:B------:R-:W-:Y:S02]  /*5560*/  LEA.HI.X.SX32 R35, R71, R11.reuse, 0x2, P0 ;  /* 0x0000000b47237211 */ /* 0x080fe400000f16ff */
[----:B------:R-:W-:Y:S01]  /*5570*/  LEA.HI.X.SX32 R23, R8, R11, 0x2, P5 ;  /* 0x0000000b08177211 */ /* 0x000fe200028f16ff */
[----:B------:R-:W-:Y:S01]  /*5580*/  IMAD R8, R13, UR5, RZ ;  /* 0x000000050d087c24 */ /* 0x000fe2000f8e02ff */
[----:B------:R-:W-:-:S02]  /*5590*/  LEA R12, P0, R70, R32, 0x2 ;  /* 0x00000020460c7211 */ /* 0x000fc400078010ff */
[CC--:B------:R-:W-:Y:S02]  /*55a0*/  LEA R84, P5, R57.reuse, R32.reuse, 0x2 ;  /* 0x0000002039547211 */ /* 0x0c0fe400078a10ff */
[-C--:B------:R-:W-:Y:S01]  /*55b0*/  LEA.HI.X.SX32 R13, R70, R11.reuse, 0x2, P0 ;  /* 0x0000000b460d7211 */ /* 0x080fe200000f16ff */
[----:B------:R1:W-:Y:S01]  /*55c0*/  STL [R1+0xe0], R8 ;  /* 0x0000e00801007387 */ /* 0x0003e20000100800 */
[-C--:B------:R-:W-:Y:S02]  /*55d0*/  LEA.HI.X.SX32 R85, R57, R11.reuse, 0x2, P5 ;  /* 0x0000000b39557211 */ /* 0x080fe400028f16ff */
[CC--:B------:R-:W-:Y:S01]  /*55e0*/  LEA R70, P5, R5.reuse, R32.reuse, 0x2 ;  /* 0x0000002005467211 */ /* 0x0c0fe200078a10ff */
[----:B------:R-:W-:Y:S01]  /*55f0*/  STL [R1+0xdc], R62 ;  /* 0x0000dc3e01007387 */ /* 0x000fe20000100800 */
[-C--:B------:R-:W-:Y:S02]  /*5600*/  LEA R82, P0, R56, R32.reuse, 0x2 ;  /* 0x0000002038527211 */ /* 0x080fe400078010ff */
[----:B------:R-:W-:Y:S01]  /*5610*/  LEA.HI.X.SX32 R71, R5, R11, 0x2, P5 ;  /* 0x0000000b05477211 */ /* 0x000fe200028f16ff */
[----:B---3--:R-:W-:Y:S01]  /*5620*/  IMAD R5, R17, UR5, RZ ;  /* 0x0000000511057c24 */ /* 0x008fe2000f8e02ff */
[----:B------:R-:W-:-:S02]  /*5630*/  LEA R50, P5, R69, R32, 0x2 ;  /* 0x0000002045327211 */ /* 0x000fc400078a10ff */
[-C--:B------:R-:W-:Y:S02]  /*5640*/  LEA.HI.X.SX32 R83, R56, R11.reuse, 0x2, P0 ;  /* 0x0000000b38537211 */ /* 0x080fe400000f16ff */
[-C--:B------:R-:W-:Y:S01]  /*5650*/  LEA.HI.X.SX32 R51, R69, R11.reuse, 0x2, P5 ;  /* 0x0000000b45337211 */ /* 0x080fe200028f16ff */
[----:B------:R3:W-:Y:S01]  /*5660*/  STL [R1+0xd8], R5 ;  /* 0x0000d80501007387 */ /* 0x0007e20000100800 */
[CC--:B------:R-:W-:Y:S02]  /*5670*/  LEA R108, P5, R7.reuse, R32.reuse, 0x2 ;  /* 0x00000020076c7211 */ /* 0x0c0fe400078a10ff */
[-C--:B------:R-:W-:Y:S01]  /*5680*/  LEA R56, P0, R72, R32.reuse, 0x2 ;  /* 0x0000002048387211 */ /* 0x080fe200078010ff */
[----:B------:R-:W-:Y:S01]  /*5690*/  STL [R1+0xd4], R21 ;  /* 0x0000d41501007387 */ /* 0x000fe20000100800 */
[----:B------:R-:W-:Y:S01]  /*56a0*/  LEA.HI.X.SX32 R109, R7, R11, 0x2, P5 ;  /* 0x0000000b076d7211 */ /* 0x000fe200028f16ff */
[----:B--2---:R-:W-:Y:S01]  /*56b0*/  IMAD R7, R30, UR5, RZ ;  /* 0x000000051e077c24 */ /* 0x004fe2000f8e02ff */
[----:B------:R-:W-:-:S02]  /*56c0*/  LEA R92, P5, R19, R32, 0x2 ;  /* 0x00000020135c7211 */ /* 0x000fc400078a10ff */
[-C--:B------:R-:W-:Y:S02]  /*56d0*/  LEA.HI.X.SX32 R57, R72, R11.reuse, 0x2, P0 ;  /* 0x0000000b48397211 */ /* 0x080fe400000f16ff */
[-C--:B------:R-:W-:Y:S01]  /*56e0*/  LEA R28, P0, R68, R32.reuse, 0x2 ;  /* 0x00000020441c7211 */ /* 0x080fe200078010ff */
[----:B------:R2:W-:Y:S01]  /*56f0*/  STL [R1+0xd0], R7 ;  /* 0x0000d00701007387 */ /* 0x0005e20000100800 */
[-C--:B------:R-:W-:Y:S01]  /*5700*/  LEA.HI.X.SX32 R93, R19, R11.reuse, 0x2, P5 ;  /* 0x0000000b135d7211 */ /* 0x080fe200028f16ff */
[----:B----4-:R-:W-:Y:S01]  /*5710*/  IMAD R19, R31, UR5, RZ ;  /* 0x000000051f137c24 */ /* 0x010fe2000f8e02ff */
[-C--:B------:R-:W-:Y:S02]  /*5720*/  LEA R72, P5, R6, R32.reuse, 0x2 ;  /* 0x0000002006487211 */ /* 0x080fe400078a10ff */
[-C--:B------:R-:W-:Y:S02]  /*5730*/  LEA.HI.X.SX32 R29, R68, R11.reuse, 0x2, P0 ;  /* 0x0000000b441d7211 */ /* 0x080fe400000f16ff */
[-C--:B------:R-:W-:Y:S01]  /*5740*/  LEA R106, P0, R67, R32.reuse, 0x2 ;  /* 0x00000020436a7211 */ /* 0x080fe200078010ff */
[----:B------:R-:W-:Y:S01]  /*5750*/  STL [R1+0xcc], R19 ;  /* 0x0000cc1301007387 */ /* 0x000fe20000100800 */
[----:B------:R-:W-:Y:S01]  /*5760*/  LEA.HI.X.SX32 R73, R6, R11, 0x2, P5 ;  /* 0x0000000b06497211 */ /* 0x000fe200028f16ff */
[----:B-1----:R-:W-:Y:S01]  /*5770*/  IMAD R6, R33, UR5, RZ ;  /* 0x0000000521067c24 */ /* 0x002fe2000f8e02ff */
[----:B------:R-:W-:-:S02]  /*5780*/  LEA R44, P5, R8, R32, 0x2 ;  /* 0x00000020082c7211 */ /* 0x000fc400078a10ff */
[-C--:B------:R-:W-:Y:S02]  /*5790*/  LEA.HI.X.SX32 R107, R67, R11.reuse, 0x2, P0 ;  /* 0x0000000b436b7211 */ /* 0x080fe400000f16ff */
[-C--:B------:R-:W-:Y:S01]  /*57a0*/  LEA R80, P0, R66, R32.reuse, 0x2 ;  /* 0x0000002042507211 */ /* 0x080fe200078010ff */
[----:B------:R-:W-:Y:S01]  /*57b0*/  STL [R1+0xc8], R6 ;  /* 0x0000c80601007387 */ /* 0x000fe20000100800 */
[-C--:B------:R-:W-:Y:S01]  /*57c0*/  LEA.HI.X.SX32 R45, R8, R11.reuse, 0x2, P5 ;  /* 0x0000000b082d7211 */ /* 0x080fe200028f16ff */
[----:B------:R-:W-:Y:S01]  /*57d0*/  IMAD R8, R42, UR5, RZ ;  /* 0x000000052a087c24 */ /* 0x000fe2000f8e02ff */
[-C--:B------:R-:W-:Y:S02]  /*57e0*/  LEA R16, P5, R5, R32.reuse, 0x2 ;  /* 0x0000002005107211 */ /* 0x080fe400078a10ff */
[-C--:B------:R-:W-:Y:S02]  /*57f0*/  LEA.HI.X.SX32 R81, R66, R11.reuse, 0x2, P0 ;  /* 0x0000000b42517211 */ /* 0x080fe400000f16ff */
[-C--:B------:R-:W-:Y:S01]  /*5800*/  LEA R46, P0, R63, R32.reuse, 0x2 ;  /* 0x000000203f2e7211 */ /* 0x080fe200078010ff */
[----:B------:R-:W-:Y:S01]  /*5810*/  STL [R1+0xc4], R8 ;  /* 0x0000c40801007387 */ /* 0x000fe20000100800 */
[----:B------:R-:W-:Y:S01]  /*5820*/  LEA.HI.X.SX32 R17, R5, R11, 0x2, P5 ;  /* 0x0000000b05117211 */ /* 0x000fe200028f16ff */
[----:B---3--:R-:W-:Y:S01]  /*5830*/  IMAD R5, R43, UR5, RZ ;  /* 0x000000052b057c24 */ /* 0x008fe2000f8e02ff */
[----:B------:R-:W-:-:S02]  /*5840*/  LEA R94, P5, R7, R32, 0x2 ;  /* 0x00000020075e7211 */ /* 0x000fc400078a10ff */
[-C--:B------:R-:W-:Y:S02]  /*5850*/  LEA.HI.X.SX32 R47, R63, R11.reuse, 0x2, P0 ;  /* 0x0000000b3f2f7211 */ /* 0x080fe400000f16ff */
[-C--:B------:R-:W-:Y:S01]  /*5860*/  LEA R30, P0, R62, R32.reuse, 0x2 ;  /* 0x000000203e1e7211 */ /* 0x080fe200078010ff */
[----:B------:R1:W-:Y:S01]  /*5870*/  STL [R1+0xc0], R5 ;  /* 0x0000c00501007387 */ /* 0x0003e20000100800 */
[-C--:B------:R-:W-:Y:S01]  /*5880*/  LEA.HI.X.SX32 R95, R7, R11.reuse, 0x2, P5 ;  /* 0x0000000b075f7211 */ /* 0x080fe200028f16ff */
[----:B--2---:R-:W-:Y:S01]  /*5890*/  IMAD R7, R54, UR5, RZ ;  /* 0x0000000536077c24 */ /* 0x004fe2000f8e02ff */
[-C--:B------:R-:W-:Y:S01]  /*58a0*/  LEA R66, P5, R6, R32.reuse, 0x2 ;  /* 0x0000002006427211 */ /* 0x080fe200078a10ff */
[----:B------:R-:W-:Y:S01]  /*58b0*/  UMOV UR5, 0x400 ;  /* 0x0000040000057882 */ /* 0x000fe20000000000 */
[-C--:B------:R-:W-:Y:S01]  /*58c0*/  LEA.HI.X.SX32 R31, R62, R11.reuse, 0x2, P0 ;  /* 0x0000000b3e1f7211 */ /* 0x080fe200000f16ff */
[----:B------:R-:W-:Y:S01]  /*58d0*/  ULEA UR5, UR4, UR5, 0x18 ;  /* 0x0000000504057291 */ /* 0x000fe2000f8ec03f */
[-C--:B------:R-:W-:Y:S01]  /*58e0*/  LEA R104, P0, R21, R32.reuse, 0x2 ;  /* 0x0000002015687211 */ /* 0x080fe200078010ff */
[----:B------:R2:W-:Y:S01]  /*58f0*/  STL [R1+0xbc], R7 ;  /* 0x0000bc0701007387 */ /* 0x0005e20000100800 */
[----:B------:R-:W-:Y:S01]  /*5900*/  LEA.HI.X.SX32 R67, R6, R11, 0x2, P5 ;  /* 0x0000000b06437211 */ /* 0x000fe200028f16ff */
[----:B------:R-:W-:Y:S01]  /*5910*/  ULDC UR4, c[0x0][0x230] ;  /* 0x00008c0000047ab9 */ /* 0x000fe20000000800 */
[----:B------:R-:W-:-:S02]  /*5920*/  LEA R42, P5, R5, R32, 0x2 ;  /* 0x00000020052a7211 */ /* 0x000fc400078a10ff */
[-C--:B------:R-:W-:Y:S02]  /*5930*/  LEA.HI.X.SX32 R105, R21, R11.reuse, 0x2, P0 ;  /* 0x0000000b15697211 */ /* 0x080fe400000f16ff */
[----:B------:R-:W-:Y:S02]  /*5940*/  LOP3.LUT R249, R4, 0x42, RZ, 0xfc, !PT ;  /* 0x0000004204f97812 */ /* 0x000fe400078efcff */
[----:B------:R-:W-:Y:S02]  /*5950*/  LEA R68, P0, R19, R32, 0x2 ;  /* 0x0000002013447211 */ /* 0x000fe400078010ff */
[-C--:B------:R-:W-:Y:S01]  /*5960*/  LEA.HI.X.SX32 R43, R5, R11.reuse, 0x2, P5 ;  /* 0x0000000b052b7211 */ /* 0x080fe200028f16ff */
[----:B-1----:R-:W-:Y:S01]  /*5970*/  IMAD.SHL.U32 R5, R242, 0x4, RZ ;  /* 0x00000004f2057824 */ /* 0x002fe200078e00ff */
[----:B------:R-:W-:Y:S01]  /*5980*/  ISETP.GE.AND P5, PT, R249, UR6, PT ;  /* 0x00000006f9007c0c */ /* 0x000fe2000bfa6270 */
[----:B------:R-:W-:Y:S01]  /*5990*/  ULDC UR6, c[0x0][0x230] ;  /* 0x00008c0000067ab9 */ /* 0x000fe20000000800 */
[----:B------:R-:W-:-:S02]  /*59a0*/  LEA.HI.X.SX32 R69, R19, R11, 0x2, P0 ;  /* 0x0000000b13457211 */ /* 0x000fc400000f16ff */
[C---:B------:R-:W-:Y:S01]  /*59b0*/  LEA R54, P0, R8.reuse, R32, 0x2 ;  /* 0x0000002008367211 */ /* 0x040fe200078010ff */
[----:B------:R1:W-:Y:S01]  /*59c0*/  STL [R1+0x28], R5 ;  /* 0x0000280501007387 */ /* 0x0003e20000100800 */
[----:B------:R-:W-:Y:S02]  /*59d0*/  SEL R21, R9, RZ, !P5 ;  /* 0x000000ff09157207 */ /* 0x000fe40006800000 */
[----:B------:R-:W-:Y:S01]  /*59e0*/  IADD3 R238, P5, R5, R238, RZ ;  /* 0x000000ee05ee7210 */ /* 0x000fe20007fbe0ff */
[----:B------:R-:W-:Y:S01]  /*59f0*/  STL [R1+0x1fc], R154 ;  /* 0x0001fc9a01007387 */ /* 0x000fe20000100800 */
[----:B------:R-:W-:Y:S02]  /*5a00*/  LEA.HI.X.SX32 R55, R8, R11, 0x2, P0 ;  /* 0x0000000b08377211 */ /* 0x000fe400000f16ff */
[----:B------:R-:W-:Y:S01]  /*5a10*/  LEA R32, P0, R7, R32, 0x2 ;  /* 0x0000002007207211 */ /* 0x000fe200078010ff */
[----:B------:R3:W-:Y:S01]  /*5a20*/  STL [R1+0x1f8], R155 ;  /* 0x0001f89b01007387 */ /* 0x0007e20000100800 */
[----:B------:R-:W-:-:S02]  /*5a30*/  LOP3.LUT R6, R4, 0x60, RZ, 0xfc, !PT ;  /* 0x0000006004067812 */ /* 0x000fc400078efcff */
[----:B------:R-:W-:Y:S01]  /*5a40*/  LEA.HI.X.SX32 R239, R242, R10, 0x2, P5 ;  /* 0x0000000af2ef7211 */ /* 0x000fe200028f16ff */
[----:B------:R-:W-:Y:S01]  /*5a50*/  VIADD R10, R2, UR5 ;  /* 0x00000005020a7c36 */ /* 0x000fe20008000000 */
[----:B------:R-:W-:Y:S01]  /*5a60*/  LEA.HI.X.SX32 R33, R7, R11, 0x2, P0 ;  /* 0x0000000b07217211 */ /* 0x000fe200000f16ff */
[----:B------:R-:W-:Y:S01]  /*5a70*/  STL [R1+0x1f4], R221 ;  /* 0x0001f4dd01007387 */ /* 0x000fe20000100800 */
[----:B------:R-:W-:Y:S01]  /*5a80*/  ISETP.GE.AND P0, PT, R6, UR7, PT ;  /* 0x0000000706007c0c */ /* 0x000fe2000bf06270 */
[----:B------:R-:W-:Y:S01]  /*5a90*/  ULDC UR7, c[0x0][0x230] ;  /* 0x00008c0000077ab9 */ /* 0x000fe20000000800 */
[C---:B--2---:R-:W-:Y:S01]  /*5aa0*/  LOP3.LUT R7, R4.reuse, 0x62, RZ, 0xfc, !PT ;  /* 0x0000006204077812 */ /* 0x044fe200078efcff */
[----:B------:R-:W-:Y:S01]  /*5ab0*/  @!PT LDS RZ, [RZ] ;  /* 0x00000000fffff984 */ /* 0x000fe20000000800 */
[----:B------:R-:W-:Y:S01]  /*5ac0*/  @!PT LDS RZ, [RZ] ;  /* 0x00000000fffff984 */ /* 0x000fe20000000800 */
[----:B------:R-:W-:Y:S01]  /*5ad0*/  @!PT LDS RZ, [RZ] ;  /* 0x00000000fffff984 */ /* 0x000fe20000000800 */
[----:B------:R-:W-:Y:S01]  /*5ae0*/  LDGSTS.E [R10], desc[UR16][R214.64], P1 ;  /* 0x00000000d60a7fae */ /* 0x000fe20008921850 */
[----:B-1----:R-:W-:Y:S02]  /*5af0*/  LOP3.LUT R5, R4, 0x4, RZ, 0xfc, !PT ;  /* 0x0000000404057812 */ /* 0x002fe400078efcff */
[----:B------:R-:W-:Y:S01]  /*5b00*/  SEL R11, R9, RZ, !P0 ;  /* 0x000000ff090b7207 */ /* 0x000fe20004000000 */
[----:B------:R-:W-:Y:S01]  /*5b10*/  LDGSTS.E [R10+0x8], desc[UR16][R216.64], P6 ;  /* 0x00008000d80a7fae */ /* 0x000fe2000b121850 */
[----:B------:R-:W-:-:S02]  /*5b20*/  ISETP.NE.U32.AND P5, PT, R21, RZ, PT ;  /* 0x000000ff1500720c */ /* 0x000fc40003fa5070 */
[----:B------:R-:W-:Y:S01]  /*5b30*/  ISETP.GE.AND P1, PT, R7, UR6, PT ;  /* 0x0000000607007c0c */ /* 0x000fe2000bf26270 */
[----:B------:R-:W-:Y:S01]  /*5b40*/  LDGSTS.E [R10+0x2000], desc[UR16][R118.64], P4 ;  /* 0x02000000760a7fae */ /* 0x000fe2000a121850 */
[----:B------:R-:W-:Y:S01]  /*5b50*/  ISETP.GE.AND P6, PT, R5, R240, PT ;  /* 0x000000f00500720c */ /* 0x000fe20003fc6270 */
[----:B------:R-:W-:Y:S01]  /*5b60*/  ULDC UR6, c[0x0][0x230] ;  /* 0x00008c0000067ab9 */ /* 0x000fe20000000800 */
[----:B------:R-:W-:Y:S01]  /*5b70*/  LOP3.LUT R5, R4, 0x24, RZ, 0xfc, !PT ;  /* 0x0000002404057812 */ /* 0x000fe200078efcff */
[----:B------:R-:W-:Y:S01]  /*5b80*/  LDGSTS.E [R10+0x2008], desc[UR16][R120.64], P3 ;  /* 0x02008000780a7fae */ /* 0x000fe20009921850 */
[----:B------:R-:W-:Y:S02]  /*5b90*/  ISETP.NE.U32.AND P0, PT, R11, RZ, PT ;  /* 0x000000ff0b00720c */ /* 0x000fe40003f05070 */
[C---:B------:R-:W-:Y:S01]  /*5ba0*/  SEL R11, R9.reuse, RZ, !P1 ;  /* 0x000000ff090b7207 */ /* 0x040fe20004800000 */
[----:B------:R-:W-:Y:S01]  /*5bb0*/  LDGSTS.E [R10+0x4000], desc[UR16][R152.64], P2 ;  /* 0x04000000980a7fae */ /* 0x000fe20009121850 */
[----:B------:R-:W-:-:S02]  /*5bc0*/  SEL R241, R9, RZ, !P6 ;  /* 0x000000ff09f17207 */ /* 0x000fc40007000000 */
[C---:B------:R-:W-:Y:S01]  /*5bd0*/  LOP3.LUT R6, R4.reuse, 0x6, RZ, 0xfc, !PT ;  /* 0x0000000604067812 */ /* 0x040fe200078efcff */
[----:B------:R-:W-:Y:S01]  /*5be0*/  LDGSTS.E [R10+0x4008], desc[UR16][R154.64], P5 ;  /* 0x040080009a0a7fae */ /* 0x000fe2000a921850 */
[----:B------:R-:W-:Y:S01]  /*5bf0*/  ISETP.GE.AND P6, PT, R5, UR4, PT ;  /* 0x0000000405007c0c */ /* 0x000fe2000bfc6270 */
[----:B------:R-:W-:Y:S01]  /*5c00*/  ULDC UR4, c[0x0][0x230] ;  /* 0x00008c0000047ab9 */ /* 0x000fe20000000800 */
[----:B------:R-:W-:Y:S01]  /*5c10*/  LOP3.LUT R7, R4, 0x26, RZ, 0xfc, !PT ;  /* 0x0000002604077812 */ /* 0x000fe200078efcff */
[----:B------:R-:W-:Y:S01]  /*5c20*/  STL [R1+0x1f0], R157 ;  /* 0x0001f09d01007387 */ /* 0x000fe20000100800 */
[----:B------:R-:W-:Y:S02]  /*5c30*/  ISETP.NE.U32.AND P4, PT, R11, RZ, PT ;  /* 0x000000ff0b00720c */ /* 0x000fe40003f85070 */
[----:B------:R-:W-:Y:S01]  /*5c40*/  ISETP.GE.AND P1, PT, R6, R240, PT ;  /* 0x000000f00600720c */ /* 0x000fe20003f26270 */
[----:B------:R-:W-:Y:S01]  /*5c50*/  LDGSTS.E [R10+0x6000], desc[UR16][R184.64], P0 ;  /* 0x06000000b80a7fae */ /* 0x000fe20008121850 */
[----:B------:R-:W-:-:S02]  /*5c60*/  SEL R11, R9, RZ, !P6 ;  /* 0x000000ff090b7207 */ /* 0x000fc40007000000 */
[C---:B------:R-:W-:Y:S01]  /*5c70*/  LOP3.LUT R5, R4.reuse, 0x44, RZ, 0xfc, !PT ;  /* 0x0000004404057812 */ /* 0x040fe200078efcff */
[----:B------:R-:W-:Y:S01]  /*5c80*/  STL [R1+0x1ec], R161 ;  /* 0x0001eca101007387 */ /* 0x000fe20000100800 */
[----:B------:R-:W-:Y:S01]  /*5c90*/  ISETP.GE.AND P2, PT, R7, UR4, PT ;  /* 0x0000000407007c0c */ /* 0x000fe2000bf46270 */
[----:B------:R-:W-:Y:S01]  /*5ca0*/  ULDC UR4, c[0x0][0x230] ;  /* 0x00008c0000047ab9 */ /* 0x000fe20000000800 */
[C---:B------:R-:W-:Y:S01]  /*5cb0*/  LOP3.LUT R6, R4.reuse, 0x46, RZ, 0xfc, !PT ;  /* 0x0000004604067812 */ /* 0x040fe200078efcff */
[----:B------:R1:W-:Y:S01]  /*5cc0*/  STL.64 [R1+0x1d0], R2 ;  /* 0x0001d00201007387 */ /* 0x0003e20000100a00 */
[----:B------:R-:W-:Y:S02]  /*5cd0*/  SEL R21, R9, RZ, !P1 ;  /* 0x000000ff09157207 */ /* 0x000fe40004800000 */
[----:B------:R-:W-:Y:S01]  /*5ce0*/  ISETP.NE.U32.AND P3, PT, R11, RZ, PT ;  /* 0x000000ff0b00720c */ /* 0x000fe20003f65070 */
[----:B------:R-:W-:Y:S01]  /*5cf0*/  LDGSTS.E [R10+0x6008], desc[UR16][R186.64], P4 ;  /* 0x06008000ba0a7fae */ /* 0x000fe2000a121850 */
[----:B------:R-:W-:Y:S01]  /*5d00*/  ISETP.GE.AND P5, PT, R5, UR6, PT ;  /* 0x0000000605007c0c */ /* 0x000fe2000bfa6270 */
[----:B------:R-:W-:Y:S01]  /*5d10*/  ULDC UR6, c[0x0][0x230] ;  /* 0x00008c0000067ab9 */ /* 0x000fe20000000800 */
[----:B------:R-:W-:Y:S01]  /*5d20*/  LOP3.LUT R5, R4, 0x64, RZ, 0xfc, !PT ;  /* 0x0000006404057812 */ /* 0x000fe200078efcff */
[----:B------:R-:W2:Y:S01]  /*5d30*/  LDL.64 R76, [R1+0x98] ;  /* 0x00009800014c7983 */ /* 0x000ea20000100a00 */
[----:B------:R-:W-:-:S02]  /*5d40*/  SEL R11, R9, RZ, !P2 ;  /* 0x000000ff090b7207 */ /* 0x000fc40005000000 */
[----:B------:R-:W-:Y:S01]  /*5d50*/  ISETP.GE.AND P2, PT, R6, UR7, PT ;  /* 0x0000000706007c0c */ /* 0x000fe2000bf46270 */
[----:B------:R-:W-:Y:S01]  /*5d60*/  ULDC UR7, c[0x0][0x230] ;  /* 0x00008c0000077ab9 */ /* 0x000fe20000000800 */
[----:B------:R-:W-:Y:S01]  /*5d70*/  ISETP.NE.U32.AND P1, PT, R241, RZ, PT ;  /* 0x000000fff100720c */ /* 0x000fe20003f25070 */
[----:B---3--:R-:W3:Y:S01]  /*5d80*/  LDL.64 R154, [R1+0x90] ;  /* 0x00009000019a7983 */ /* 0x008ee20000100a00 */
[----:B------:R-:W-:Y:S02]  /*5d90*/  ISETP.NE.U32.AND P6, PT, R21, RZ, PT ;  /* 0x000000ff1500720c */ /* 0x000fe40003fc5070 */
[----:B------:R-:W-:Y:S02]  /*5da0*/  SEL R241, R9, RZ, !P5 ;  /* 0x000000ff09f17207 */ /* 0x000fe40006800000 */
[----:B------:R-:W-:Y:S01]  /*5db0*/  ISETP.GE.AND P5, PT, R5, UR8, PT ;  /* 0x0000000805007c0c */ /* 0x000fe2000bfa6270 */
[----:B------:R-:W-:Y:S01]  /*5dc0*/  ULDC UR8, c[0x0][0x230] ;  /* 0x00008c0000087ab9 */ /* 0x000fe20000000800 */
[----:B------:R-:W-:-:S02]  /*5dd0*/  SEL R21, R9, RZ, !P2 ;  /* 0x000000ff09157207 */ /* 0x000fc40005000000 */
[----:B------:R-:W-:Y:S02]  /*5de0*/  LOP3.LUT R5, R2, 0x10, RZ, 0x3c, !PT ;  /* 0x0000001002057812 */ /* 0x000fe400078e3cff */
[----:B------:R-:W-:Y:S02]  /*5df0*/  ISETP.NE.U32.AND P0, PT, R11, RZ, PT ;  /* 0x000000ff0b00720c */ /* 0x000fe40003f05070 */
[----:B------:R-:W-:Y:S02]  /*5e00*/  SEL R11, R9, RZ, !P5 ;  /* 0x000000ff090b7207 */ /* 0x000fe40006800000 */
[----:B------:R-:W-:Y:S01]  /*5e10*/  ISETP.NE.U32.AND P5, PT, R21, RZ, PT ;  /* 0x000000ff1500720c */ /* 0x000fe20003fa5070 */
[----:B------:R-:W-:Y:S01]  /*5e20*/  VIADD R21, R5, UR5 ;  /* 0x0000000505157c36 */ /* 0x000fe20008000000 */
[----:B------:R-:W-:Y:S02]  /*5e30*/  ISETP.NE.U32.AND P2, PT, R241, RZ, PT ;  /* 0x000000fff100720c */ /* 0x000fe40003f45070 */
[----:B------:R-:W-:-:S02]  /*5e40*/  LOP3.LUT R7, R4, 0x66, RZ, 0xfc, !PT ;  /* 0x0000006604077812 */ /* 0x000fc400078efcff */
[C---:B------:R-:W-:Y:S01]  /*5e50*/  LOP3.LUT R5, R4.reuse, 0x8, RZ, 0xfc, !PT ;  /* 0x0000000804057812 */ /* 0x040fe200078efcff */
[----:B------:R-:W-:Y:S01]  /*5e60*/  LDGSTS.E [R21], desc[UR16][R218.64], P1 ;  /* 0x00000000da157fae */ /* 0x000fe20008921850 */
[----:B------:R-:W-:Y:S01]  /*5e70*/  ISETP.GE.AND P1, PT, R7, UR6, PT ;  /* 0x0000000607007c0c */ /* 0x000fe2000bf26270 */
[----:B------:R-:W-:Y:S01]  /*5e80*/  ULDC UR6, c[0x0][0x230] ;  /* 0x00008c0000067ab9 */ /* 0x000fe20000000800 */
[----:B------:R-:W-:Y:S01]  /*5e90*/  ISETP.NE.U32.AND P4, PT, R11, RZ, PT ;  /* 0x000000ff0b00720c */ /* 0x000fe20003f85070 */
[----:B------:R-:W-:Y:S01]  /*5ea0*/  LDGSTS.E [R21+0x8], desc[UR16][R220.64], P6 ;  /* 0x00008000dc157fae */ /* 0x000fe2000b121850 */
[----:B------:R-:W-:Y:S02]  /*5eb0*/  ISETP.GE.AND P6, PT, R5, R240, PT ;  /* 0x000000f00500720c */ /* 0x000fe40003fc6270 */
[----:B------:R-:W-:Y:S01]  /*5ec0*/  LOP3.LUT R5, R4, 0x28, RZ, 0xfc, !PT ;  /* 0x0000002804057812 */ /* 0x000fe200078efcff */
[----:B------:R-:W-:Y:S01]  /*5ed0*/  LDGSTS.E [R21+0x2000], desc[UR16][R122.64], P3 ;  /* 0x020000007a157fae */ /* 0x000fe20009921850 */
[----:B------:R-:W-:-:S02]  /*5ee0*/  SEL R11, R9, RZ, !P1 ;  /* 0x000000ff090b7207 */ /* 0x000fc40004800000 */
[----:B------:R-:W-:Y:S01]  /*5ef0*/  SEL R242, R9, RZ, !P6 ;  /* 0x000000ff09f27207 */ /* 0x000fe20007000000 */
[----:B------:R-:W-:Y:S01]  /*5f00*/  LDGSTS.E [R21+0x2008], desc[UR16][R124.64], P0 ;  /* 0x020080007c157fae */ /* 0x000fe20008121850 */
[C---:B------:R-:W-:Y:S02]  /*5f10*/  LOP3.LUT R6, R4.reuse, 0xa, RZ, 0xfc, !PT ;  /* 0x0000000a04067812 */ /* 0x040fe400078efcff */
[----:B------:R-:W-:Y:S01]  /*5f20*/  ISETP.GE.AND P6, PT, R5, UR4, PT ;  /* 0x0000000405007c0c */ /* 0x000fe2000bfc6270 */
[----:B------:R-:W-:Y:S01]  /*5f30*/  ULDC UR4, c[0x0][0x230] ;  /* 0x00008c0000047ab9 */ /* 0x000fe20000000800 */
[----:B------:R-:W-:Y:S01]  /*5f40*/  LOP3.LUT R7, R4, 0x2a, RZ, 0xfc, !PT ;  /* 0x0000002a04077812 */ /* 0x000fe200078efcff */
[----:B------:R-:W-:Y:S01]  /*5f50*/  LDGSTS.E [R21+0x4000], desc[UR16][R156.64], P2 ;  /* 0x040000009c157fae */ /* 0x000fe20009121850 */
[----:B------:R-:W-:Y:S02]  /*5f60*/  ISETP.NE.U32.AND P3, PT, R11, RZ, PT ;  /* 0x000000ff0b00720c */ /* 0x000fe40003f65070 */
[----:B------:R-:W-:Y:S01]  /*5f70*/  ISETP.GE.AND P1, PT, R6, R240, PT ;  /* 0x000000f00600720c */ /* 0x000fe20003f26270 */
[----:B------:R-:W-:Y:S01]  /*5f80*/  LDGSTS.E [R21+0x4008], desc[UR16][R158.64], P5 ;  /* 0x040080009e157fae */ /* 0x000fe2000a921850 */
[----:B------:R-:W-:-:S02]  /*5f90*/  SEL R11, R9, RZ, !P6 ;  /* 0x000000ff090b7207 */ /* 0x000fc40007000000 */
[C---:B------:R-:W-:Y:S01]  /*5fa0*/  LOP3.LUT R5, R4.reuse, 0x48, RZ, 0xfc, !PT ;  /* 0x0000004804057812 */ /* 0x040fe200078efcff */
[----:B------:R-:W-:Y:S01]  /*5fb0*/  LDGSTS.E [R21+0x6000], desc[UR16][R188.64], P4 ;  /* 0x06000000bc157fae */ /* 0x000fe2000a121850 */
[----:B------:R-:W-:Y:S01]  /*5fc0*/  ISETP.GE.AND P2, PT, R7, UR4, PT ;  /* 0x0000000407007c0c */ /* 0x000fe2000bf46270 */
[----:B------:R-:W-:Y:S01]  /*5fd0*/  ULDC UR4, c[0x0][0x230] ;  /* 0x00008c0000047ab9 */ /* 0x000fe20000000800 */
[C---:B------:R-:W-:Y:S02]  /*5fe0*/  LOP3.LUT R6, R4.reuse, 0x4a, RZ, 0xfc, !PT ;  /* 0x0000004a04067812 */ /* 0x040fe400078efcff */
[----:B------:R-:W-:Y:S01]  /*5ff0*/  SEL R241, R9, RZ, !P1 ;  /* 0x000000ff09f17207 */ /* 0x000fe20004800000 */
[----:B------:R-:W-:Y:S01]  /*6000*/  LDGSTS.E [R21+0x6008], desc[UR16][R190.64], P3 ;  /* 0x06008000be157fae */ /* 0x000fe20009921850 */
[----:B------:R-:W-:Y:S02]  /*6010*/  ISETP.NE.U32.AND P0, PT, R11, RZ, PT ;  /* 0x000000ff0b00720c */ /* 0x000fe40003f05070 */
[----:B------:R-:W-:Y:S01]  /*6020*/  ISETP.GE.AND P5, PT, R5, UR6, PT ;  /* 0x0000000605007c0c */ /* 0x000fe2000bfa6270 */
[----:B------:R-:W-:Y:S01]  /*6030*/  ULDC UR6, c[0x0][0x230] ;  /* 0x00008c0000067ab9 */ /* 0x000fe20000000800 */
[----:B------:R-:W-:-:S02]  /*6040*/  LOP3.LUT R5, R4, 0x68, RZ, 0xfc, !PT ;  /* 0x0000006804057812 */ /* 0x000fc400078efcff */
[----:B------:R-:W-:Y:S02]  /*6050*/  SEL R11, R9, RZ, !P2 ;  /* 0x000000ff090b7207 */ /* 0x000fe40005000000 */
[----:B------:R-:W-:Y:S01]  /*6060*/  ISETP.GE.AND P2, PT, R6, UR7, PT ;  /* 0x0000000706007c0c */ /* 0x000fe2000bf46270 */
[----:B------:R-:W-:Y:S01]  /*6070*/  ULDC UR7, c[0x0][0x230] ;  /* 0x00008c0000077ab9 */ /* 0x000fe20000000800 */
[----:B------:R-:W-:Y:S02]  /*6080*/  ISETP.NE.U32.AND P1, PT, R242, RZ, PT ;  /* 0x000000fff200720c */ /* 0x000fe40003f25070 */
[----:B------:R-:W-:Y:S02]  /*6090*/  ISETP.NE.U32.AND P6, PT, R241, RZ, PT ;  /* 0x000000fff100720c */ /* 0x000fe40003fc5070 */
[----:B------:R-:W-:Y:S01]  /*60a0*/  ISETP.GE.AND P4, PT, R5, UR8, PT ;  /* 0x0000000805007c0c */ /* 0x000fe2000bf86270 */
[----:B------:R-:W-:Y:S01]  /*60b0*/  ULDC UR8, c[0x0][0x230] ;  /* 0x00008c0000087ab9 */ /* 0x000fe20000000800 */
[----:B------:R-:W-:-:S02]  /*60c0*/  SEL R241, R9, RZ, !P2 ;  /* 0x000000ff09f17207 */ /* 0x000fc40005000000 */
[----:B------:R-:W-:Y:S02]  /*60d0*/  LOP3.LUT R5, R2, 0x20, RZ, 0x3c, !PT ;  /* 0x0000002002057812 */ /* 0x000fe400078e3cff */
[----:B------:R-:W-:Y:S02]  /*60e0*/  SEL R242, R9, RZ, !P5 ;  /* 0x000000ff09f27207 */ /* 0x000fe40006800000 */
[----:B------:R-:W-:Y:S02]  /*60f0*/  ISETP.NE.U32.AND P5, PT, R11, RZ, PT ;  /* 0x000000ff0b00720c */ /* 0x000fe40003fa5070 */
[----:B------:R-:W-:Y:S02]  /*6100*/  SEL R11, R9, RZ, !P4 ;  /* 0x000000ff090b7207 */ /* 0x000fe40006000000 */
[----:B------:R-:W-:Y:S01]  /*6110*/  ISETP.NE.U32.AND P4, PT, R241, RZ, PT ;  /* 0x000000fff100720c */ /* 0x000fe20003f85070 */
[----:B------:R-:W-:Y:S01]  /*6120*/  VIADD R241, R5, UR5 ;  /* 0x0000000505f17c36 */ /* 0x000fe20008000000 */
[----:B------:R-:W-:-:S02]  /*6130*/  ISETP.NE.U32.AND P2, PT, R242, RZ, PT ;  /* 0x000000fff200720c */ /* 0x000fc40003f45070 */
[C---:B------:R-:W-:Y:S02]  /*6140*/  LOP3.LUT R7, R4.reuse, 0x6a, RZ, 0xfc, !PT ;  /* 0x0000006a04077812 */ /* 0x040fe400078efcff */
[C---:B------:R-:W-:Y:S01]  /*6150*/  LOP3.LUT R5, R4.reuse, 0xc, RZ, 0xfc, !PT ;  /* 0x0000000c04057812 */ /* 0x040fe200078efcff */
[----:B------:R-:W-:Y:S01]  /*6160*/  LDGSTS.E [R241], desc[UR16][R222.64], P1 ;  /* 0x00000000def17fae */ /* 0x000fe20008921850 */
[----:B------:R-:W-:Y:S01]  /*6170*/  ISETP.GE.AND P1, PT, R7, UR6, PT ;  /* 0x0000000607007c0c */ /* 0x000fe2000bf26270 */
[----:B------:R-:W-:Y:S01]  /*6180*/  ULDC UR6, c[0x0][0x230] ;  /* 0x00008c0000067ab9 */ /* 0x000fe20000000800 */
[----:B------:R-:W-:Y:S01]  /*6190*/  ISETP.NE.U32.AND P3, PT, R11, RZ, PT ;  /* 0x000000ff0b00720c */ /* 0x000fe20003f65070 */
[----:B------:R-:W-:Y:S01]  /*61a0*/  LDGSTS.E [R241+0x8], desc[UR16][R224.64], P6 ;  /* 0x00008000e0f17fae */ /* 0x000fe2000b121850 */
[----:B------:R-:W-:Y:S02]  /*61b0*/  ISETP.GE.AND P6, PT, R5, R240, PT ;  /* 0x000000f00500720c */ /* 0x000fe40003fc6270 */
[C---:B------:R-:W-:Y:S01]  /*61c0*/  LOP3.LUT R6, R4.reuse, 0xe, RZ, 0xfc, !PT ;  /* 0x0000000e04067812 */ /* 0x040fe200078efcff */
[----:B------:R-:W-:Y:S01]  /*61d0*/  LDGSTS.E [R241+0x2000], desc[UR16][R126.64], P0 ;  /* 0x020000007ef17fae */ /* 0x000fe20008121850 */
[----:B------:R-:W-:-:S02]  /*61e0*/  LOP3.LUT R5, R4, 0x2c, RZ, 0xfc, !PT ;  /* 0x0000002c04057812 */ /* 0x000fc400078efcff */
[C---:B------:R-:W-:Y:S01]  /*61f0*/  SEL R11, R9.reuse, RZ, !P1 ;  /* 0x000000ff090b7207 */ /* 0x040fe20004800000 */
[----:B------:R-:W-:Y:S01]  /*6200*/  LDGSTS.E [R241+0x2008], desc[UR16][R128.64], P5 ;  /* 0x0200800080f17fae */ /* 0x000fe2000a921850 */
[----:B------:R-:W-:Y:S02]  /*6210*/  SEL R243, R9, RZ, !P6 ;  /* 0x000000ff09f37207 */ /* 0x000fe40007000000 */
[----:B------:R-:W-:Y:S01]  /*6220*/  ISETP.GE.AND P1, PT, R6, R240, PT ;  /* 0x000000f00600720c */ /* 0x000fe20003f26270 */
[----:B------:R-:W-:Y:S01]  /*6230*/  LDGSTS.E [R241+0x4000], desc[UR16][R160.64], P2 ;  /* 0x04000000a0f17fae */ /* 0x000fe20009121850 */
[----:B------:R-:W-:Y:S01]  /*6240*/  ISETP.GE.AND P6, PT, R5, UR4, PT ;  /* 0x0000000405007c0c */ /* 0x000fe2000bfc6270 */
[----:B------:R-:W-:Y:S01]  /*6250*/  ULDC UR4, c[0x0][0x230] ;  /* 0x00008c0000047ab9 */ /* 0x000fe20000000800 */
[C---:B------:R-:W-:Y:S01]  /*6260*/  LOP3.LUT R7, R4.reuse, 0x2e, RZ, 0xfc, !PT ;  /* 0x0000002e04077812 */ /* 0x040fe200078efcff */
[----:B------:R-:W-:Y:S01]  /*6270*/  LDGSTS.E [R241+0x4008], desc[UR16][R162.64], P4 ;  /* 0x04008000a2f17fae */ /* 0x000fe2000a121850 */
[----:B------:R-:W-:-:S02]  /*6280*/  LOP3.LUT R6, R4, 0x4c, RZ, 0xfc, !PT ;  /* 0x0000004c04067812 */ /* 0x000fc400078efcff */
[----:B------:R-:W-:Y:S01]  /*6290*/  ISETP.NE.U32.AND P0, PT, R11, RZ, PT ;  /* 0x000000ff0b00720c */ /* 0x000fe20003f05070 */
[----:B------:R-:W-:Y:S01]  /*62a0*/  LDGSTS.E [R241+0x6000], desc[UR16][R192.64], P3 ;  /* 0x06000000c0f17fae */ /* 0x000fe20009921850 */
[----:B------:R-:W-:Y:S02]  /*62b0*/  SEL R11, R9, RZ, !P6 ;  /* 0x000000ff090b7207 */ /* 0x000fe40007000000 */
[----:B------:R-:W-:Y:S01]  /*62c0*/  ISETP.GE.AND P2, PT, R7, UR4, PT ;  /* 0x0000000407007c0c */ /* 0x000fe2000bf46270 */
[----:B------:R-:W-:Y:S01]  /*62d0*/  ULDC UR4, c[0x0][0x230] ;  /* 0x00008c0000047ab9 */ /* 0x000fe20000000800 */
[----:B------:R-:W-:Y:S01]  /*62e0*/  ISETP.GE.AND P4, PT, R6, UR6, PT ;  /* 0x0000000606007c0c */ /* 0x000fe2000bf86270 */
[----:B------:R-:W-:Y:S01]  /*62f0*/  ULDC UR6, c[0x0][0x230] ;  /* 0x00008c0000067ab9 */ /* 0x000fe20000000800 */
[C---:B------:R-:W-:Y:S02]  /*6300*/  LOP3.LUT R5, R4.reuse, 0x4e, RZ, 0xfc, !PT ;  /* 0x0000004e04057812 */ /* 0x040fe400078efcff */
[----:B------:R-:W-:-:S02]  /*6310*/  LOP3.LUT R6, R4, 0x6c, RZ, 0xfc, !PT ;  /* 0x0000006c04067812 */ /* 0x000fc400078efcff */
[----:B------:R-:W-:Y:S01]  /*6320*/  SEL R242, R9, RZ, !P1 ;  /* 0x000000ff09f27207 */ /* 0x000fe20004800000 */
[----:B------:R-:W-:Y:S01]  /*6330*/  LDGSTS.E [R241+0x6008], desc[UR16][R194.64], P0 ;  /* 0x06008000c2f17fae */ /* 0x000fe20008121850 */
[----:B------:R-:W-:Y:S02]  /*6340*/  ISETP.NE.U32.AND P5, PT, R11, RZ, PT ;  /* 0x000000ff0b00720c */ /* 0x000fe40003fa5070 */
[----:B------:R-:W-:Y:S02]  /*6350*/  SEL R11, R9, RZ, !P2 ;  /* 0x000000ff090b7207 */ /* 0x000fe40005000000 */
[----:B------:R-:W-:Y:S02]  /*6360*/  ISETP.NE.U32.AND P1, PT, R243, RZ, PT ;  /* 0x000000fff300720c */ /* 0x000fe40003f25070 */
[----:B------:R-:W-:Y:S01]  /*6370*/  ISETP.GE.AND P2, PT, R5, UR7, PT ;  /* 0x0000000705007c0c */ /* 0x000fe2000bf46270 */
[----:B------:R-:W-:Y:S01]  /*6380*/  ULDC UR7, c[0x0][0x230] ;  /* 0x00008c0000077ab9 */ /* 0x000fe20000000800 */
[----:B------:R-:W-:Y:S01]  /*6390*/  ISETP.GE.AND P3, PT, R6, UR8, PT ;  /* 0x0000000806007c0c */ /* 0x000fe2000bf66270 */
[----:B------:R-:W-:Y:S01]  /*63a0*/  ULDC UR8, c[0x0][0x230] ;  /* 0x00008c0000087ab9 */ /* 0x000fe20000000800 */
[----:B------:R-:W-:-:S02]  /*63b0*/  SEL R243, R9, RZ, !P4 ;  /* 0x000000ff09f37207 */ /* 0x000fc40006000000 */
[----:B------:R-:W-:Y:S02]  /*63c0*/  ISETP.NE.U32.AND P6, PT, R242, RZ, PT ;  /* 0x000000fff200720c */ /* 0x000fe40003fc5070 */
[----:B------:R-:W-:Y:S02]  /*63d0*/  ISETP.NE.U32.AND P4, PT, R11, RZ, PT ;  /* 0x000000ff0b00720c */ /* 0x000fe40003f85070 */
[C---:B------:R-:W-:Y:S02]  /*63e0*/  SEL R242, R9.reuse, RZ, !P2 ;  /* 0x000000ff09f27207 */ /* 0x040fe40005000000 */
[----:B------:R-:W-:Y:S02]  /*63f0*/  SEL R11, R9, RZ, !P3 ;  /* 0x000000ff090b7207 */ /* 0x000fe40005800000 */
[----:B------:R-:W-:Y:S02]  /*6400*/  LOP3.LUT R6, R2, 0x30, RZ, 0x3c, !PT ;  /* 0x0000003002067812 */ /* 0x000fe400078e3cff */
[----:B------:R-:W-:-:S02]  /*6410*/  ISETP.NE.U32.AND P2, PT, R243, RZ, PT ;  /* 0x000000fff300720c */ /* 0x000fc40003f45070 */
[----:B------:R-:W-:Y:S01]  /*6420*/  ISETP.NE.U32.AND P3, PT, R11, RZ, PT ;  /* 0x000000ff0b00720c */ /* 0x000fe20003f65070 */
[----:B------:R-:W-:Y:S01]  /*6430*/  VIADD R11, R6, UR5 ;  /* 0x00000005060b7c36 */ /* 0x000fe20008000000 */
[----:B------:R-:W-:Y:S02]  /*6440*/  ISETP.NE.U32.AND P0, PT, R242, RZ, PT ;  /* 0x000000fff200720c */ /* 0x000fe40003f05070 */
[C---:B------:R-:W-:Y:S02]  /*6450*/  LOP3.LUT R63, R4.reuse, 0x6e, RZ, 0xfc, !PT ;  /* 0x0000006e043f7812 */ /* 0x040fe400078efcff */
[----:B------:R-:W-:Y:S01]  /*6460*/  LDGSTS.E [R11], desc[UR16][R226.64], P1 ;  /* 0x00000000e20b7fae */ /* 0x000fe20008921850 */
[C---:B------:R-:W-:Y:S02]  /*6470*/  LOP3.LUT R8, R4.reuse, 0x10, RZ, 0xfc, !PT ;  /* 0x0000001004087812 */ /* 0x040fe400078efcff */
[C---:B------:R-:W-:Y:S01]  /*6480*/  LOP3.LUT R7, R4.reuse, 0x16, RZ, 0xfc, !PT ;  /* 0x0000001604077812 */ /* 0x040fe200078efcff */
[----:B------:R-:W-:Y:S01]  /*6490*/  LDGSTS.E [R11+0x8], desc[UR16][R228.64], P6 ;  /* 0x00008000e40b7fae */ /* 0x000fe2000b121850 */
[----:B------:R-:W-:-:S02]  /*64a0*/  LOP3.LUT R62, R4, 0x12, RZ, 0xfc, !PT ;  /* 0x00000012043e7812 */ /* 0x000fc400078efcff */
[----:B------:R-:W-:Y:S01]  /*64b0*/  ISETP.GE.AND P1, PT, R63, UR4, PT ;  /* 0x000000043f007c0c */ /* 0x000fe2000bf26270 */
[----:B------:R-:W-:Y:S01]  /*64c0*/  LDGSTS.E [R11+0x2000], desc[UR16][R130.64], P5 ;  /* 0x02000000820b7fae */ /* 0x000fe2000a921850 */
[C---:B------:R-:W-:Y:S01]  /*64d0*/  LOP3.LUT R19, R4.reuse, 0x14, RZ, 0xfc, !PT ;  /* 0x0000001404137812 */ /* 0x040fe200078efcff */
[----:B------:R-:W-:Y:S01]  /*64e0*/  ULDC UR4, c[0x0][0x230] ;  /* 0x00008c0000047ab9 */ /* 0x000fe20000000800 */
[----:B------:R-:W-:Y:S01]  /*64f0*/  LOP3.LUT R6, R4, 0x18, RZ, 0xfc, !PT ;  /* 0x0000001804067812 */ /* 0x000fe200078efcff */
[----:B------:R-:W-:Y:S01]  /*6500*/  LDGSTS.E [R11+0x2008], desc[UR16][R132.64], P4 ;  /* 0x02008000840b7fae */ /* 0x000fe2000a121850 */
[-C--:B------:R-:W-:Y:S02]  /*6510*/  ISETP.GE.AND P6, PT, R8, R240.reuse, PT ;  /* 0x000000f00800720c */ /* 0x080fe40003fc6270 */
[-C--:B------:R-:W-:Y:S01]  /*6520*/  ISETP.GE.AND P5, PT, R62, R240.reuse, PT ;  /* 0x000000f03e00720c */ /* 0x080fe20003fa6270 */
[----:B------:R-:W-:Y:S01]  /*6530*/  LDGSTS.E [R11+0x4000], desc[UR16][R164.64], P2 ;  /* 0x04000000a40b7fae */ /* 0x000fe20009121850 */
[----:B------:R-:W-:-:S02]  /*6540*/  ISETP.GE.AND P2, PT, R7, R240, PT ;  /* 0x000000f00700720c */ /* 0x000fc40003f46270 */
[----:B------:R-:W-:Y:S01]  /*6550*/  LOP3.LUT R7, R4, 0x30, RZ, 0xfc, !PT ;  /* 0x0000003004077812 */ /* 0x000fe200078efcff */
[----:B------:R-:W-:Y:S01]  /*6560*/  LDGSTS.E [R11+0x4008], desc[UR16][R166.64], P0 ;  /* 0x04008000a60b7fae */ /* 0x000fe20008121850 */
[----:B------:R-:W-:Y:S02]  /*6570*/  SEL R242, R9, RZ, !P1 ;  /* 0x000000ff09f27207 */ /* 0x000fe40004800000 */
[-C--:B------:R-:W-:Y:S01]  /*6580*/  ISETP.GE.AND P4, PT, R19, R240.reuse, PT ;  /* 0x000000f01300720c */ /* 0x080fe20003f86270 */
[----:B------:R-:W-:Y:S01]  /*6590*/  LDGSTS.E [R11+0x6000], desc[UR16][R196.64], P3 ;  /* 0x06000000c40b7fae */ /* 0x000fe20009921850 */
[----:B------:R-:W-:Y:S02]  /*65a0*/  ISETP.GE.AND P1, PT, R6, R240, PT ;  /* 0x000000f00600720c */ /* 0x000fe40003f26270 */
[----:B------:R-:W-:Y:S02]  /*65b0*/  SEL R240, R9, RZ, !P6 ;  /* 0x000000ff09f07207 */ /* 0x000fe40007000000 */
[----:B------:R-:W-:Y:S01]  /*65c0*/  ISETP.GE.AND P6, PT, R7, UR4, PT ;  /* 0x0000000407007c0c */ /* 0x000fe2000bfc6270 */
[----:B------:R-:W-:Y:S01]  /*65d0*/  ULDC UR4, c[0x0][0x230] ;  /* 0x00008c0000047ab9 */ /* 0x000fe20000000800 */
[----:B------:R-:W-:-:S02]  /*65e0*/  ISETP.NE.U32.AND P0, PT, R242, RZ, PT ;  /* 0x000000fff200720c */ /* 0x000fc40003f05070 */
[----:B------:R-:W-:Y:S02]  /*65f0*/  LOP3.LUT R6, R4, 0x32, RZ, 0xfc, !PT ;  /* 0x0000003204067812 */ /* 0x000fe400078efcff */
[C---:B------:R-:W-:Y:S02]  /*6600*/  SEL R243, R9.reuse, RZ, !P5 ;  /* 0x000000ff09f37207 */ /* 0x040fe40006800000 */
[----:B------:R-:W-:Y:S02]  /*6610*/  ISETP.NE.U32.AND P5, PT, R240, RZ, PT ;  /* 0x000000fff000720c */ /* 0x000fe40003fa5070 */
[----:B------:R-:W-:Y:S02]  /*6620*/  SEL R242, R9, RZ, !P6 ;  /* 0x000000ff09f27207 */ /* 0x000fe40007000000 */
[----:B------:R-:W-:Y:S01]  /*6630*/  ISETP.GE.AND P3, PT, R6, UR6, PT ;  /* 0x0000000606007c0c */ /* 0x000fe2000bf66270 */
[----:B------:R-:W-:Y:S01]  /*6640*/  ULDC UR6, c[0x0][0x230] ;  /* 0x00008c0000067ab9 */ /* 0x000fe20000000800 */
[----:B------:R-:W-:Y:S01]  /*6650*/  ISETP.NE.U32.AND P6, PT, R243, RZ, PT ;  /* 0x000000fff300720c */ /* 0x000fe20003fc5070 */
[----:B------:R-:W-:Y:S01]  /*6660*/  LDGSTS.E [R11+0x6008], desc[UR16][R198.64], P0 ;  /* 0x06008000c60b7fae */ /* 0x000fe20008121850 */
[----:B------:R-:W-:-:S02]  /*6670*/  LOP3.LUT R6, R2, 0x40, RZ, 0x3c, !PT ;  /* 0x0000004002067812 */ /* 0x000fc400078e3cff */
[----:B------:R-:W-:Y:S02]  /*6680*/  LOP3.LUT R19, R4, 0x50, RZ, 0xfc, !PT ;  /* 0x0000005004137812 */ /* 0x000fe400078efcff */
[----:B------:R-:W-:Y:S01]  /*6690*/  SEL R240, R9, RZ, !P3 ;  /* 0x000000ff09f07207 */ /* 0x000fe20005800000 */
[----:B------:R-:W-:Y:S01]  /*66a0*/  VIADD R250, R6, UR5 ;  /* 0x0000000506fa7c36 */ /* 0x000fe20008000000 */
[----:B------:R-:W-:Y:S02]  /*66b0*/  ISETP.NE.U32.AND P0, PT, R242, RZ, PT ;  /* 0x000000fff200720c */ /* 0x000fe40003f05070 */
[C---:B------:R-:W-:Y:S02]  /*66c0*/  LOP3.LUT R7, R4.reuse, 0x52, RZ, 0xfc, !PT ;  /* 0x0000005204077812 */ /* 0x040fe400078efcff */
[----:B------:R-:W-:Y:S01]  /*66d0*/  LDGSTS.E [R250], desc[UR16][R230.64], P5 ;  /* 0x00000000e6fa7fae */ /* 0x000fe2000a921850 */
[----:B------:R-:W-:Y:S01]  /*66e0*/  ISETP.GE.AND P5, PT, R19, UR4, PT ;  /* 0x0000000413007c0c */ /* 0x000fe2000bfa6270 */
[----:B------:R-:W-:Y:S01]  /*66f0*/  ULDC UR4, c[0x0][0x230] ;  /* 0x00008c0000047ab9 */ /* 0x000fe20000000800 */
[----:B------:R-:W-:Y:S01]  /*6700*/  LOP3.LUT R6, R4, 0x70, RZ, 0xfc, !PT ;  /* 0x0000007004067812 */ /* 0x000fe200078efcff */
[----:B------:R-:W-:Y:S01]  /*6710*/  LDGSTS.E [R250+0x8], desc[UR16][R232.64], P6 ;  /* 0x00008000e8fa7fae */ /* 0x000fe2000b121850 */
[----:B------:R-:W-:-:S02]  /*6720*/  ISETP.NE.U32.AND P3, PT, R240, RZ, PT ;  /* 0x000000fff000720c */ /* 0x000fc40003f65070 */
[----:B------:R-:W-:Y:S01]  /*6730*/  ISETP.GE.AND P6, PT, R7, UR6, PT ;  /* 0x0000000607007c0c */ /* 0x000fe2000bfc6270 */
[----:B------:R-:W-:Y:S01]  /*6740*/  ULDC UR6, c[0x0][0x230] ;  /* 0x00008c0000067ab9 */ /* 0x000fe20000000800 */
[C---:B------:R-:W-:Y:S01]  /*6750*/  SEL R240, R9.reuse, RZ, !P5 ;  /* 0x000000ff09f07207 */ /* 0x040fe20006800000 */
[----:B------:R-:W-:Y:S01]  /*6760*/  LDGSTS.E [R250+0x2000], desc[UR16][R134.64], P0 ;  /* 0x0200000086fa7fae */ /* 0x000fe20008121850 */
[----:B------:R-:W-:Y:S01]  /*6770*/  ISETP.GE.AND P5, PT, R6, UR7, PT ;  /* 0x0000000706007c0c */ /* 0x000fe2000bfa6270 */
[----:B------:R-:W-:Y:S01]  /*6780*/  ULDC UR7, c[0x0][0x230] ;  /* 0x00008c0000077ab9 */ /* 0x000fe20000000800 */
[----:B------:R-:W-:Y:S02]  /*6790*/  SEL R242, R9, RZ, !P6 ;  /* 0x000000ff09f27207 */ /* 0x000fe40007000000 */
[----:B------:R-:W-:Y:S01]  /*67a0*/  ISETP.GE.AND P6, PT, R139, UR4, PT ;  /* 0x000000048b007c0c */ /* 0x000fe2000bfc6270 */
[----:B------:R-:W-:Y:S01]  /*67b0*/  ULDC UR4, c[0x0][0x230] ;  /* 0x00008c0000047ab9 */ /* 0x000fe20000000800 */
[----:B------:R-:W-:Y:S01]  /*67c0*/  LOP3.LUT R6, R4, 0x72, RZ, 0xfc, !PT ;  /* 0x0000007204067812 */ /* 0x000fe200078efcff */
[----:B------:R-:W-:Y:S01]  /*67d0*/  LDGSTS.E [R250+0x2008], desc[UR16][R136.64], P3 ;  /* 0x0200800088fa7fae */ /* 0x000fe20009921850 */
[----:B------:R-:W-:-:S02]  /*67e0*/  SEL R243, R9, RZ, !P5 ;  /* 0x000000ff09f37207 */ /* 0x000fc40006800000 */
[----:B------:R-:W-:Y:S02]  /*67f0*/  ISETP.NE.U32.AND P5, PT, R240, RZ, PT ;  /* 0x000000fff000720c */ /* 0x000fe40003fa5070 */
[C---:B------:R-:W-:Y:S02]  /*6800*/  SEL R240, R9.reuse, RZ, !P6 ;  /* 0x000000ff09f07207 */ /* 0x040fe40007000000 */
[----:B------:R-:W-:Y:S01]  /*6810*/  ISETP.GE.AND P0, PT, R6, UR4, PT ;  /* 0x0000000406007c0c */ /* 0x000fe2000bf06270 */
[----:B------:R-:W-:Y:S01]  /*6820*/  ULDC UR4, c[0x0][0x230] ;  /* 0x00008c0000047ab9 */ /* 0x000fe20000000800 */
[----:B------:R-:W-:Y:S02]  /*6830*/  ISETP.NE.U32.AND P6, PT, R240, RZ, PT ;  /* 0x000000fff000720c */ /* 0x000fe40003fc5070 */
[----:B------:R-:W-:Y:S02]  /*6840*/  ISETP.NE.U32.AND P3, PT, R242, RZ, PT ;  /* 0x000000fff200720c */ /* 0x000fe40003f65070 */
[----:B------:R-:W-:-:S02]  /*6850*/  SEL R240, R9, RZ, !P0 ;  /* 0x000000ff09f07207 */ /* 0x000fc40004000000 */
[----:B------:R-:W-:Y:S01]  /*6860*/  ISETP.NE.U32.AND P0, PT, R243, RZ, PT ;  /* 0x000000fff300720c */ /* 0x000fe20003f05070 */
[----:B------:R-:W-:Y:S01]  /*6870*/  LDGSTS.E [R250+0x4000], desc[UR16][R168.64], P5 ;  /* 0x04000000a8fa7fae */ /* 0x000fe2000a921850 */
[----:B------:R-:W-:Y:S02]  /*6880*/  LOP3.LUT R6, R4, 0x34, RZ, 0xfc, !PT ;  /* 0x0000003404067812 */ /* 0x000fe400078efcff */
[C---:B------:R-:W-:Y:S02]  /*6890*/  SEL R243, R9.reuse, RZ, !P4 ;  /* 0x000000ff09f37207 */ /* 0x040fe40006000000 */
[----:B------:R-:W-:Y:S02]  /*68a0*/  ISETP.NE.U32.AND P4, PT, R240, RZ, PT ;  /* 0x000000fff000720c */ /* 0x000fe40003f85070 */
[----:B------:R-:W-:Y:S01]  /*68b0*/  LOP3.LUT R62, R4, 0x36, RZ, 0xfc, !PT ;  /* 0x00000036043e7812 */ /* 0x000fe200078efcff */
[----:B------:R-:W-:Y:S01]  /*68c0*/  LDGSTS.E [R250+0x4008], desc[UR16][R170.64], P3 ;  /* 0x04008000aafa7fae */ /* 0x000fe20009921850 */
[----:B------:R-:W-:Y:S01]  /*68d0*/  ISETP.GE.AND P5, PT, R6, UR4, PT ;  /* 0x0000000406007c0c */ /* 0x000fe2000bfa6270 */
[----:B------:R-:W-:Y:S01]  /*68e0*/  ULDC UR4, c[0x0][0x230] ;  /* 0x00008c0000047ab9 */ /* 0x000fe20000000800 */
[----:B------:R-:W-:Y:S01]  /*68f0*/  SEL R242, R9, RZ, !P2 ;  /* 0x000000ff09f27207 */ /* 0x000fe20005000000 */
[----:B------:R-:W-:Y:S01]  /*6900*/  LDGSTS.E [R250+0x6000], desc[UR16][R200.64], P0 ;  /* 0x06000000c8fa7fae */ /* 0x000fe20008121850 */
[----:B------:R-:W-:-:S02]  /*6910*/  ISETP.NE.U32.AND P2, PT, R243, RZ, PT ;  /* 0x000000fff300720c */ /* 0x000fc40003f45070 */
[----:B------:R-:W-:Y:S01]  /*6920*/  ISETP.GE.AND P0, PT, R62, UR4, PT ;  /* 0x000000043e007c0c */ /* 0x000fe2000bf06270 */
[----:B------:R-:W-:Y:S01]  /*6930*/  ULDC UR4, c[0x0][0x230] ;  /* 0x00008c0000047ab9 */ /* 0x000fe20000000800 */
[----:B------:R-:W-:Y:S01]  /*6940*/  LOP3.LUT R62, R2, 0x50, RZ, 0x3c, !PT ;  /* 0x00000050023e7812 */ /* 0x000fe200078e3cff */
[----:B------:R-:W-:Y:S01]  /*6950*/  LDGSTS.E [R250+0x6008], desc[UR16][R202.64], P4 ;  /* 0x06008000cafa7fae */ /* 0x000fe2000a121850 */
[----:B------:R-:W-:Y:S02]  /*6960*/  SEL R240, R9, RZ, !P5 ;  /* 0x000000ff09f07207 */ /* 0x000fe40006800000 */
[----:B------:R-:W-:Y:S01]  /*6970*/  ISETP.NE.U32.AND P3, PT, R242, RZ, PT ;  /* 0x000000fff200720c */ /* 0x000fe20003f65070 */
[----:B------:R-:W-:Y:S01]  /*6980*/  VIADD R251, R62, UR5 ;  /* 0x000000053efb7c36 */ /* 0x000fe20008000000 */
[C---:B------:R-:W-:Y:S02]  /*6990*/  LOP3.LUT R19, R4.reuse, 0x54, RZ, 0xfc, !PT ;  /* 0x0000005404137812 */ /* 0x040fe400078efcff */
[----:B------:R-:W-:-:S02]  /*69a0*/  LOP3.LUT R7, R4, 0x56, RZ, 0xfc, !PT ;  /* 0x0000005604077812 */ /* 0x000fc400078efcff */
[----:B------:R-:W-:Y:S01]  /*69b0*/  ISETP.NE.U32.AND P5, PT, R240, RZ, PT ;  /* 0x000000fff000720c */ /* 0x000fe20003fa5070 */
[----:B------:R-:W-:Y:S01]  /*69c0*/  LDGSTS.E [R251], desc[UR16][R234.64], P2 ;  /* 0x00000000eafb7fae */ /* 0x000fe20009121850 */
[----:B------:R-:W-:Y:S01]  /*69d0*/  ISETP.GE.AND P4, PT, R19, UR6, PT ;  /* 0x0000000613007c0c */ /* 0x000fe2000bf86270 */
[----:B------:R-:W-:Y:S01]  /*69e0*/  ULDC UR6, c[0x0][0x230] ;  /* 0x00008c0000067ab9 */ /* 0x000fe20000000800 */
[----:B------:R-:W-:Y:S02]  /*69f0*/  SEL R240, R9, RZ, !P0 ;  /* 0x000000ff09f07207 */ /* 0x000fe40004000000 */
[----:B------:R-:W-:Y:S01]  /*6a00*/  ISETP.GE.AND P0, PT, R7, UR7, PT ;  /* 0x0000000707007c0c */ /* 0x000fe2000bf06270 */
[----:B------:R-:W-:Y:S01]  /*6a10*/  LDGSTS.E [R251+0x8], desc[UR16][R238.64], P3 ;  /* 0x00008000eefb7fae */ /* 0x000fe20009921850 */
[----:B------:R-:W-:Y:S01]  /*6a20*/  LOP3.LUT R6, R4, 0x74, RZ, 0xfc, !PT ;  /* 0x0000007404067812 */ /* 0x000fe200078efcff */
[----:B------:R-:W-:Y:S01]  /*6a30*/  ULDC UR7, c[0x0][0x230] ;  /* 0x00008c0000077ab9 */ /* 0x000fe20000000800 */
[----:B------:R-:W-:-:S02]  /*6a40*/  SEL R243, R9, RZ, !P4 ;  /* 0x000000ff09f37207 */ /* 0x000fc40006000000 */
[----:B------:R-:W-:Y:S01]  /*6a50*/  ISETP.NE.U32.AND P2, PT, R240, RZ, PT ;  /* 0x000000fff000720c */ /* 0x000fe20003f45070 */
[----:B------:R-:W-:Y:S01]  /*6a60*/  LDGSTS.E [R251+0x2000], desc[UR16][R140.64], P5 ;  /* 0x020000008cfb7fae */ /* 0x000fe2000a921850 */
[----:B------:R-:W-:Y:S02]  /*6a70*/  SEL R242, R9, RZ, !P0 ;  /* 0x000000ff09f27207 */ /* 0x000fe40004000000 */
[----:B------:R-:W-:Y:S02]  /*6a80*/  ISETP.GE.AND P4, PT, R6, UR8, PT ;  /* 0x0000000806007c0c */ /* 0x000fe4000bf86270 */
[----:B------:R-:W-:Y:S02]  /*6a90*/  ISETP.NE.U32.AND P0, PT, R243, RZ, PT ;  /* 0x000000fff300720c */ /* 0x000fe40003f05070 */
[----:B------:R-:W-:Y:S02]  /*6aa0*/  ISETP.NE.U32.AND P3, PT, R242, RZ, PT ;  /* 0x000000fff200720c */ /* 0x000fe40003f65070 */
[----:B------:R-:W-:-:S02]  /*6ab0*/  SEL R240, R9, RZ, !P4 ;  /* 0x000000ff09f07207 */ /* 0x000fc40006000000 */
[----:B------:R-:W-:Y:S01]  /*6ac0*/  ISETP.GE.AND P5, PT, R138, UR6, PT ;  /* 0x000000068a007c0c */ /* 0x000fe2000bfa6270 */
[----:B------:R-:W-:Y:S01]  /*6ad0*/  ULDC UR6, c[0x0][0x230] ;  /* 0x00008c0000067ab9 */ /* 0x000fe20000000800 */
[----:B------:R-:W-:Y:S01]  /*6ae0*/  LOP3.LUT R139, R4, 0x38, RZ, 0xfc, !PT ;  /* 0x00000038048b7812 */ /* 0x000fe200078efcff */
[----:B------:R-:W-:Y:S01]  /*6af0*/  LDGSTS.E [R251+0x2008], desc[UR16][R142.64], P2 ;  /* 0x020080008efb7fae */ /* 0x000fe20009121850 */
[----:B------:R-:W-:Y:S02]  /*6b00*/  ISETP.NE.U32.AND P4, PT, R240, RZ, PT ;  /* 0x000000fff000720c */ /* 0x000fe40003f85070 */
[C---:B------:R-:W-:Y:S01]  /*6b10*/  LOP3.LUT R6, R4.reuse, 0x1a, RZ, 0xfc, !PT ;  /* 0x0000001a04067812 */ /* 0x040fe200078efcff */
[----:B------:R-:W-:Y:S01]  /*6b20*/  LDGSTS.E [R251+0x4000], desc[UR16][R172.64], P0 ;  /* 0x04000000acfb7fae */ /* 0x000fe20008121850 */
[----:B------:R-:W-:Y:S02]  /*6b30*/  SEL R240, R9, RZ, !P5 ;  /* 0x000000ff09f07207 */ /* 0x000fe40006800000 */
[----:B------:R-:W-:Y:S01]  /*6b40*/  ISETP.GE.AND P2, PT, R139, UR6, PT ;  /* 0x000000068b007c0c */ /* 0x000fe2000bf46270 */
[----:B------:R-:W-:Y:S01]  /*6b50*/  LDGSTS.E [R251+0x4008], desc[UR16][R174.64], P3 ;  /* 0x04008000aefb7fae */ /* 0x000fe20009921850 */
[----:B------:R-:W-:Y:S01]  /*6b60*/  LOP3.LUT R62, R4, 0x3a, RZ, 0xfc, !PT ;  /* 0x0000003a043e7812 */ /* 0x000fe200078efcff */
[----:B------:R-:W-:Y:S01]  /*6b70*/  ULDC UR6, c[0x0][0x230] ;  /* 0x00008c0000067ab9 */ /* 0x000fe20000000800 */
[----:B------:R-:W-:Y:S01]  /*6b80*/  ISETP.GE.AND P5, PT, R6, UR4, PT ;  /* 0x0000000406007c0c */ /* 0x000fe2000bfa6270 */
[----:B------:R-:W-:Y:S01]  /*6b90*/  ULDC UR4, c[0x0][0x230] ;  /* 0x00008c0000047ab9 */ /* 0x000fe20000000800 */
[----:B------:R-:W-:Y:S01]  /*6ba0*/  SEL R243, R9, RZ, !P1 ;  /* 0x000000ff09f37207 */ /* 0x000fe20004800000 */
[----:B------:R-:W-:Y:S01]  /*6bb0*/  LDGSTS.E [R251+0x6000], desc[UR16][R204.64], P4 ;  /* 0x06000000ccfb7fae */ /* 0x000fe2000a121850 */
[----:B------:R-:W-:-:S02]  /*6bc0*/  ISETP.NE.U32.AND P1, PT, R240, RZ, PT ;  /* 0x000000fff000720c */ /* 0x000fc40003f25070 */
[C---:B------:R-:W-:Y:S02]  /*6bd0*/  SEL R240, R9.reuse, RZ, !P2 ;  /* 0x000000ff09f07207 */ /* 0x040fe40005000000 */
[----:B------:R-:W-:Y:S01]  /*6be0*/  ISETP.GE.AND P3, PT, R62, UR4, PT ;  /* 0x000000043e007c0c */ /* 0x000fe2000bf66270 */
[----:B------:R-:W-:Y:S01]  /*6bf0*/  ULDC UR4, c[0x0][0x230] ;  /* 0x00008c0000047ab9 */ /* 0x000fe20000000800 */
[----:B------:R-:W-:Y:S01]  /*6c00*/  LOP3.LUT R6, R4, 0x5a, RZ, 0xfc, !PT ;  /* 0x0000005a04067812 */ /* 0x000fe200078efcff */
[----:B------:R-:W4:Y:S01]  /*6c10*/  LDL.64 R62, [R1+0xa0] ;  /* 0x0000a000013e7983 */ /* 0x000f220000100a00 */
[----:B------:R-:W-:Y:S02]  /*6c20*/  SEL R242, R9, RZ, !P5 ;  /* 0x000000ff09f27207 */ /* 0x000fe40006800000 */
[----:B------:R-:W-:Y:S02]  /*6c30*/  ISETP.NE.U32.AND P5, PT, R243, RZ, PT ;  /* 0x000000fff300720c */ /* 0x000fe40003fa5070 */
[----:B------:R-:W-:Y:S01]  /*6c40*/  ISETP.NE.U32.AND P2, PT, R240, RZ, PT ;  /* 0x000000fff000720c */ /* 0x000fe20003f45070 */
[----:B------:R-:W-:Y:S01]  /*6c50*/  LDGSTS.E [R251+0x6008], desc[UR16][R206.64], P1 ;  /* 0x06008000cefb7fae */ /* 0x000fe20008921850 */
[----:B------:R-:W-:-:S02]  /*6c60*/  SEL R240, R9, RZ, !P3 ;  /* 0x000000ff09f07207 */ /* 0x000fc40005800000 */
[----:B------:R-:W-:Y:S02]  /*6c70*/  ISETP.GE.AND P3, PT, R6, UR7, PT ;  /* 0x0000000706007c0c */ /* 0x000fe4000bf66270 */
[----:B------:R-:W-:Y:S02]  /*6c80*/  LOP3.LUT R7, R4, 0x58, RZ, 0xfc, !PT ;  /* 0x0000005804077812 */ /* 0x000fe400078efcff */
[----:B------:R-:W-:Y:S02]  /*6c90*/  LOP3.LUT R6, R2, 0x60, RZ, 0x3c, !PT ;  /* 0x0000006002067812 */ /* 0x000fe400078e3cff */
[----:B------:R-:W-:Y:S02]  /*6ca0*/  ISETP.NE.U32.AND P0, PT, R242, RZ, PT ;  /* 0x000000fff200720c */ /* 0x000fe40003f05070 */
[----:B------:R-:W-:Y:S01]  /*6cb0*/  ISETP.GE.AND P4, PT, R7, UR6, PT ;  /* 0x0000000607007c0c */ /* 0x000fe2000bf86270 */
[----:B------:R-:W-:Y:S01]  /*6cc0*/  VIADD R252, R6, UR5 ;  /* 0x0000000506fc7c36 */ /* 0x000fe20008000000 */
[----:B------:R-:W-:Y:S01]  /*6cd0*/  LOP3.LUT R6, R4, 0x78, RZ, 0xfc, !PT ;  /* 0x0000007804067812 */ /* 0x000fe200078efcff */
[----:B------:R-:W-:Y:S01]  /*6ce0*/  ULDC UR6, c[0x0][0x230] ;  /* 0x00008c0000067ab9 */ /* 0x000fe20000000800 */
[----:B------:R-:W-:-:S02]  /*6cf0*/  SEL R242, R9, RZ, !P4 ;  /* 0x000000ff09f27207 */ /* 0x000fc40006000000 */
[----:B------:R-:W-:Y:S01]  /*6d00*/  ISETP.NE.U32.AND P4, PT, R240, RZ, PT ;  /* 0x000000fff000720c */ /* 0x000fe20003f85070 */
[----:B------:R-:W-:Y:S01]  /*6d10*/  LDGSTS.E [R252], desc[UR16][R110.64], P5 ;  /* 0x000000006efc7fae */ /* 0x000fe2000a921850 */
[C---:B------:R-:W-:Y:S02]  /*6d20*/  SEL R240, R9.reuse, RZ, !P3 ;  /* 0x000000ff09f07207 */ /* 0x040fe40005800000 */
[----:B------:R-:W-:Y:S01]  /*6d30*/  ISETP.GE.AND P5, PT, R6, UR4, PT ;  /* 0x0000000406007c0c */ /* 0x000fe2000bfa6270 */
[----:B------:R-:W-:Y:S01]  /*6d40*/  LDGSTS.E [R252+0x8], desc[UR16][R112.64], P0 ;  /* 0x0000800070fc7fae */ /* 0x000fe20008121850 */
[----:B------:R-:W-:Y:S01]  /*6d50*/  LOP3.LUT R6, R4, 0x7a, RZ, 0xfc, !PT ;  /* 0x0000007a04067812 */ /* 0x000fe200078efcff */
[----:B------:R-:W-:Y:S01]  /*6d60*/  ULDC UR4, c[0x0][0x230] ;  /* 0x00008c0000047ab9 */ /* 0x000fe20000000800 */
[----:B------:R-:W-:Y:S01]  /*6d70*/  ISETP.NE.U32.AND P3, PT, R240, RZ, PT ;  /* 0x000000fff000720c */ /* 0x000fe20003f65070 */
[----:B------:R-:W-:Y:S01]  /*6d80*/  LDGSTS.E [R252+0x2000], desc[UR16][R144.64], P2 ;  /* 0x0200000090fc7fae */ /* 0x000fe20009121850 */
[----:B------:R-:W-:-:S02]  /*6d90*/  SEL R240, R9, RZ, !P5 ;  /* 0x000000ff09f07207 */ /* 0x000fc40006800000 */
[----:B------:R-:W-:Y:S01]  /*6da0*/  ISETP.GE.AND P0, PT, R6, UR6, PT ;  /* 0x0000000606007c0c */ /* 0x000fe2000bf06270 */
[----:B------:R-:W-:Y:S01]  /*6db0*/  ULDC UR6, c[0x0][0x230] ;  /* 0x00008c0000067ab9 */ /* 0x000fe20000000800 */
[----:B------:R-:W-:Y:S01]  /*6dc0*/  ISETP.NE.U32.AND P1, PT, R242, RZ, PT ;  /* 0x000000fff200720c */ /* 0x000fe20003f25070 */
[----:B------:R-:W-:Y:S01]  /*6dd0*/  LDGSTS.E [R252+0x2008], desc[UR16][R146.64], P4 ;  /* 0x0200800092fc7fae */ /* 0x000fe2000a121850 */
[----:B------:R-:W-:Y:S02]  /*6de0*/  LOP3.LUT R6, R4, 0x1c, RZ, 0xfc, !PT ;  /* 0x0000001c04067812 */ /* 0x000fe400078efcff */
[----:B------:R-:W-:Y:S02]  /*6df0*/  ISETP.NE.U32.AND P5, PT, R240, RZ, PT ;  /* 0x000000fff000720c */ /* 0x000fe40003fa5070 */
[----:B------:R-:W-:Y:S02]  /*6e00*/  SEL R240, R9, RZ, !P0 ;  /* 0x000000ff09f07207 */ /* 0x000fe40004000000 */
[----:B------:R-:W-:Y:S01]  /*6e10*/  ISETP.GE.AND P2, PT, R6, UR4, PT ;  /* 0x0000000406007c0c */ /* 0x000fe2000bf46270 */
[----:B------:R-:W-:Y:S01]  /*6e20*/  ULDC UR4, c[0x0][0x230] ;  /* 0x00008c0000047ab9 */ /* 0x000fe20000000800 */
[----:B------:R-:W-:-:S02]  /*6e30*/  LOP3.LUT R6, R4, 0x1e, RZ, 0xfc, !PT ;  /* 0x0000001e04067812 */ /* 0x000fc400078efcff */
[----:B------:R-:W-:Y:S01]  /*6e40*/  ISETP.NE.U32.AND P0, PT, R240, RZ, PT ;  /* 0x000000fff000720c */ /* 0x000fe20003f05070 */
[----:B------:R-:W-:Y:S01]  /*6e50*/  LDGSTS.E [R252+0x4000], desc[UR16][R176.64], P1 ;  /* 0x04000000b0fc7fae */ /* 0x000fe20008921850 */
[C---:B------:R-:W-:Y:S02]  /*6e60*/  SEL R240, R9.reuse, RZ, !P2 ;  /* 0x000000ff09f07207 */ /* 0x040fe40005000000 */
[----:B------:R-:W-:Y:S01]  /*6e70*/  ISETP.GE.AND P4, PT, R6, UR6, PT ;  /* 0x0000000606007c0c */ /* 0x000fe2000bf86270 */
[----:B------:R-:W-:Y:S01]  /*6e80*/  ULDC UR6, c[0x0][0x230] ;  /* 0x00008c0000067ab9 */ /* 0x000fe20000000800 */
[----:B------:R-:W-:Y:S01]  /*6e90*/  LOP3.LUT R6, R4, 0x3c, RZ, 0xfc, !PT ;  /* 0x0000003c04067812 */ /* 0x000fe200078efcff */
[----:B------:R-:W-:Y:S01]  /*6ea0*/  LDGSTS.E [R252+0x4008], desc[UR16][R178.64], P3 ;  /* 0x04008000b2fc7fae */ /* 0x000fe20009921850 */
[----:B------:R-:W-:Y:S02]  /*6eb0*/  ISETP.NE.U32.AND P2, PT, R240, RZ, PT ;  /* 0x000000fff000720c */ /* 0x000fe40003f45070 */
[----:B------:R-:W-:Y:S01]  /*6ec0*/  SEL R240, R9, RZ, !P4 ;  /* 0x000000ff09f07207 */ /* 0x000fe20006000000 */
[----:B------:R-:W-:Y:S01]  /*6ed0*/  LDGSTS.E [R252+0x6000], desc[UR16][R208.64], P5 ;  /* 0x06000000d0fc7fae */ /* 0x000fe2000a921850 */
[----:B------:R-:W-:Y:S01]  /*6ee0*/  ISETP.GE.AND P1, PT, R6, UR4, PT ;  /* 0x0000000406007c0c */ /* 0x000fe2000bf26270 */
[----:B------:R-:W-:Y:S01]  /*6ef0*/  ULDC UR4, c[0x0][0x230] ;  /* 0x00008c0000047ab9 */ /* 0x000fe20000000800 */
[----:B------:R-:W-:Y:S01]  /*6f00*/  LOP3.LUT R6, R4, 0x3e, RZ, 0xfc, !PT ;  /* 0x0000003e04067812 */ /* 0x000fe200078efcff */
[----:B------:R-:W-:Y:S01]  /*6f10*/  LDGSTS.E [R252+0x6008], desc[UR16][R210.64], P0 ;  /* 0x06008000d2fc7fae */ /* 0x000fe20008121850 */
[----:B------:R-:W-:-:S02]  /*6f20*/  ISETP.NE.U32.AND P4, PT, R240, RZ, PT ;  /* 0x000000fff000720c */ /* 0x000fc40003f85070 */
[C---:B------:R-:W-:Y:S02]  /*6f30*/  SEL R240, R9.reuse, RZ, !P1 ;  /* 0x000000ff09f07207 */ /* 0x040fe40004800000 */
[----:B------:R-:W-:Y:S01]  /*6f40*/  ISETP.GE.AND P3, PT, R6, UR6, PT ;  /* 0x0000000606007c0c */ /* 0x000fe2000bf66270 */
[----:B------:R-:W-:Y:S01]  /*6f50*/  ULDC UR6, c[0x0][0x230] ;  /* 0x00008c0000067ab9 */ /* 0x000fe20000000800 */
[----:B------:R-:W-:Y:S02]  /*6f60*/  LOP3.LUT R6, R4, 0x5c, RZ, 0xfc, !PT ;  /* 0x0000005c04067812 */ /* 0x000fe400078efcff */
[----:B------:R-:W-:Y:S02]  /*6f70*/  ISETP.NE.U32.AND P1, PT, R240, RZ, PT ;  /* 0x000000fff000720c */ /* 0x000fe40003f25070 */
[----:B------:R-:W-:Y:S02]  /*6f80*/  SEL R240, R9, RZ, !P3 ;  /* 0x000000ff09f07207 */ /* 0x000fe40005800000 */
[----:B------:R-:W-:Y:S01]  /*6f90*/  ISETP.GE.AND P5, PT, R6, UR4, PT ;  /* 0x0000000406007c0c */ /* 0x000fe2000bfa6270 */
[----:B------:R-:W-:Y:S01]  /*6fa0*/  ULDC UR4, c[0x0][0x230] ;  /* 0x00008c0000047ab9 */ /* 0x000fe20000000800 */
[----:B------:R-:W-:-:S02]  /*6fb0*/  LOP3.LUT R6, R4, 0x5e, RZ, 0xfc, !PT ;  /* 0x0000005e04067812 */ /* 0x000fc400078efcff */
[----:B------:R-:W-:Y:S02]  /*6fc0*/  ISETP.NE.U32.AND P3, PT, R240, RZ, PT ;  /* 0x000000fff000720c */ /* 0x000fe40003f65070 */
[C---:B------:R-:W-:Y:S02]  /*6fd0*/  SEL R240, R9.reuse, RZ, !P5 ;  /* 0x000000ff09f07207 */ /* 0x040fe40006800000 */
[----:B------:R-:W-:Y:S01]  /*6fe0*/  ISETP.GE.AND P0, PT, R6, UR6, PT ;  /* 0x0000000606007c0c */ /* 0x000fe2000bf06270 */
[----:B------:R-:W-:Y:S01]  /*6ff0*/  ULDC UR6, c[0x0][0x230] ;  /* 0x00008c0000067ab9 */ /* 0x000fe20000000800 */
[----:B------:R-:W-:Y:S02]  /*7000*/  ISETP.NE.U32.AND P5, PT, R240, RZ, PT ;  /* 0x000000fff000720c */ /* 0x000fe40003fa5070 */
[----:B------:R-:W-:Y:S02]  /*7010*/  SEL R240, R9, RZ, !P0 ;  /* 0x000000ff09f07207 */ /* 0x000fe40004000000 */
[----:B------:R-:W-:-:S02]  /*7020*/  LOP3.LUT R6, R2, 0x70, RZ, 0x3c, !PT ;  /* 0x0000007002067812 */ /* 0x000fc400078e3cff */
[----:B------:R-:W-:Y:S02]  /*7030*/  ISETP.NE.U32.AND P0, PT, R240, RZ, PT ;  /* 0x000000fff000720c */ /* 0x000fe40003f05070 */
[----:B-1----:R-:W-:Y:S01]  /*7040*/  LOP3.LUT R2, R4, 0x7c, RZ, 0xfc, !PT ;  /* 0x0000007c04027812 */ /* 0x002fe200078efcff */
[----:B------:R-:W-:Y:S01]  /*7050*/  VIADD R240, R6, UR5 ;  /* 0x0000000506f07c36 */ /* 0x000fe20008000000 */
[----:B------:R-:W-:Y:S01]  /*7060*/  LOP3.LUT R248, R4, 0x2, RZ, 0xfc, !PT ;  /* 0x0000000204f87812 */ /* 0x000fe200078efcff */
[----:B------:R-:W2:Y:S04]  /*7070*/  LDL.64 R6, [R1+0x60] ;  /* 0x0000600001067983 */ /* 0x000ea80000100a00 */
[----:B------:R-:W-:Y:S01]  /*7080*/  LDGSTS.E [R240], desc[UR16][R114.64], P2 ;  /* 0x0000000072f07fae */ /* 0x000fe20009121850 */
[----:B------:R-:W-:Y:S01]  /*7090*/  ISETP.GE.AND P2, PT, R2, UR4, PT ;  /* 0x0000000402007c0c */ /* 0x000fe2000bf46270 */
[----:B------:R-:W-:Y:S01]  /*70a0*/  UIADD3 UR4, UR11, -0x80, URZ ;  /* 0xffffff800b047890 */ /* 0x000fe2000fffe03f */
[----:B------:R-:W-:Y:S01]  /*70b0*/  LOP3.LUT R2, R4, 0x7e, RZ, 0xfc, !PT ;  /* 0x0000007e04027812 */ /* 0x000fe200078efcff */
[----:B------:R-:W-:Y:S01]  /*70c0*/  LDGSTS.E [R240+0x8], desc[UR16][R116.64], P4 ;  /* 0x0000800074f07fae */ /* 0x000fe2000a121850 */
[----:B------:R-:W-:-:S02]  /*70d0*/  SEL R242, R9, RZ, !P2 ;  /* 0x000000ff09f27207 */ /* 0x000fc40005000000 */
[----:B------:R-:W-:Y:S01]  /*70e0*/  ISETP.GE.AND P2, PT, R2, UR6, PT ;  /* 0x0000000602007c0c */ /* 0x000fe2000bf46270 */
[----:B------:R-:W-:Y:S01]  /*70f0*/  LDGSTS.E [R240+0x2000], desc[UR16][R148.64], P1 ;  /* 0x0200000094f07fae */ /* 0x000fe20008921850 */
[----:B------:R-:W-:Y:S02]  /*7100*/  ISETP.GE.AND P1, PT, R4, UR4, PT ;  /* 0x0000000404007c0c */ /* 0x000fe4000bf26270 */
[----:B------:R-:W-:Y:S01]  /*7110*/  SEL R9, R9, RZ, !P2 ;  /* 0x000000ff09097207 */ /* 0x000fe20005000000 */
[----:B------:R-:W-:Y:S01]  /*7120*/  LDGSTS.E [R240+0x2008], desc[UR16][R150.64], P3 ;  /* 0x0200800096f07fae */ /* 0x000fe20009921850 */
[----:B------:R-:W-:Y:S02]  /*7130*/  ISETP.GT.AND P3, PT, R20, 0xff, PT ;  /* 0x000000ff1400780c */ /* 0x000fe40003f64270 */
[----:B------:R-:W-:Y:S01]  /*7140*/  ISETP.NE.U32.AND P2, PT, R9, RZ, PT ;  /* 0x000000ff0900720c */ /* 0x000fe20003f45070 */
[----:B------:R-:W-:Y:S01]  /*7150*/  LDGSTS.E [R240+0x4000], desc[UR16][R180.64], P5 ;  /* 0x04000000b4f07fae */ /* 0x000fe2000a921850 */
[----:B------:R-:W-:-:S02]  /*7160*/  SEL R9, RZ, 0x4, P1 ;  /* 0x00000004ff097807 */ /* 0x000fc40000800000 */
[----:B------:R-:W-:Y:S01]  /*7170*/  ISETP.GE.AND P1, PT, R248, UR4, PT ;  /* 0x00000004f8007c0c */ /* 0x000fe2000bf26270 */
[----:B------:R-:W-:Y:S01]  /*7180*/  LDGSTS.E [R240+0x4008], desc[UR16][R182.64], P0 ;  /* 0x04008000b6f07fae */ /* 0x000fe20008121850 */
[----:B------:R-:W-:Y:S02]  /*7190*/  ISETP.NE.U32.AND P4, PT, R242, RZ, PT ;  /* 0x000000fff200720c */ /* 0x000fe40003f85070 */
[----:B------:R-:W-:Y:S02]  /*71a0*/  SEL R242, R9, RZ, P3 ;  /* 0x000000ff09f27207 */ /* 0x000fe40001800000 */
[----:B------:R-:W-:Y:S02]  /*71b0*/  SEL R9, RZ, 0x4, P1 ;  /* 0x00000004ff097807 */ /* 0x000fe40000800000 */
[----:B------:R-:W-:Y:S02]  /*71c0*/  LOP3.LUT R248, R4, 0x20, RZ, 0xfc, !PT ;  /* 0x0000002004f87812 */ /* 0x000fe400078efcff */
[----:B------:R-:W-:-:S02]  /*71d0*/  SEL R9, R9, RZ, P3 ;  /* 0x000000ff09097207 */ /* 0x000fc40001800000 */
[----:B------:R-:W-:Y:S02]  /*71e0*/  ISETP.GE.AND P5, PT, R248, UR4, PT ;  /* 0x00000004f8007c0c */ /* 0x000fe4000bfa6270 */
[----:B------:R-:W-:Y:S01]  /*71f0*/  LOP3.LUT R248, R4, 0x22, RZ, 0xfc, !PT ;  /* 0x0000002204f87812 */ /* 0x000fe200078efcff */
[----:B------:R-:W-:Y:S01]  /*7200*/  LDGSTS.E [R240+0x6000], desc[UR16][R212.64], P4 ;  /* 0x06000000d4f07fae */ /* 0x000fe2000a121850 */
[----:B------:R-:W-:Y:S02]  /*7210*/  ISETP.NE.U32.AND P0, PT, R9, RZ, PT ;  /* 0x000000ff0900720c */ /* 0x000fe40003f05070 */
[----:B------:R-:W-:Y:S01]  /*7220*/  SEL R9, RZ, 0x4, P5 ;  /* 0x00000004ff097807 */ /* 0x000fe20002800000 */
[----:B------:R-:W-:Y:S01]  /*7230*/  LDGSTS.E [R240+0x6008], desc[UR16][R236.64], P2 ;  /* 0x06008000ecf07fae */ /* 0x000fe20009121850 */
[----:B------:R-:W-:Y:S02]  /*7240*/  ISETP.GE.AND P5, PT, R248, UR4, PT ;  /* 0x00000004f8007c0c */ /* 0x000fe4000bfa6270 */
[----:B------:R-:W-:Y:S01]  /*7250*/  ISETP.NE.U32.AND P1, PT, R242, RZ, PT ;  /* 0x000000fff200720c */ /* 0x000fe20003f25070 */
[----:B------:R-:W0:Y:S01]  /*7260*/  LDGDEPBAR ;  /* 0x00000000000079af */ /* 0x000e220000000000 */
[----:B------:R-:W-:-:S02]  /*7270*/  SEL R242, R9, RZ, P3 ;  /* 0x000000ff09f27207 */ /* 0x000fc40001800000 */
[----:B------:R-:W-:Y:S02]  /*7280*/  SEL R9, RZ, 0x4, P5 ;  /* 0x00000004ff097807 */ /* 0x000fe40002800000 */
[----:B------:R-:W-:Y:S02]  /*7290*/  LOP3.LUT R248, R4, 0x40, RZ, 0xfc, !PT ;  /* 0x0000004004f87812 */ /* 0x000fe400078efcff */
[----:B------:R-:W-:Y:S02]  /*72a0*/  SEL R9, R9, RZ, P3 ;  /* 0x000000ff09097207 */ /* 0x000fe40001800000 */
[----:B------:R-:W-:Y:S02]  /*72b0*/  ISETP.GE.AND P4, PT, R248, UR4, PT ;  /* 0x00000004f8007c0c */ /* 0x000fe4000bf86270 */
[----:B------:R-:W-:Y:S02]  /*72c0*/  ISETP.NE.U32.AND P2, PT, R9, RZ, PT ;  /* 0x000000ff0900720c */ /* 0x000fe40003f45070 */
[----:B------:R-:W-:-:S02]  /*72d0*/  SEL R9, RZ, 0x4, P4 ;  /* 0x00000004ff097807 */ /* 0x000fc40002000000 */
[----:B------:R-:W-:Y:S02]  /*72e0*/  ISETP.NE.U32.AND P5, PT, R242, RZ, PT ;  /* 0x000000fff200720c */ /* 0x000fe40003fa5070 */
[----:B------:R-:W-:Y:S02]  /*72f0*/  SEL R242, R9, RZ, P3 ;  /* 0x000000ff09f27207 */ /* 0x000fe40001800000 */
[----:B------:R-:W-:Y:S02]  /*7300*/  ISETP.GE.AND P4, PT, R249, UR4, PT ;  /* 0x00000004f9007c0c */ /* 0x000fe4000bf86270 */
[----:B------:R-:W-:Y:S01]  /*7310*/  ISETP.NE.U32.AND P4, PT, R242, RZ, PT ;  /* 0x000000fff200720c */ /* 0x000fe20003f85070 */
[C---:B------:R-:W-:Y:S01]  /*7320*/  VIADD R242, R0.reuse, UR5 ;  /* 0x0000000500f27c36 */ /* 0x040fe20008000000 */
[----:B------:R-:W3:Y:S01]  /*7330*/  LDL.64 R248, [R1+0x50] ;  /* 0x0000500001f87983 */ /* 0x000ee20000100a00 */
[----:B------:R-:W-:-:S05]  /*7340*/  LOP3.LUT R2, R0, 0x10, RZ, 0x3c, !PT ;  /* 0x0000001000027812 */ /* 0x000fca00078e3cff */
[----:B------:R-:W-:Y:S01]  /*7350*/  VIADD R243, R2, UR5 ;  /* 0x0000000502f37c36 */ /* 0x000fe20008000000 */
[----:B----4-:R-:W-:Y:S04]  /*7360*/  LDGSTS.E [R242+0x18000], desc[UR16][R62.64], P6 ;  /* 0x180000003ef27fae */ /* 0x010fe8000b121850 */
[----:B--2---:R-:W-:Y:S04]  /*7370*/  LDGSTS.E [R242+0x18400], desc[UR16][R6.64], P6 ;  /* 0x1840000006f27fae */ /* 0x004fe8000b121850 */
[----:B------:R-:W-:Y:S04]  /*7380*/  LDGSTS.E [R242+0x18800], desc[UR16][R244.64], P6 ;  /* 0x18800000f4f27fae */ /* 0x000fe8000b121850 */
[----:B------:R-:W-:Y:S04]  /*7390*/  LDGSTS.E [R242+0x18c00], desc[UR16][R26.64], P6 ;  /* 0x18c000001af27fae */ /* 0x000fe8000b121850 */
[----:B------:R-:W-:Y:S04]  /*73a0*/  LDGSTS.E [R242+0x19000], desc[UR16][R24.64], P6 ;  /* 0x1900000018f27fae */ /* 0x000fe8000b121850 */
[----:B------:R-:W2:Y:S04]  /*73b0*/  LDL.LU.64 R244, [R1+0x220] ;  /* 0x0002200001f47983 */ /* 0x000ea80000300a00 */
[----:B------:R-:W4:Y:S04]  /*73c0*/  LDL.64 R6, [R1+0x88] ;  /* 0x0000880001067983 */ /* 0x000f280000100a00 */
[----:B------:R-:W-:Y:S04]  /*73d0*/  LDGSTS.E [R242+0x19400], desc[UR16][R22.64], P6 ;  /* 0x1940000016f27fae */ /* 0x000fe8000b121850 */
[----:B------:R-:W-:Y:S04]  /*73e0*/  LDGSTS.E [R242+0x19800], desc[UR16][R108.64], P6 ;  /* 0x198000006cf27fae */ /* 0x000fe8000b121850 */
[----:B------:R-:W-:Y:S04]  /*73f0*/  LDGSTS.E [R242+0x19c00], desc[UR16][R16.64], P6 ;  /* 0x19c0000010f27fae */ /* 0x000fe8000b121850 */
[----:B------:R-:W-:Y:S04]  /*7400*/  LDGSTS.E [R243+0x18080], desc[UR16][R76.64], P6 ;  /* 0x180800004cf37fae */ /* 0x000fe8000b121850 */
[----:B------:R-:W4:Y:S04]  /*7410*/  LDL.64 R62, [R1+0x80] ;  /* 0x00008000013e7983 */ /* 0x000f280000100a00 */
[----:B------:R-:W4:Y:S01]  /*7420*/  LDL.64 R76, [R1+0x20] ;  /* 0x00002000014c7983 */ /* 0x000f220000100a00 */
[----:B------:R-:W-:-:S03]  /*7430*/  LOP3.LUT R2, R0, 0x20, RZ, 0x3c, !PT ;  /* 0x0000002000027812 */ /* 0x000fc600078e3cff */
[----:B--2---:R1:W-:Y:S04]  /*7440*/  LDGSTS.E [R243+0x18480], desc[UR16][R244.64], P6 ;  /* 0x18480000f4f37fae */ /* 0x0043e8000b121850 */
[----:B------:R-:W-:Y:S04]  /*7450*/  LDGSTS.E [R243+0x18880], desc[UR16][R14.64], P6 ;  /* 0x188800000ef37fae */ /* 0x000fe8000b121850 */
[----:B------:R-:W-:Y:S01]  /*7460*/  LDGSTS.E [R243+0x18c80], desc[UR16][R100.64], P6 ;  /* 0x18c8000064f37fae */ /* 0x000fe2000b121850 */
[----:B-1----:R-:W-:-:S03]  /*7470*/  VIADD R244, R2, UR5 ;  /* 0x0000000502f47c36 */ /* 0x002fc60008000000 */
[----:B------:R-:W-:Y:S01]  /*7480*/  LDGSTS.E [R243+0x19080], desc[UR16][R90.64], P6 ;  /* 0x190800005af37fae */ /* 0x000fe2000b121850 */
[----:B------:R-:W-:-:S03]  /*7490*/  LOP3.LUT R2, R0, 0x30, RZ, 0x3c, !PT ;  /* 0x0000003000027812 */ /* 0x000fc600078e3cff */
[----:B------:R-:W-:Y:S04]  /*74a0*/  LDGSTS.E [R243+0x19480], desc[UR16][R12.64], P6 ;  /* 0x194800000cf37fae */ /* 0x000fe8000b121850 */
[----:B------:R-:W-:Y:S04]  /*74b0*/  LDGSTS.E [R243+0x19880], desc[UR16][R106.64], P6 ;  /* 0x198800006af37fae */ /* 0x000fe8000b121850 */
[----:B------:R-:W-:Y:S01]  /*74c0*/  LDGSTS.E [R243+0x19c80], desc[UR16][R104.64], P6 ;  /* 0x19c8000068f37fae */ /* 0x000fe2000b121850 */
[----:B------:R-:W-:-:S03]  /*74d0*/  VIADD R245, R2, UR5 ;  /* 0x0000000502f57c36 */ /* 0x000fc60008000000 */
[----:B---3--:R-:W-:Y:S04]  /*74e0*/  LDGSTS.E [R244+0x18100], desc[UR16][R154.64], P6 ;  /* 0x181000009af47fae */ /* 0x008fe8000b121850 */
[----:B------:R-:W-:Y:S04]  /*74f0*/  LDGSTS.E [R244+0x18500], desc[UR16][R248.64], P6 ;  /* 0x18500000f8f47fae */ /* 0x000fe8000b121850 */
[----:B------:R-:W-:Y:S01]  /*7500*/  LDGSTS.E [R244+0x18900], desc[UR16][R102.64], P6 ;  /* 0x1890000066f47fae */ /* 0x000fe2000b121850 */
[----:B------:R-:W-:-:S03]  /*7510*/  LOP3.LUT R2, R0, 0x40, RZ, 0x3c, !PT ;  /* 0x0000004000027812 */ /* 0x000fc600078e3cff */
[----:B------:R-:W-:Y:S04]  /*7520*/  LDGSTS.E [R244+0x18d00], desc[UR16][R98.64], P6 ;  /* 0x18d0000062f47fae */ /* 0x000fe8000b121850 */
[----:B------:R-:W-:Y:S04]  /*7530*/  LDGSTS.E [R244+0x19100], desc[UR16][R96.64], P6 ;  /* 0x1910000060f47fae */ /* 0x000fe8000b121850 */
[----:B------:R-:W-:Y:S04]  /*7540*/  LDGSTS.E [R244+0x19500], desc[UR16][R84.64], P6 ;  /* 0x1950000054f47fae */ /* 0x000fe8000b121850 */
[----:B------:R-:W-:Y:S04]  /*7550*/  LDGSTS.E [R244+0x19900], desc[UR16][R92.64], P6 ;  /* 0x199000005cf47fae */ /* 0x000fe8000b121850 */
[----:B------:R-:W-:Y:S04]  /*7560*/  LDGSTS.E [R244+0x19d00], desc[UR16][R94.64], P6 ;  /* 0x19d000005ef47fae */ /* 0x000fe8000b121850 */
[----:B----4-:R-:W-:Y:S04]  /*7570*/  LDGSTS.E [R245+0x18180], desc[UR16][R6.64], P6 ;  /* 0x1818000006f57fae */ /* 0x010fe8000b121850 */
[----:B------:R1:W-:Y:S04]  /*7580*/  LDGSTS.E [R245+0x18580], desc[UR16][R246.64], P6 ;  /* 0x18580000f6f57fae */ /* 0x0003e8000b121850 */
[----:B------:R-:W-:Y:S04]  /*7590*/  LDGSTS.E [R245+0x18980], desc[UR16][R78.64], P6 ;  /* 0x189800004ef57fae */ /* 0x000fe8000b121850 */
[----:B------:R-:W-:Y:S01]  /*75a0*/  LDGSTS.E [R245+0x18d80], desc[UR16][R86.64], P6 ;  /* 0x18d8000056f57fae */ /* 0x000fe2000b121850 */
[----:B-1----:R-:W-:-:S03]  /*75b0*/  VIADD R246, R2, UR5 ;  /* 0x0000000502f67c36 */ /* 0x002fc60008000000 */
[----:B------:R-:W-:Y:S04]  /*75c0*/  LDGSTS.E [R245+0x19180], desc[UR16][R88.64], P6 ;  /* 0x1918000058f57fae */ /* 0x000fe8000b121850 */
[----:B------:R-:W-:Y:S04]  /*75d0*/  LDGSTS.E [R245+0x19580], desc[UR16][R82.64], P6 ;  /* 0x1958000052f57fae */ /* 0x000fe8000b121850 */
[----:B------:R-:W-:Y:S04]  /*75e0*/  LDGSTS.E [R245+0x19980], desc[UR16][R80.64], P6 ;  /* 0x1998000050f57fae */ /* 0x000fe8000b121850 */
[----:B------:R-:W2:Y:S04]  /*75f0*/  LDL.64 R248, [R1+0x78] ;  /* 0x0000780001f87983 */ /* 0x000ea80000100a00 */
[----:B------:R-:W3:Y:S04]  /*7600*/  LDL.64 R6, [R1+0x70] ;  /* 0x0000700001067983 */ /* 0x000ee80000100a00 */
[----:B------:R-:W4:Y:S04]  /*7610*/  LDL.64 R154, [R1+0x10] ;  /* 0x00001000019a7983 */ /* 0x000f280000100a00 */
[----:B------:R-:W-:Y:S04]  /*7620*/  LDGSTS.E [R245+0x19d80], desc[UR16][R68.64], P6 ;  /* 0x19d8000044f57fae */ /* 0x000fe8000b121850 */
[----:B------:R-:W4:Y:S04]  /*7630*/  LDL.LU.64 R2, [R1+0x68] ;  /* 0x0000680001027983 */ /* 0x000f280000300a00 */
[----:B------:R-:W-:Y:S04]  /*7640*/  LDGSTS.E [R246+0x18200], desc[UR16][R62.64], P6 ;  /* 0x182000003ef67fae */ /* 0x000fe8000b121850 */
[----:B------:R-:W-:Y:S04]  /*7650*/  LDGSTS.E [R246+0x18600], desc[UR16][R76.64], P6 ;  /* 0x186000004cf67fae */ /* 0x000fe8000b121850 */
[----:B------:R-:W3:Y:S04]  /*7660*/  LDL.LU.64 R62, [R1+0x218] ;  /* 0x00021800013e7983 */ /* 0x000ee80000300a00 */
[----:B------:R-:W2:Y:S01]  /*7670*/  LDL.LU.64 R76, [R1+0x210] ;  /* 0x00021000014c7983 */ /* 0x000ea20000300a00 */
[----:B------:R-:W-:-:S05]  /*7680*/  LOP3.LUT R9, R0, 0x50, RZ, 0x3c, !PT ;  /* 0x0000005000097812 */ /* 0x000fca00078e3cff */
[----:B------:R-:W-:Y:S01]  /*7690*/  VIADD R247, R9, UR5 ;  /* 0x0000000509f77c36 */ /* 0x000fe20008000000 */
[----:B--2---:R-:W-:Y:S04]  /*76a0*/  LDGSTS.E [R246+0x18a00], desc[UR16][R76.64], P6 ;  /* 0x18a000004cf67fae */ /* 0x004fe8000b121850 */
[----:B------:R-:W-:Y:S04]  /*76b0*/  LDGSTS.E [R246+0x18e00], desc[UR16][R74.64], P6 ;  /* 0x18e000004af67fae */ /* 0x000fe8000b121850 */
[----:B------:R-:W-:Y:S04]  /*76c0*/  LDGSTS.E [R246+0x19200], desc[UR16][R60.64], P6 ;  /* 0x192000003cf67fae */ /* 0x000fe8000b121850 */
[----:B------:R-:W-:Y:S04]  /*76d0*/  LDGSTS.E [R246+0x19600], desc[UR16][R70.64], P6 ;  /* 0x1960000046f67fae */ /* 0x000fe8000b121850 */
[----:B------:R-:W-:Y:S04]  /*76e0*/  LDGSTS.E [R246+0x19a00], desc[UR16][R72.64], P6 ;  /* 0x19a0000048f67fae */ /* 0x000fe8000b121850 */
[----:B------:R-:W-:Y:S04]  /*76f0*/  LDGSTS.E [R246+0x19e00], desc[UR16][R66.64], P6 ;  /* 0x19e0000042f67fae */ /* 0x000fe8000b121850 */
[----:B------:R-:W-:Y:S04]  /*7700*/  LDGSTS.E [R247+0x18280], desc[UR16][R248.64], P6 ;  /* 0x18280000f8f77fae */ /* 0x000fe8000b121850 */
[----:B------:R-:W2:Y:S01]  /*7710*/  LDL.LU.64 R248, [R1+0x208] ;  /* 0x0002080001f87983 */ /* 0x000ea20000300a00 */
[----:B------:R-:W-:-:S03]  /*7720*/  LOP3.LUT R9, R0, 0x60, RZ, 0x3c, !PT ;  /* 0x0000006000097812 */ /* 0x000fc600078e3cff */
[----:B--2---:R1:W-:Y:S04]  /*7730*/  LDGSTS.E [R247+0x18680], desc[UR16][R248.64], P6 ;  /* 0x18680000f8f77fae */ /* 0x0043e8000b121850 */
[----:B---3--:R-:W-:Y:S04]  /*7740*/  LDGSTS.E [R247+0x18a80], desc[UR16][R62.64], P6 ;  /* 0x18a800003ef77fae */ /* 0x008fe8000b121850 */
[----:B------:R-:W-:Y:S01]  /*7750*/  LDGSTS.E [R247+0x18e80], desc[UR16][R64.64], P6 ;  /* 0x18e8000040f77fae */ /* 0x000fe2000b121850 */
[----:B-1----:R-:W-:-:S03]  /*7760*/  VIADD R248, R9, UR5 ;  /* 0x0000000509f87c36 */ /* 0x002fc60008000000 */
[----:B------:R-:W-:Y:S04]  /*7770*/  LDGSTS.E [R247+0x19280], desc[UR16][R58.64], P6 ;  /* 0x192800003af77fae */ /* 0x000fe8000b121850 */
[----:B------:R-:W-:Y:S04]  /*7780*/  LDGSTS.E [R247+0x19680], desc[UR16][R56.64], P6 ;  /* 0x1968000038f77fae */ /* 0x000fe8000b121850 */
[----:B------:R-:W-:Y:S04]  /*7790*/  LDGSTS.E [R247+0x19a80], desc[UR16][R46.64], P6 ;  /* 0x19a800002ef77fae */ /* 0x000fe8000b121850 */
[----:B------:R-:W-:Y:S04]  /*77a0*/  LDGSTS.E [R247+0x19e80], desc[UR16][R54.64], P6 ;  /* 0x19e8000036f77fae */ /* 0x000fe8000b121850 */
[----:B------:R-:W-:Y:S01]  /*77b0*/  LDGSTS.E [R248+0x18300], desc[UR16][R6.64], P6 ;  /* 0x1830000006f87fae */ /* 0x000fe2000b121850 */
[----:B------:R-:W-:-:S03]  /*77c0*/  LOP3.LUT R9, R0, 0x70, RZ, 0x3c, !PT ;  /* 0x0000007000097812 */ /* 0x000fc600078e3cff */
[----:B----4-:R1:W-:Y:S04]  /*77d0*/  LDGSTS.E [R248+0x18700], desc[UR16][R154.64], P6 ;  /* 0x187000009af87fae */ /* 0x0103e8000b121850 */
[----:B------:R-:W2:Y:S01]  /*77e0*/  LDL.LU.64 R6, [R1+0x200] ;  /* 0x0002000001067983 */ /* 0x000ea20000300a00 */
[----:B------:R-:W-:-:S03]  /*77f0*/  VIADD R249, R9, UR5 ;  /* 0x0000000509f97c36 */ /* 0x000fc60008000000 */
[----:B------:R-:W-:Y:S04]  /*7800*/  LDGSTS.E [R248+0x18b00], desc[UR16][R52.64], P6 ;  /* 0x18b0000034f87fae */ /* 0x000fe8000b121850 */
[----:B------:R-:W-:Y:S04]  /*7810*/  LDGSTS.E [R248+0x18f00], desc[UR16][R38.64], P6 ;  /* 0x18f0000026f87fae */ /* 0x000fe8000b121850 */
[----:B------:R-:W-:Y:S04]  /*7820*/  LDGSTS.E [R248+0x19300], desc[UR16][R48.64], P6 ;  /* 0x1930000030f87fae */ /* 0x000fe8000b121850 */
[----:B------:R-:W-:Y:S04]  /*7830*/  LDGSTS.E [R248+0x19700], desc[UR16][R50.64], P6 ;  /* 0x1970000032f87fae */ /* 0x000fe8000b121850 */
[----:B------:R-:W-:Y:S04]  /*7840*/  LDGSTS.E [R248+0x19b00], desc[UR16][R44.64], P6 ;  /* 0x19b000002cf87fae */ /* 0x000fe8000b121850 */
[----:B------:R-:W-:Y:S04]  /*7850*/  LDGSTS.E [R248+0x19f00], desc[UR16][R42.64], P6 ;  /* 0x19f000002af87fae */ /* 0x000fe8000b121850 */
[----:B------:R-:W-:Y:S01]  /*7860*/  LDGSTS.E [R249+0x18380], desc[UR16][R2.64], P6 ;  /* 0x1838000002f97fae */ /* 0x000fe2000b121850 */
[----:B-1----:R-:W-:Y:S01]  /*7870*/  LOP3.LUT R154, R4, 0x60, RZ, 0xfc, !PT ;  /* 0x00000060049a7812 */ /* 0x002fe200078efcff */
[----:B------:R-:W-:Y:S01]  /*7880*/  IMAD.SHL.U32 R9, R18, 0x80, RZ ;  /* 0x0000008012097824 */ /* 0x000fe200078e00ff */
[----:B------:R-:W-:-:S03]  /*7890*/  LOP3.LUT R155, R4, 0x62, RZ, 0xfc, !PT ;  /* 0x00000062049b7812 */ /* 0x000fc600078efcff */
[----:B------:R-:W-:Y:S01]  /*78a0*/  IMAD.WIDE R214, R9, 0x4, R214 ;  /* 0x0000000409d67825 */ /* 0x000fe200078e02d6 */
[----:B------:R-:W-:-:S03]  /*78b0*/  LOP3.LUT R221, R4, 0x26, RZ, 0xfc, !PT ;  /* 0x0000002604dd7812 */ /* 0x000fc600078efcff */
[----:B------:R-:W-:-:S04]  /*78c0*/  IMAD.WIDE R216, R9, 0x4, R216 ;  /* 0x0000000409d87825 */ /* 0x000fc800078e02d8 */
[----:B------:R-:W-:Y:S01]  /*78d0*/  IMAD.WIDE R118, R9, 0x4, R118 ;  /* 0x0000000409767825 */ /* 0x000fe200078e0276 */
[----:B------:R-:W-:-:S03]  /*78e0*/  LOP3.LUT R161, R4, 0x66, RZ, 0xfc, !PT ;  /* 0x0000006604a17812 */ /* 0x000fc600078efcff */
[----:B------:R-:W-:Y:S01]  /*78f0*/  IMAD.WIDE R120, R9, 0x4, R120 ;  /* 0x0000000409787825 */ /* 0x000fe200078e0278 */
[----:B--2---:R-:W-:Y:S04]  /*7900*/  LDGSTS.E [R249+0x18780], desc[UR16][R6.64], P6 ;  /* 0x1878000006f97fae */ /* 0x004fe8000b121850 */
[----:B------:R-:W-:Y:S04]  /*7910*/  LDGSTS.E [R249+0x18b80], desc[UR16][R40.64], P6 ;  /* 0x18b8000028f97fae */ /* 0x000fe8000b121850 */
[----:B------:R-:W-:Y:S04]  /*7920*/  LDGSTS.E [R249+0x18f80], desc[UR16][R36.64], P6 ;  /* 0x18f8000024f97fae */ /* 0x000fe8000b121850 */
[----:B------:R-:W-:Y:S04]  /*7930*/  LDGSTS.E [R249+0x19380], desc[UR16][R34.64], P6 ;  /* 0x1938000022f97fae */ /* 0x000fe8000b121850 */
[----:B------:R-:W-:Y:S04]  /*7940*/  LDGSTS.E [R249+0x19780], desc[UR16][R28.64], P6 ;  /* 0x197800001cf97fae */ /* 0x000fe8000b121850 */
[----:B------:R-:W-:Y:S04]  /*7950*/  LDGSTS.E [R249+0x19b80], desc[UR16][R30.64], P6 ;  /* 0x19b800001ef97fae */ /* 0x000fe8000b121850 */
[----:B------:R-:W-:Y:S04]  /*7960*/  LDGSTS.E [R249+0x19f80], desc[UR16][R32.64], P6 ;  /* 0x19f8000020f97fae */ /* 0x000fe8000b121850 */
[----:B------:R-:W0:Y:S01]  /*7970*/  LDGDEPBAR ;  /* 0x00000000000079af */ /* 0x000e220000000000 */
[----:B------:R-:W-:Y:S01]  /*7980*/  BAR.SYNC.DEFER_BLOCKING 0x0 ;  /* 0x0000000000007b1d */ /* 0x000fe20000010000 */
[----:B------:R-:W-:-:S04]  /*7990*/  ISETP.GE.AND P6, PT, R154, UR4, PT ;  /* 0x000000049a007c0c */ /* 0x000fc8000bfc6270 */
[----:B------:R-:W-:Y:S02]  /*79a0*/  SEL R154, RZ, 0x4, P6 ;  /* 0x00000004ff9a7807 */ /* 0x000fe40003000000 */
[----:B------:R-:W-:Y:S02]  /*79b0*/  ISETP.GE.AND P6, PT, R155, UR4, PT ;  /* 0x000000049b007c0c */ /* 0x000fe4000bfc6270 */
[C---:B------:R-:W-:Y:S02]  /*79c0*/  LOP3.LUT R155, R4.reuse, 0x4, RZ, 0xfc, !PT ;  /* 0x00000004049b7812 */ /* 0x040fe400078efcff */
[----:B------:R-:W-:Y:S02]  /*79d0*/  SEL R157, RZ, 0x4, P6 ;  /* 0x00000004ff9d7807 */ /* 0x000fe40003000000 */
[----:B------:R-:W-:Y:S02]  /*79e0*/  ISETP.GE.AND P6, PT, R155, UR4, PT ;  /* 0x000000049b007c0c */ /* 0x000fe4000bfc6270 */
[----:B------:R-:W-:Y:S01]  /*79f0*/  LOP3.LUT R155, R4, 0x24, RZ, 0xfc, !PT ;  /* 0x00000024049b7812 */ /* 0x000fe200078efcff */
[----:B------:R-:W-:Y:S01]  /*7a00*/  @!PT LDS RZ, [RZ] ;  /* 0x00000000fffff984 */ /* 0x000fe20000000800 */
[----:B------:R-:W-:Y:S01]  /*7a10*/  @!PT LDS RZ, [RZ] ;  /* 0x00000000fffff984 */ /* 0x000fe20000000800 */
[----:B------:R-:W-:Y:S01]  /*7a20*/  @!PT LDS RZ, [RZ] ;  /* 0x00000000fffff984 */ /* 0x000fe20000000800 */
[----:B------:R1:W-:Y:S04]  /*7a30*/  LDGSTS.E [R10+0x8000], desc[UR16][R214.64], P1 ;  /* 0x08000000d60a7fae */ /* 0x0003e80008921850 */
[----:B------:R-:W-:Y:S01]  /*7a40*/  LDGSTS.E [R10+0x8008], desc[UR16][R216.64], P0 ;  /* 0x08008000d80a7fae */ /* 0x000fe20008121850 */
[----:B-1----:R-:W-:-:S03]  /*7a50*/  SEL R214, R154, RZ, P3 ;  /* 0x000000ff9ad67207 */ /* 0x002fc60001800000 */
[----:B------:R1:W-:Y:S01]  /*7a60*/  LDGSTS.E [R10+0xa000], desc[UR16][R118.64], P5 ;  /* 0x0a000000760a7fae */ /* 0x0003e2000a921850 */
[----:B------:R-:W-:Y:S02]  /*7a70*/  LOP3.LUT R154, R4, 0x6, RZ, 0xfc, !PT ;  /* 0x00000006049a7812 */ /* 0x000fe400078efcff */
[----:B------:R-:W-:Y:S01]  /*7a80*/  SEL R215, RZ, 0x4, P6 ;  /* 0x00000004ffd77807 */ /* 0x000fe20003000000 */
[----:B------:R2:W-:Y:S01]  /*7a90*/  LDGSTS.E [R10+0xa008], desc[UR16][R120.64], P2 ;  /* 0x0a008000780a7fae */ /* 0x0005e20009121850 */
[----:B------:R-:W-:Y:S02]  /*7aa0*/  ISETP.GE.AND P6, PT, R154, UR4, PT ;  /* 0x000000049a007c0c */ /* 0x000fe4000bfc6270 */
[----:B------:R-:W-:Y:S02]  /*7ab0*/  ISETP.NE.U32.AND P1, PT, R214, RZ, PT ;  /* 0x000000ffd600720c */ /* 0x000fe40003f25070 */
[----:B------:R-:W-:Y:S02]  /*7ac0*/  SEL R154, RZ, 0x4, P6 ;  /* 0x00000004ff9a7807 */ /* 0x000fe40003000000 */
[----:B------:R-:W-:-:S02]  /*7ad0*/  ISETP.GE.AND P6, PT, R155, UR4, PT ;  /* 0x000000049b007c0c */ /* 0x000fc4000bfc6270 */
[----:B------:R-:W-:Y:S02]  /*7ae0*/  SEL R214, R157, RZ, P3 ;  /* 0x000000ff9dd67207 */ /* 0x000fe40001800000 */
[----:B------:R-:W-:Y:S02]  /*7af0*/  ISETP.GE.AND P0, PT, R221, UR4, PT ;  /* 0x00000004dd007c0c */ /* 0x000fe4000bf06270 */
[----:B------:R-:W-:Y:S02]  /*7b00*/  LOP3.LUT R157, R4, 0x44, RZ, 0xfc, !PT ;  /* 0x00000044049d7812 */ /* 0x000fe400078efcff */
[----:B------:R-:W-:Y:S02]  /*7b10*/  SEL R155, RZ, 0x4, P6 ;  /* 0x00000004ff9b7807 */ /* 0x000fe40003000000 */
[----:B------:R-:W-:Y:S02]  /*7b20*/  ISETP.NE.U32.AND P6, PT, R214, RZ, PT ;  /* 0x000000ffd600720c */ /* 0x000fe40003fc5070 */
[----:B------:R-:W-:-:S02]  /*7b30*/  SEL R214, RZ, 0x4, P0 ;  /* 0x00000004ffd67807 */ /* 0x000fc40000000000 */
[----:B------:R-:W-:Y:S02]  /*7b40*/  ISETP.GE.AND P0, PT, R157, UR4, PT ;  /* 0x000000049d007c0c */ /* 0x000fe4000bf06270 */
[C---:B------:R-:W-:Y:S02]  /*7b50*/  LOP3.LUT R157, R4.reuse, 0x64, RZ, 0xfc, !PT ;  /* 0x00000064049d7812 */ /* 0x040fe400078efcff */
[----:B------:R-:W-:Y:S02]  /*7b60*/  LOP3.LUT R221, R4, 0x46, RZ, 0xfc, !PT ;  /* 0x0000004604dd7812 */ /* 0x000fe400078efcff */
[----:B------:R-:W-:Y:S02]  /*7b70*/  ISETP.GE.AND P5, PT, R157, UR4, PT ;  /* 0x000000049d007c0c */ /* 0x000fe4000bfa6270 */
[----:B-1----:R-:W-:Y:S02]  /*7b80*/  SEL R118, R215, RZ, P3 ;  /* 0x000000ffd7767207 */ /* 0x002fe40001800000 */
[----:B------:R-:W-:-:S02]  /*7b90*/  SEL R216, RZ, 0x4, P0 ;  /* 0x00000004ffd87807 */ /* 0x000fc40000000000 */
[----:B------:R-:W-:Y:S02]  /*7ba0*/  SEL R215, RZ, 0x4, P5 ;  /* 0x00000004ffd77807 */ /* 0x000fe40002800000 */
[----:B------:R-:W-:Y:S02]  /*7bb0*/  ISETP.GE.AND P0, PT, R221, UR4, PT ;  /* 0x00000004dd007c0c */ /* 0x000fe4000bf06270 */
[----:B------:R-:W-:Y:S02]  /*7bc0*/  ISETP.GE.AND P5, PT, R161, UR4, PT ;  /* 0x00000004a1007c0c */ /* 0x000fe4000bfa6270 */
[----:B------:R-:W-:Y:S02]  /*7bd0*/  LOP3.LUT R161, R4, 0xa, RZ, 0xfc, !PT ;  /* 0x0000000a04a17812 */ /* 0x000fe400078efcff */
[----:B------:R-:W-:Y:S02]  /*7be0*/  SEL R221, RZ, 0x4, P0 ;  /* 0x00000004ffdd7807 */ /* 0x000fe40000000000 */
[----:B------:R-:W-:-:S02]  /*7bf0*/  ISETP.NE.U32.AND P0, PT, R118, RZ, PT ;  /* 0x000000ff7600720c */ /* 0x000fc40003f05070 */
[----:B------:R-:W-:Y:S02]  /*7c00*/  ISETP.GE.AND P2, PT, R161, UR4, PT ;  /* 0x00000004a1007c0c */ /* 0x000fe4000bf46270 */
[----:B------:R-:W-:Y:S02]  /*7c10*/  LOP3.LUT R118, R4, 0x28, RZ, 0xfc, !PT ;  /* 0x0000002804767812 */ /* 0x000fe400078efcff */
[----:B--2---:R-:W-:Y:S02]  /*7c20*/  SEL R120, RZ, 0x4, P2 ;  /* 0x00000004ff787807 */ /* 0x004fe40001000000 */
[----:B------:R-:W-:Y:S02]  /*7c30*/  SEL R119, R154, RZ, P3 ;  /* 0x000000ff9a777207 */ /* 0x000fe40001800000 */
[----:B------:R-:W-:Y:S01]  /*7c40*/  ISETP.GE.AND P2, PT, R118, UR4, PT ;  /* 0x0000000476007c0c */ /* 0x000fe2000bf46270 */
[----:B------:R-:W2:Y:S01]  /*7c50*/  LDL.LU R154, [R1+0x1fc] ;  /* 0x0001fc00019a7983 */ /* 0x000ea20000300800 */
[----:B------:R-:W-:-:S03]  /*7c60*/  SEL R118, R155, RZ, P3 ;  /* 0x000000ff9b767207 */ /* 0x000fc60001800000 */
[----:B------:R-:W2:Y:S01]  /*7c70*/  LDL.LU R155, [R1+0x1f8] ;  /* 0x0001f800019b7983 */ /* 0x000ea20000300800 */
[----:B------:R-:W-:-:S05]  /*7c80*/  IMAD.WIDE R152, R9, 0x4, R152 ;  /* 0x0000000409987825 */ /* 0x000fca00078e0298 */
[----:B------:R1:W-:Y:S02]  /*7c90*/  LDGSTS.E [R10+0xc000], desc[UR16][R152.64], P4 ;  /* 0x0c000000980a7fae */ /* 0x0003e4000a121850 */
[----:B-1----:R-:W-:-:S04]  /*7ca0*/  LOP3.LUT R152, R4, 0x42, RZ, 0xfc, !PT ;  /* 0x0000004204987812 */ /* 0x002fc800078efcff */
[----:B------:R-:W-:-:S04]  /*7cb0*/  ISETP.GE.AND P4, PT, R152, UR4, PT ;  /* 0x0000000498007c0c */ /* 0x000fc8000bf86270 */
[----:B------:R-:W-:-:S04]  /*7cc0*/  SEL R152, RZ, 0x4, P4 ;  /* 0x00000004ff987807 */ /* 0x000fc80002000000 */
[----:B------:R-:W-:-:S04]  /*7cd0*/  SEL R152, R152, RZ, P3 ;  /* 0x000000ff98987207 */ /* 0x000fc80001800000 */
[----:B------:R-:W-:Y:S01]  /*7ce0*/  ISETP.NE.U32.AND P4, PT, R152, RZ, PT ;  /* 0x000000ff9800720c */ /* 0x000fe20003f85070 */
[----:B------:R-:W-:-:S04]  /*7cf0*/  IMAD.WIDE R184, R9, 0x4, R184 ;  /* 0x0000000409b87825 */ /* 0x000fc800078e02b8 */
[----:B------:R-:W-:Y:S01]  /*7d00*/  IMAD.WIDE R186, R9, 0x4, R186 ;  /* 0x0000000409ba7825 */ /* 0x000fe200078e02ba */
[----:B------:R-:W-:-:S04]  /*7d10*/  LOP3.LUT R161, R4, 0x2a, RZ, 0xfc, !PT ;  /* 0x0000002a04a17812 */ /* 0x000fc800078efcff */
[----:B------:R-:W-:Y:S02]  /*7d20*/  ISETP.GE.AND P2, PT, R161, UR4, PT ;  /* 0x00000004a1007c0c */ /* 0x000fe4000bf46270 */
[C---:B------:R-:W-:Y:S02]  /*7d30*/  LOP3.LUT R161, R4.reuse, 0x48, RZ, 0xfc, !PT ;  /* 0x0000004804a17812 */ /* 0x040fe400078efcff */
[C---:B------:R-:W-:Y:S02]  /*7d40*/  LOP3.LUT R153, R4.reuse, 0x4a, RZ, 0xfc, !PT ;  /* 0x0000004a04997812 */ /* 0x040fe400078efcff */
[----:B------:R-:W-:Y:S02]  /*7d50*/  ISETP.GE.AND P2, PT, R161, UR4, PT ;  /* 0x00000004a1007c0c */ /* 0x000fe4000bf46270 */
[----:B------:R-:W-:Y:S02]  /*7d60*/  LOP3.LUT R161, R4, 0x68, RZ, 0xfc, !PT ;  /* 0x0000006804a17812 */ /* 0x000fe400078efcff */
[----:B------:R-:W-:-:S02]  /*7d70*/  SEL R121, RZ, 0x4, P2 ;  /* 0x00000004ff797807 */ /* 0x000fc40001000000 */
[----:B------:R-:W-:Y:S02]  /*7d80*/  ISETP.GE.AND P2, PT, R153, UR4, PT ;  /* 0x0000000499007c0c */ /* 0x000fe4000bf46270 */
[----:B------:R-:W-:Y:S02]  /*7d90*/  LOP3.LUT R152, R4, 0x6a, RZ, 0xfc, !PT ;  /* 0x0000006a04987812 */ /* 0x000fe400078efcff */
[----:B------:R-:W-:Y:S02]  /*7da0*/  SEL R153, RZ, 0x4, P2 ;  /* 0x00000004ff997807 */ /* 0x000fe40001000000 */
[----:B------:R-:W-:Y:S01]  /*7db0*/  ISETP.GE.AND P2, PT, R161, UR4, PT ;  /* 0x00000004a1007c0c */ /* 0x000fe2000bf46270 */
[----:B--2---:R-:W-:-:S05]  /*7dc0*/  IMAD.WIDE R154, R9, 0x4, R154 ;  /* 0x00000004099a7825 */ /* 0x004fca00078e029a */
[----:B------:R-:W-:Y:S04]  /*7dd0*/  LDGSTS.E [R10+0xc008], desc[UR16][R154.64], P4 ;  /* 0x0c0080009a0a7fae */ /* 0x000fe8000a121850 */
[----:B------:R-:W-:Y:S04]  /*7de0*/  LDGSTS.E [R10+0xe000], desc[UR16][R184.64], P1 ;  /* 0x0e000000b80a7fae */ /* 0x000fe80008921850 */
[----:B------:R1:W-:Y:S02]  /*7df0*/  LDGSTS.E [R10+0xe008], desc[UR16][R186.64], P6 ;  /* 0x0e008000ba0a7fae */ /* 0x0003e4000b121850 */
[----:B-1----:R-:W-:-:S02]  /*7e00*/  SEL R10, R221, RZ, P3 ;  /* 0x000000ffdd0a7207 */ /* 0x002fc40001800000 */
[----:B------:R-:W2:Y:S01]  /*7e10*/  LDL.LU R221, [R1+0x1f4] ;  /* 0x0001f40001dd7983 */ /* 0x000ea20000300800 */
[----:B------:R-:W-:Y:S02]  /*7e20*/  SEL R161, RZ, 0x4, P2 ;  /* 0x00000004ffa17807 */ /* 0x000fe40001000000 */
[----:B------:R-:W-:Y:S02]  /*7e30*/  ISETP.GE.AND P2, PT, R152, UR4, PT ;  /* 0x0000000498007c0c */ /* 0x000fe4000bf46270 */
[C---:B------:R-:W-:Y:S02]  /*7e40*/  LOP3.LUT R155, R4.reuse, 0xc, RZ, 0xfc, !PT ;  /* 0x0000000c049b7812 */ /* 0x040fe400078efcff */
[----:B------:R-:W-:Y:S02]  /*7e50*/  SEL R152, RZ, 0x4, P2 ;  /* 0x00000004ff987807 */ /* 0x000fe40001000000 */
[----:B------:R-:W-:Y:S02]  /*7e60*/  ISETP.GE.AND P2, PT, R155, UR4, PT ;  /* 0x000000049b007c0c */ /* 0x000fe4000bf46270 */
[----:B------:R-:W-:-:S02]  /*7e70*/  LOP3.LUT R154, R4, 0xe, RZ, 0xfc, !PT ;  /* 0x0000000e049a7812 */ /* 0x000fc400078efcff */
[----:B------:R-:W-:Y:S02]  /*7e80*/  SEL R155, RZ, 0x4, P2 ;  /* 0x00000004ff9b7807 */ /* 0x000fe40001000000 */
[----:B------:R-:W-:Y:S02]  /*7e90*/  ISETP.GE.AND P2, PT, R154, UR4, PT ;  /* 0x000000049a007c0c */ /* 0x000fe4000bf46270 */
[C---:B------:R-:W-:Y:S02]  /*7ea0*/  LOP3.LUT R157, R4.reuse, 0x8, RZ, 0xfc, !PT ;  /* 0x00000008049d7812 */ /* 0x040fe400078efcff */
[----:B------:R-:W-:Y:S02]  /*7eb0*/  LOP3.LUT R154, R4, 0x2c, RZ, 0xfc, !PT ;  /* 0x0000002c049a7812 */ /* 0x000fe400078efcff */
[----:B------:R-:W-:Y:S02]  /*7ec0*/  SEL R217, RZ, 0x4, P5 ;  /* 0x00000004ffd97807 */ /* 0x000fe40002800000 */
[----:B------:R-:W-:-:S02]  /*7ed0*/  ISETP.GE.AND P5, PT, R157, UR4, PT ;  /* 0x000000049d007c0c */ /* 0x000fc4000bfa6270 */
[----:B------:R-:W-:Y:S02]  /*7ee0*/  ISETP.GE.AND P1, PT, R154, UR4, PT ;  /* 0x000000049a007c0c */ /* 0x000fe4000bf26270 */
[----:B------:R-:W-:Y:S02]  /*7ef0*/  LOP3.LUT R184, R4, 0x2e, RZ, 0xfc, !PT ;  /* 0x0000002e04b87812 */ /* 0x000fe400078efcff */
[----:B------:R-:W-:Y:S02]  /*7f00*/  SEL R157, RZ, 0x4, P5 ;  /* 0x00000004ff9d7807 */ /* 0x000fe40002800000 */
[----:B------:R-:W-:Y:S02]  /*7f10*/  SEL R154, RZ, 0x4, P1 ;  /* 0x00000004ff9a7807 */ /* 0x000fe40000800000 */
[----:B------:R-:W-:Y:S02]  /*7f20*/  ISETP.NE.U32.AND P5, PT, R118, RZ, PT ;  /* 0x000000ff7600720c */ /* 0x000fe40003fa5070 */
[----:B------:R-:W-:-:S02]  /*7f30*/  ISETP.GE.AND P1, PT, R184, UR4, PT ;  /* 0x00000004b8007c0c */ /* 0x000fc4000bf26270 */
[----:B------:R-:W-:Y:S02]  /*7f40*/  SEL R118, R214, RZ, P3 ;  /* 0x000000ffd6767207 */ /* 0x000fe40001800000 */
[----:B------:R-:W-:Y:S02]  /*7f50*/  LOP3.LUT R185, R4, 0x4c, RZ, 0xfc, !PT ;  /* 0x0000004c04b97812 */ /* 0x000fe400078efcff */
[----:B------:R-:W-:Y:S02]  /*7f60*/  SEL R184, RZ, 0x4, P1 ;  /* 0x00000004ffb87807 */ /* 0x000fe40000800000 */
[----:B------:R-:W-:Y:S02]  /*7f70*/  ISETP.NE.U32.AND P4, PT, R118, RZ, PT ;  /* 0x000000ff7600720c */ /* 0x000fe40003f85070 */
[----:B------:R-:W-:Y:S02]  /*7f80*/  ISETP.GE.AND P1, PT, R185, UR4, PT ;  /* 0x00000004b9007c0c */ /* 0x000fe4000bf26270 */
[----:B------:R-:W-:-:S02]  /*7f90*/  SEL R118, R216, RZ, P3 ;  /* 0x000000ffd8767207 */ /* 0x000fc40001800000 */
[----:B------:R-:W-:Y:S02]  /*7fa0*/  LOP3.LUT R185, R4, 0x6c, RZ, 0xfc, !PT ;  /* 0x0000006c04b97812 */ /* 0x000fe400078efcff */
[----:B------:R-:W-:Y:S02]  /*7fb0*/  SEL R214, RZ, 0x4, P2 ;  /* 0x00000004ffd67807 */ /* 0x000fe40001000000 */
[----:B------:R-:W-:Y:S02]  /*7fc0*/  ISETP.NE.U32.AND P2, PT, R118, RZ, PT ;  /* 0x000000ff7600720c */ /* 0x000fe40003f45070 */
[----:B------:R-:W-:Y:S02]  /*7fd0*/  ISETP.GE.AND P6, PT, R185, UR4, PT ;  /* 0x00000004b9007c0c */ /* 0x000fe4000bfc6270 */
[----:B------:R-:W-:Y:S02]  /*7fe0*/  LOP3.LUT R118, R4, 0x6e, RZ, 0xfc, !PT ;  /* 0x0000006e04767812 */ /* 0x000fe400078efcff */
[----:B------:R-:W-:-:S02]  /*7ff0*/  SEL R185, RZ, 0x4, P6 ;  /* 0x00000004ffb97807 */ /* 0x000fc40003000000 */
[----:B------:R-:W-:Y:S01]  /*8000*/  ISETP.GE.AND P6, PT, R118, UR4, PT ;  /* 0x0000000476007c0c */ /* 0x000fe2000bfc6270 */
[----:B------:R-:W-:Y:S01]  /*8010*/  IMAD.WIDE R218, R9, 0x4, R218 ;  /* 0x0000000409da7825 */ /* 0x000fe200078e02da */
[----:B------:R-:W-:Y:S02]  /*8020*/  LOP3.LUT R118, R4, 0x12, RZ, 0xfc, !PT ;  /* 0x0000001204767812 */ /* 0x000fe400078efcff */
[----:B------:R-:W-:Y:S02]  /*8030*/  SEL R187, RZ, 0x4, P6 ;  /* 0x00000004ffbb7807 */ /* 0x000fe40003000000 */
[----:B------:R-:W-:Y:S01]  /*8040*/  ISETP.GE.AND P6, PT, R8, UR4, PT ;  /* 0x0000000408007c0c */ /* 0x000fe2000bfc6270 */
[----:B------:R1:W-:Y:S03]  /*8050*/  LDGSTS.E [R21+0x8000], desc[UR16][R218.64], P0 ;  /* 0x08000000da157fae */ /* 0x0003e60008121850 */
[----:B------:R-:W-:-:S02]  /*8060*/  SEL R8, RZ, 0x4, P6 ;  /* 0x00000004ff087807 */ /* 0x000fc40003000000 */
[----:B------:R-:W-:Y:S02]  /*8070*/  ISETP.GE.AND P6, PT, R118, UR4, PT ;  /* 0x0000000476007c0c */ /* 0x000fe4000bfc6270 */
[C---:B------:R-:W-:Y:S02]  /*8080*/  LOP3.LUT R118, R4.reuse, 0x32, RZ, 0xfc, !PT ;  /* 0x0000003204767812 */ /* 0x040fe400078efcff */
[----:B------:R-:W-:Y:S02]  /*8090*/  SEL R186, RZ, 0x4, P6 ;  /* 0x00000004ffba7807 */ /* 0x000fe40003000000 */
[----:B-1----:R-:W-:-:S04]  /*80a0*/  LOP3.LUT R219, R4, 0x30, RZ, 0xfc, !PT ;  /* 0x0000003004db7812 */ /* 0x002fc800078efcff */
[----:B------:R-:W-:-:S04]  /*80b0*/  ISETP.GE.AND P6, PT, R219, UR4, PT ;  /* 0x00000004db007c0c */ /* 0x000fc8000bfc6270 */
[----:B------:R-:W-:Y:S02]  /*80c0*/  SEL R218, RZ, 0x4, P6 ;  /* 0x00000004ffda7807 */ /* 0x000fe40003000000 */
[----:B------:R-:W-:-:S04]  /*80d0*/  ISETP.GE.AND P6, PT, R118, UR4, PT ;  /* 0x0000000476007c0c */ /* 0x000fc8000bfc6270 */
[----:B------:R-:W-:Y:S02]  /*80e0*/  SEL R219, RZ, 0x4, P6 ;  /* 0x00000004ffdb7807 */ /* 0x000fe40003000000 */
[----:B------:R-:W-:Y:S02]  /*80f0*/  ISETP.NE.U32.AND P6, PT, R119, RZ, PT ;  /* 0x000000ff7700720c */ /* 0x000fe40003fc5070 */
[----:B------:R-:W-:Y:S02]  /*8100*/  SEL R216, RZ, 0x4, P1 ;  /* 0x00000004ffd87807 */ /* 0x000fe40000800000 */
[----:B------:R-:W-:Y:S02]  /*8110*/  ISETP.GE.AND P1, PT, R5, UR4, PT ;  /* 0x0000000405007c0c */ /* 0x000fe4000bf26270 */
[----:B------:R-:W-:Y:S02]  /*8120*/  LOP3.LUT R118, R4, 0x50, RZ, 0xfc, !PT ;  /* 0x0000005004767812 */ /* 0x000fe400078efcff */
[----:B------:R-:W-:-:S02]  /*8130*/  SEL R5, RZ, 0x4, P1 ;  /* 0x00000004ff057807 */ /* 0x000fc40000800000 */
[----:B------:R-:W-:Y:S02]  /*8140*/  ISETP.NE.U32.AND P1, PT, R10, RZ, PT ;  /* 0x000000ff0a00720c */ /* 0x000fe40003f25070 */
[----:B------:R-:W-:-:S04]  /*8150*/  SEL R10, R215, RZ, P3 ;  /* 0x000000ffd70a7207 */ /* 0x000fc80001800000 */
[----:B------:R-:W-:Y:S02]  /*8160*/  ISETP.NE.U32.AND P0, PT, R10, RZ, PT ;  /* 0x000000ff0a00720c */ /* 0x000fe40003f05070 */
[----:B------:R-:W-:Y:S02]  /*8170*/  LOP3.LUT R10, R4, 0x52, RZ, 0xfc, !PT ;  /* 0x00000052040a7812 */ /* 0x000fe400078efcff */
[----:B------:R-:W-:Y:S01]  /*8180*/  SEL R119, R217, RZ, P3 ;  /* 0x000000ffd9777207 */ /* 0x000fe20001800000 */
[----:B--2---:R-:W-:-:S05]  /*8190*/  IMAD.WIDE R220, R9, 0x4, R220 ;  /* 0x0000000409dc7825 */ /* 0x004fca00078e02dc */
[----:B------:R1:W-:Y:S01]  /*81a0*/  LDGSTS.E [R21+0x8008], desc[UR16][R220.64], P6 ;  /* 0x08008000dc157fae */ /* 0x0003e2000b121850 */
[----:B------:R-:W-:Y:S02]  /*81b0*/  ISETP.GE.AND P6, PT, R118, UR4, PT ;  /* 0x0000000476007c0c */ /* 0x000fe4000bfc6270 */
[----:B------:R-:W-:Y:S02]  /*81c0*/  LOP3.LUT R118, R4, 0x70, RZ, 0xfc, !PT ;  /* 0x0000007004767812 */ /* 0x000fe400078efcff */
[----:B------:R-:W-:Y:S02]  /*81d0*/  SEL R215, RZ, 0x4, P6 ;  /* 0x00000004ffd77807 */ /* 0x000fe40003000000 */
[----:B------:R-:W-:-:S04]  /*81e0*/  ISETP.GE.AND P6, PT, R10, UR4, PT ;  /* 0x000000040a007c0c */ /* 0x000fc8000bfc6270 */
[----:B------:R-:W-:Y:S02]  /*81f0*/  SEL R217, RZ, 0x4, P6 ;  /* 0x00000004ffd97807 */ /* 0x000fe40003000000 */
[----:B------:R-:W-:Y:S02]  /*8200*/  ISETP.GE.AND P6, PT, R118, UR4, PT ;  /* 0x0000000476007c0c */ /* 0x000fe4000bfc6270 */
[----:B------:R-:W-:Y:S02]  /*8210*/  SEL R118, R157, RZ, P3 ;  /* 0x000000ff9d767207 */ /* 0x000fe40001800000 */
[----:B------:R-:W2:Y:S01]  /*8220*/  LDL.LU R157, [R1+0x1f0] ;  /* 0x0001f000019d7983 */ /* 0x000ea20000300800 */
[----:B------:R-:W-:Y:S01]  /*8230*/  IMAD.WIDE R122, R9, 0x4, R122 ;  /* 0x00000004097a7825 */ /* 0x000fe200078e027a */
[C---:B------:R-:W-:Y:S02]  /*8240*/  LOP3.LUT R10, R4.reuse, 0x72, RZ, 0xfc, !PT ;  /* 0x00000072040a7812 */ /* 0x040fe400078efcff */
[----:B-1----:R-:W-:-:S02]  /*8250*/  LOP3.LUT R221, R4, 0x14, RZ, 0xfc, !PT ;  /* 0x0000001404dd7812 */ /* 0x002fc400078efcff */
[----:B------:R1:W-:Y:S01]  /*8260*/  LDGSTS.E [R21+0xa000], desc[UR16][R122.64], P5 ;  /* 0x0a0000007a157fae */ /* 0x0003e2000a921850 */
[----:B------:R-:W-:Y:S01]  /*8270*/  ISETP.GE.AND P5, PT, R10, UR4, PT ;  /* 0x000000040a007c0c */ /* 0x000fe2000bfa6270 */
[----:B------:R-:W-:Y:S01]  /*8280*/  IMAD.WIDE R124, R9, 0x4, R124 ;  /* 0x00000004097c7825 */ /* 0x000fe200078e027c */
[----:B------:R-:W-:-:S04]  /*8290*/  LOP3.LUT R10, R4, 0x16, RZ, 0xfc, !PT ;  /* 0x00000016040a7812 */ /* 0x000fc800078efcff */
[----:B------:R3:W-:Y:S01]  /*82a0*/  LDGSTS.E [R21+0xa008], desc[UR16][R124.64], P4 ;  /* 0x0a0080007c157fae */ /* 0x0007e2000a121850 */
[----:B-1----:R-:W-:Y:S02]  /*82b0*/  SEL R122, RZ, 0x4, P5 ;  /* 0x00000004ff7a7807 */ /* 0x002fe40002800000 */
[----:B------:R-:W-:-:S04]  /*82c0*/  ISETP.GE.AND P5, PT, R221, UR4, PT ;  /* 0x00000004dd007c0c */ /* 0x000fc8000bfa6270 */
[----:B------:R-:W-:Y:S02]  /*82d0*/  SEL R123, RZ, 0x4, P5 ;  /* 0x00000004ff7b7807 */ /* 0x000fe40002800000 */
[----:B------:R-:W-:Y:S02]  /*82e0*/  ISETP.GE.AND P5, PT, R10, UR4, PT ;  /* 0x000000040a007c0c */ /* 0x000fe4000bfa6270 */
[----:B------:R-:W-:Y:S02]  /*82f0*/  SEL R10, R120, RZ, P3 ;  /* 0x000000ff780a7207 */ /* 0x000fe40001800000 */
[----:B---3--:R-:W-:Y:S02]  /*8300*/  LOP3.LUT R124, R4, 0x34, RZ, 0xfc, !PT ;  /* 0x00000034047c7812 */ /* 0x008fe400078efcff */
[----:B------:R-:W-:Y:S02]  /*8310*/  ISETP.NE.U32.AND P4, PT, R10, RZ, PT ;  /* 0x000000ff0a00720c */ /* 0x000fe40003f85070 */
[----:B------:R-:W-:-:S02]  /*8320*/  SEL R221, RZ, 0x4, P5 ;  /* 0x00000004ffdd7807 */ /* 0x000fc40002800000 */
[----:B------:R-:W-:Y:S02]  /*8330*/  LOP3.LUT R10, R4, 0x28, RZ, 0xfc, !PT ;  /* 0x00000028040a7812 */ /* 0x000fe400078efcff */
[----:B------:R-:W-:Y:S02]  /*8340*/  ISETP.GE.AND P5, PT, R124, UR4, PT ;  /* 0x000000047c007c0c */ /* 0x000fe4000bfa6270 */
[----:B------:R-:W-:Y:S02]  /*8350*/  LOP3.LUT R125, R4, 0x36, RZ, 0xfc, !PT ;  /* 0x00000036047d7812 */ /* 0x000fe400078efcff */
[----:B------:R-:W-:Y:S02]  /*8360*/  SEL R220, RZ, 0x4, P6 ;  /* 0x00000004ffdc7807 */ /* 0x000fe40003000000 */
[----:B------:R-:W-:Y:S02]  /*8370*/  ISETP.GE.AND P6, PT, R10, UR4, PT ;  /* 0x000000040a007c0c */ /* 0x000fe4000bfc6270 */
[----:B------:R-:W-:-:S02]  /*8380*/  SEL R120, RZ, 0x4, P5 ;  /* 0x00000004ff787807 */ /* 0x000fc40002800000 */
[----:B------:R-:W-:Y:S02]  /*8390*/  ISETP.GE.AND P5, PT, R125, UR4, PT ;  /* 0x000000047d007c0c */ /* 0x000fe4000bfa6270 */
[----:B------:R-:W-:Y:S02]  /*83a0*/  SEL R10, RZ, 0x4, P6 ;  /* 0x00000004ff0a7807 */ /* 0x000fe40003000000 */
[----:B------:R-:W-:Y:S02]  /*83b0*/  SEL R125, RZ, 0x4, P5 ;  /* 0x00000004ff7d7807 */ /* 0x000fe40002800000 */
[----:B------:R-:W-:Y:S02]  /*83c0*/  ISETP.GE.AND P5, PT, R19, UR4, PT ;  /* 0x0000000413007c0c */ /* 0x000fe4000bfa6270 */
[----:B------:R-:W-:Y:S02]  /*83d0*/  SEL R10, R10, RZ, P3 ;  /* 0x000000ff0a0a7207 */ /* 0x000fe40001800000 */
[----:B------:R-:W-:-:S02]  /*83e0*/  LOP3.LUT R124, R4, 0x56, RZ, 0xfc, !PT ;  /* 0x00000056047c7812 */ /* 0x000fc400078efcff */
[----:B------:R-:W-:Y:S02]  /*83f0*/  SEL R19, RZ, 0x4, P5 ;  /* 0x00000004ff137807 */ /* 0x000fe40002800000 */
[----:B------:R-:W-:Y:S02]  /*8400*/  ISETP.NE.U32.AND P5, PT, R10, RZ, PT ;  /* 0x000000ff0a00720c */ /* 0x000fe40003fa5070 */
[----:B------:R-:W-:Y:S01]  /*8410*/  LOP3.LUT R10, R4, 0x2a, RZ, 0xfc, !PT ;  /* 0x0000002a040a7812 */ /* 0x000fe200078efcff */
[----:B------:R-:W-:-:S03]  /*8420*/  IMAD.WIDE R158, R9, 0x4, R158 ;  /* 0x00000004099e7825 */ /* 0x000fc600078e029e */
[----:B------:R-:W-:Y:S01]  /*8430*/  ISETP.GE.AND P6, PT, R10, UR4, PT ;  /* 0x000000040a007c0c */ /* 0x000fe2000bfc6270 */
[----:B------:R-:W-:-:S03]  /*8440*/  IMAD.WIDE R188, R9, 0x4, R188 ;  /* 0x0000000409bc7825 */ /* 0x000fc600078e02bc */
[----:B------:R-:W-:-:S04]  /*8450*/  SEL R10, RZ, 0x4, P6 ;  /* 0x00000004ff0a7807 */ /* 0x000fc80003000000 */
[----:B------:R-:W-:Y:S01]  /*8460*/  SEL R10, R10, RZ, P3 ;  /* 0x000000ff0a0a7207 */ /* 0x000fe20001800000 */
[----:B--2---:R-:W-:-:S05]  /*8470*/  IMAD.WIDE R156, R9, 0x4, R156 ;  /* 0x00000004099c7825 */ /* 0x004fca00078e029c */
[----:B------:R1:W-:Y:S01]  /*8480*/  LDGSTS.E [R21+0xc000], desc[UR16][R156.64], P2 ;  /* 0x0c0000009c157fae */ /* 0x0003e20009121850 */
[----:B------:R-:W-:-:S03]  /*8490*/  ISETP.GE.AND P2, PT, R124, UR4, PT ;  /* 0x000000047c007c0c */ /* 0x000fc6000bf46270 */
[----:B------:R2:W-:Y:S01]  /*84a0*/  LDGSTS.E [R21+0xc008], desc[UR16][R158.64], P1 ;  /* 0x0c0080009e157fae */ /* 0x0005e20008921850 */
[----:B------:R-:W-:-:S03]  /*84b0*/  SEL R124, RZ, 0x4, P2 ;  /* 0x00000004ff7c7807 */ /* 0x000fc60001000000 */
[----:B------:R3:W-:Y:S01]  /*84c0*/  LDGSTS.E [R21+0xe000], desc[UR16][R188.64], P0 ;  /* 0x0e000000bc157fae */ /* 0x0007e20008121850 */
[C---:B-1----:R-:W-:Y:S02]  /*84d0*/  LOP3.LUT R157, R4.reuse, 0x74, RZ, 0xfc, !PT ;  /* 0x00000074049d7812 */ /* 0x042fe400078efcff */
[----:B------:R-:W-:Y:S02]  /*84e0*/  LOP3.LUT R156, R4, 0x18, RZ, 0xfc, !PT ;  /* 0x00000018049c7812 */ /* 0x000fe400078efcff */
[----:B------:R-:W-:Y:S02]  /*84f0*/  ISETP.GE.AND P2, PT, R157, UR4, PT ;  /* 0x000000049d007c0c */ /* 0x000fe4000bf46270 */
[----:B------:R-:W-:Y:S02]  /*8500*/  ISETP.GE.AND P1, PT, R156, UR4, PT ;  /* 0x000000049c007c0c */ /* 0x000fe4000bf26270 */
[----:B------:R-:W-:Y:S02]  /*8510*/  SEL R157, RZ, 0x4, P2 ;  /* 0x00000004ff9d7807 */ /* 0x000fe40001000000 */
[----:B--2---:R-:W-:-:S02]  /*8520*/  LOP3.LUT R159, R4, 0x1a, RZ, 0xfc, !PT ;  /* 0x0000001a049f7812 */ /* 0x004fc400078efcff */
[----:B---3--:R-:W-:Y:S02]  /*8530*/  LOP3.LUT R189, R4, 0x3a, RZ, 0xfc, !PT ;  /* 0x0000003a04bd7812 */ /* 0x008fe400078efcff */
[----:B------:R-:W-:Y:S02]  /*8540*/  ISETP.GE.AND P2, PT, R138, UR4, PT ;  /* 0x000000048a007c0c */ /* 0x000fe4000bf46270 */
[----:B------:R-:W-:Y:S02]  /*8550*/  SEL R156, RZ, 0x4, P1 ;  /* 0x00000004ff9c7807 */ /* 0x000fe40000800000 */
[----:B------:R-:W-:Y:S02]  /*8560*/  ISETP.GE.AND P1, PT, R159, UR4, PT ;  /* 0x000000049f007c0c */ /* 0x000fe4000bf26270 */
[----:B------:R-:W-:Y:S02]  /*8570*/  ISETP.GE.AND P0, PT, R189, UR4, PT ;  /* 0x00000004bd007c0c */ /* 0x000fe4000bf06270 */
[----:B------:R-:W-:-:S02]  /*8580*/  SEL R138, RZ, 0x4, P2 ;  /* 0x00000004ff8a7807 */ /* 0x000fc40001000000 */
[----:B------:R-:W-:Y:S02]  /*8590*/  LOP3.LUT R159, R4, 0x58, RZ, 0xfc, !PT ;  /* 0x00000058049f7812 */ /* 0x000fe400078efcff */
[----:B------:R-:W-:Y:S02]  /*85a0*/  ISETP.NE.U32.AND P2, PT, R10, RZ, PT ;  /* 0x000000ff0a00720c */ /* 0x000fe40003f45070 */
[----:B------:R-:W-:Y:S02]  /*85b0*/  SEL R10, R121, RZ, P3 ;  /* 0x000000ff790a7207 */ /* 0x000fe40001800000 */
[----:B------:R-:W-:Y:S02]  /*85c0*/  SEL R121, RZ, 0x4, P0 ;  /* 0x00000004ff797807 */ /* 0x000fe40000000000 */
[----:B------:R-:W-:Y:S02]  /*85d0*/  ISETP.GE.AND P0, PT, R159, UR4, PT ;  /* 0x000000049f007c0c */ /* 0x000fe4000bf06270 */
[----:B------:R-:W-:-:S02]  /*85e0*/  LOP3.LUT R188, R4, 0x5a, RZ, 0xfc, !PT ;  /* 0x0000005a04bc7812 */ /* 0x000fc400078efcff */
[----:B------:R-:W-:Y:S02]  /*85f0*/  SEL R158, RZ, 0x4, P1 ;  /* 0x00000004ff9e7807 */ /* 0x000fe40000800000 */
[----:B------:R-:W-:Y:S02]  /*8600*/  SEL R159, RZ, 0x4, P0 ;  /* 0x00000004ff9f7807 */ /* 0x000fe40000000000 */
[----:B------:R-:W-:Y:S02]  /*8610*/  ISETP.GE.AND P1, PT, R139, UR4, PT ;  /* 0x000000048b007c0c */ /* 0x000fe4000bf26270 */
[----:B------:R-:W-:Y:S02]  /*8620*/  ISETP.GE.AND P0, PT, R188, UR4, PT ;  /* 0x00000004bc007c0c */ /* 0x000fe4000bf06270 */
[----:B------:R-:W-:Y:S02]  /*8630*/  LOP3.LUT R189, R4, 0x78, RZ, 0xfc, !PT ;  /* 0x0000007804bd7812 */ /* 0x000fe400078efcff */
[----:B------:R-:W-:-:S02]  /*8640*/  SEL R139, RZ, 0x4, P1 ;  /* 0x00000004ff8b7807 */ /* 0x000fc40000800000 */
[----:B------:R-:W-:Y:S02]  /*8650*/  SEL R188, RZ, 0x4, P0 ;  /* 0x00000004ffbc7807 */ /* 0x000fe40000000000 */
[----:B------:R-:W-:Y:S02]  /*8660*/  ISETP.NE.U32.AND P1, PT, R10, RZ, PT ;  /* 0x000000ff0a00720c */ /* 0x000fe40003f25070 */
[----:B------:R-:W-:Y:S02]  /*8670*/  ISETP.GE.AND P0, PT, R189, UR4, PT ;  /* 0x00000004bd007c0c */ /* 0x000fe4000bf06270 */
[----:B------:R-:W-:Y:S02]  /*8680*/  SEL R10, R153, RZ, P3 ;  /* 0x000000ff990a7207 */ /* 0x000fe40001800000 */
[----:B------:R-:W-:Y:S02]  /*8690*/  SEL R189, RZ, 0x4, P0 ;  /* 0x00000004ffbd7807 */ /* 0x000fe40000000000 */
[----:B------:R-:W-:-:S02]  /*86a0*/  ISETP.NE.U32.AND P0, PT, R10, RZ, PT ;  /* 0x000000ff0a00720c */ /* 0x000fc40003f05070 */
[----:B------:R-:W-:Y:S02]  /*86b0*/  SEL R10, R161, RZ, P3 ;  /* 0x000000ffa10a7207 */ /* 0x000fe40001800000 */
[----:B------:R-:W2:Y:S01]  /*86c0*/  LDL.LU R161, [R1+0x1ec] ;  /* 0x0001ec0001a17983 */ /* 0x000ea20000300800 */
[----:B------:R-:W-:Y:S01]  /*86d0*/  ISETP.NE.U32.AND P6, PT, R119, RZ, PT ;  /* 0x000000ff7700720c */ /* 0x000fe20003fc5070 */
[----:B------:R-:W-:Y:S01]  /*86e0*/  IMAD.WIDE R190, R9, 0x4, R190 ;  /* 0x0000000409be7825 */ /* 0x000fe200078e02be */
[----:B------:R-:W-:-:S11]  /*86f0*/  LOP3.LUT R119, R4, 0x1c, RZ, 0xfc, !PT ;  /* 0x0000001c04777812 */ /* 0x000fd600078efcff */
[----:B------:R1:W-:Y:S02]  /*8700*/  LDGSTS.E [R21+0xe008], desc[UR16][R190.64], P6 ;  /* 0x0e008000be157fae */ /* 0x0003e4000b121850 */
[----:B-1----:R-:W-:-:S04]  /*8710*/  LOP3.LUT R190, R4, 0x7a, RZ, 0xfc, !PT ;  /* 0x0000007a04be7812 */ /* 0x002fc800078efcff */
[----:B------:R-:W-:Y:S02]  /*8720*/  ISETP.GE.AND P6, PT, R190, UR4, PT ;  /* 0x00000004be007c0c */ /* 0x000fe4000bfc6270 */
[----:B------:R-:W-:Y:S02]  /*8730*/  LOP3.LUT R191, R4, 0x1e, RZ, 0xfc, !PT ;  /* 0x0000001e04bf7812 */ /* 0x000fe400078efcff */
[----:B------:R-:W-:Y:S02]  /*8740*/  SEL R21, RZ, 0x4, P6 ;  /* 0x00000004ff157807 */ /* 0x000fe40003000000 */
[----:B------:R-:W-:-:S04]  /*8750*/  ISETP.GE.AND P6, PT, R119, UR4, PT ;  /* 0x0000000477007c0c */ /* 0x000fc8000bfc6270 */
[----:B------:R-:W-:Y:S02]  /*8760*/  SEL R119, RZ, 0x4, P6 ;  /* 0x00000004ff777807 */ /* 0x000fe40003000000 */
[----:B------:R-:W-:-:S04]  /*8770*/  ISETP.GE.AND P6, PT, R191, UR4, PT ;  /* 0x00000004bf007c0c */ /* 0x000fc8000bfc6270 */
[----:B------:R-:W-:Y:S02]  /*8780*/  SEL R153, RZ, 0x4, P6 ;  /* 0x00000004ff997807 */ /* 0x000fe40003000000 */
[----:B------:R-:W-:Y:S01]  /*8790*/  ISETP.NE.U32.AND P6, PT, R118, RZ, PT ;  /* 0x000000ff7600720c */ /* 0x000fe20003fc5070 */
[----:B------:R-:W-:-:S04]  /*87a0*/  IMAD.WIDE R222, R9, 0x4, R222 ;  /* 0x0000000409de7825 */ /* 0x000fc800078e02de */
[----:B------:R-:W-:-:S08]  /*87b0*/  IMAD.WIDE R224, R9, 0x4, R224 ;  /* 0x0000000409e07825 */ /* 0x000fd000078e02e0 */
[----:B------:R-:W-:Y:S01]  /*87c0*/  LDGSTS.E [R241+0x8000], desc[UR16][R222.64], P6 ;  /* 0x08000000def17fae */ /* 0x000fe2000b121850 */
[----:B------:R-:W-:Y:S02]  /*87d0*/  ISETP.NE.U32.AND P6, PT, R10, RZ, PT ;  /* 0x000000ff0a00720c */ /* 0x000fe40003fc5070 */
[----:B------:R-:W-:Y:S01]  /*87e0*/  SEL R10, R152, RZ, P3 ;  /* 0x000000ff980a7207 */ /* 0x000fe20001800000 */
[----:B------:R-:W-:Y:S01]  /*87f0*/  LDGSTS.E [R241+0x8008], desc[UR16][R224.64], P4 ;  /* 0x08008000e0f17fae */ /* 0x000fe2000a121850 */
[----:B------:R-:W-:Y:S02]  /*8800*/  IMAD.WIDE R126, R9, 0x4, R126 ;  /* 0x00000004097e7825 */ /* 0x000fe400078e027e */
[----:B------:R-:W-:Y:S02]  /*8810*/  ISETP.NE.U32.AND P4, PT, R10, RZ, PT ;  /* 0x000000ff0a00720c */ /* 0x000fe40003f85070 */
[----:B------:R-:W-:Y:S01]  /*8820*/  SEL R10, R155, RZ, P3 ;  /* 0x000000ff9b0a7207 */ /* 0x000fe20001800000 */
[----:B------:R-:W-:Y:S01]  /*8830*/  LDGSTS.E [R241+0xa000], desc[UR16][R126.64], P5 ;  /* 0x0a0000007ef17fae */ /* 0x000fe2000a921850 */
[----:B------:R-:W-:-:S02]  /*8840*/  IMAD.WIDE R128, R9, 0x4, R128 ;  /* 0x0000000409807825 */ /* 0x000fc400078e0280 */
[----:B------:R-:W-:Y:S02]  /*8850*/  ISETP.NE.U32.AND P5, PT, R10, RZ, PT ;  /* 0x000000ff0a00720c */ /* 0x000fe40003fa5070 */
[----:B------:R-:W-:Y:S01]  /*8860*/  SEL R10, R214, RZ, P3 ;  /* 0x000000ffd60a7207 */ /* 0x000fe20001800000 */
[----:B------:R-:W-:Y:S03]  /*8870*/  LDGSTS.E [R241+0xa008], desc[UR16][R128.64], P2 ;  /* 0x0a00800080f17fae */ /* 0x000fe60009121850 */
[----:B------:R-:W-:Y:S02]  /*8880*/  ISETP.NE.U32.AND P2, PT, R10, RZ, PT ;  /* 0x000000ff0a00720c */ /* 0x000fe40003f45070 */
[----:B------:R-:W-:Y:S01]  /*8890*/  SEL R10, R154, RZ, P3 ;  /* 0x000000ff9a0a7207 */ /* 0x000fe20001800000 */
[----:B------:R-:W-:-:S04]  /*88a0*/  IMAD.WIDE R162, R9, 0x4, R162 ;  /* 0x0000000409a27825 */ /* 0x000fc800078e02a2 */
        /* <DEDUP_REMOVED lines=20> */
[----:B--2---:R-:W-:-:S05]  /*89f0*/  IMAD.WIDE R160, R9, 0x4, R160 ;  /* 0x0000000409a07825 */ /* 0x004fca00078e02a0 */
[----:B------:R-:W-:Y:S01]  /*8a00*/  LDGSTS.E [R241+0xc000], desc[UR16][R160.64], P1 ;  /* 0x0c000000a0f17fae */ /* 0x000fe20008921850 */
[----:B------:R-:W-:Y:S02]  /*8a10*/  ISETP.NE.U32.AND P1, PT, R10, RZ, PT ;  /* 0x000000ff0a00720c */ /* 0x000fe40003f25070 */
[----:B------:R-:W-:Y:S01]  /*8a20*/  SEL R10, R184, RZ, P3 ;  /* 0x000000ffb80a7207 */ /* 0x000fe20001800000 */
[----:B------:R-:W-:Y:S03]  /*8a30*/  LDGSTS.E [R241+0xc008], desc[UR16][R162.64], P0 ;  /* 0x0c008000a2f17fae */ /* 0x000fe60008121850 */
[----:B------:R-:W-:Y:S01]  /*8a40*/  ISETP.NE.U32.AND P0, PT, R10, RZ, PT ;  /* 0x000000ff0a00720c */ /* 0x000fe20003f05070 */
[----:B------:R-:W-:Y:S01]  /*8a50*/  LDGSTS.E [R241+0xe000], desc[UR16][R192.64], P6 ;  /* 0x0e000000c0f17fae */ /* 0x000fe2000b121850 */
[----:B------:R-:W-:-:S03]  /*8a60*/  SEL R10, R216, RZ, P3 ;  /* 0x000000ffd80a7207 */ /* 0x000fc60001800000 */
        /* <DEDUP_REMOVED lines=21> */
[----:B------:R-:W5:Y:S01]  /*8bc0*/  LDL.LU R5, [R1+0x1e8] ;  /* 0x0001e80001057983 */ /* 0x000f620000300800 */
        /* <DEDUP_REMOVED lines=11> */
[----:B------:R1:W-:Y:S01]  /*8c80*/  LDGSTS.E [R250+0xa008], desc[UR16][R136.64], P4 ;  /* 0x0a00800088fa7fae */ /* 0x0003e2000a121850 */
[----:B------:R-:W-:-:S04]  /*8c90*/  SEL R10, R220, RZ, P3 ;  /* 0x000000ffdc0a7207 */ /* 0x000fc80001800000 */
[----:B------:R-:W-:Y:S01]  /*8ca0*/  ISETP.NE.U32.AND P1, PT, R10, RZ, PT ;  /* 0x000000ff0a00720c */ /* 0x000fe20003f25070 */
[----:B------:R-:W-:Y:S01]  /*8cb0*/  LDGSTS.E [R250+0xc000], desc[UR16][R168.64], P5 ;  /* 0x0c000000a8fa7fae */ /* 0x000fe2000a921850 */
        /* <DEDUP_REMOVED lines=15> */
[----:B------:R-:W-:-:S03]  /*8db0*/  SEL R10, R19, RZ, P3 ;  /* 0x000000ff130a7207 */ /* 0x000fc60001800000 */
[----:B------:R-:W1:Y:S01]  /*8dc0*/  LDL.LU R19, [R1+0x1e0] ;  /* 0x0001e00001137983 */ /* 0x000e620000300800 */
[----:B------:R-:W-:Y:S02]  /*8dd0*/  ISETP.NE.U32.AND P1, PT, R10, RZ, PT ;  /* 0x000000ff0a00720c */ /* 0x000fe40003f25070 */
[----:B------:R-:W-:-:S04]  /*8de0*/  SEL R10, R157, RZ, P3 ;  /* 0x000000ff9d0a7207 */ /* 0x000fc80001800000 */
[----:B------:R-:W-:Y:S02]  /*8df0*/  ISETP.NE.U32.AND P6, PT, R10, RZ, PT ;  /* 0x000000ff0a00720c */ /* 0x000fe40003fc5070 */
[----:B------:R-:W-:Y:S02]  /*8e00*/  SEL R10, R138, RZ, P3 ;  /* 0x000000ff8a0a7207 */ /* 0x000fe40001800000 */
[----:B------:R-:W2:Y:S02]  /*8e10*/  LDL.LU R138, [R1+0x1dc] ;  /* 0x0001dc00018a7983 */ /* 0x000ea40000300800 */
[----:B------:R-:W-:Y:S02]  /*8e20*/  ISETP.NE.U32.AND P4, PT, R10, RZ, PT ;  /* 0x000000ff0a00720c */ /* 0x000fe40003f85070 */
[----:B------:R-:W-:Y:S02]  /*8e30*/  SEL R10, R139, RZ, P3 ;  /* 0x000000ff8b0a7207 */ /* 0x000fe40001800000 */
[----:B------:R-:W5:Y:S04]  /*8e40*/  LDL.LU R139, [R1+0x1d8] ;  /* 0x0001d800018b7983 */ /* 0x000f680000300800 */
[----:B------:R-:W2:Y:S04]  /*8e50*/  LDL R191, [R1+0x164] ;  /* 0x0001640001bf7983 */ /* 0x000ea80000100800 */
[----:B------:R-:W3:Y:S04]  /*8e60*/  LDL.LU.64 R192, [R1+0xa0] ;  /* 0x0000a00001c07983 */ /* 0x000ee80000300a00 */
[----:B------:R-:W4:Y:S04]  /*8e70*/  LDL.LU.64 R128, [R1+0x60] ;  /* 0x0000600001807983 */ /* 0x000f280000300a00 */
[----:B------:R-:W2:Y:S01]  /*8e80*/  LDL.LU.64 R126, [R1] ;  /* 0x00000000017e7983 */ /* 0x000ea20000300a00 */
[----:B------:R-:W-:Y:S01]  /*8e90*/  SEL R124, R124, RZ, P3 ;  /* 0x000000ff7c7c7207 */ /* 0x000fe20001800000 */
[C---:B------:R-:W-:Y:S01]  /*8ea0*/  IMAD.WIDE R140, R9.reuse, 0x4, R140 ;  /* 0x00000004098c7825 */ /* 0x040fe200078e028c */
[----:B------:R-:W-:Y:S01]  /*8eb0*/  SEL R156, R156, RZ, P3 ;  /* 0x000000ff9c9c7207 */ /* 0x000fe20001800000 */
[----:B------:R-:W3:Y:S02]  /*8ec0*/  LDL.LU.64 R162, [R1+0x98] ;  /* 0x0000980001a27983 */ /* 0x000ee40000300a00 */
[----:B------:R-:W-:Y:S01]  /*8ed0*/  IMAD.WIDE R142, R9, 0x4, R142 ;  /* 0x00000004098e7825 */ /* 0x000fe200078e028e */
[----:B------:R-:W-:Y:S01]  /*8ee0*/  ISETP.NE.U32.AND P0, PT, R124, RZ, PT ;  /* 0x000000ff7c00720c */ /* 0x000fe20003f05070 */
[----:B------:R-:W-:Y:S01]  /*8ef0*/  LDGSTS.E [R251+0xa000], desc[UR16][R140.64], P5 ;  /* 0x0a0000008cfb7fae */ /* 0x000fe2000a921850 */
[----:B------:R-:W-:-:S02]  /*8f00*/  SEL R158, R158, RZ, P3 ;  /* 0x000000ff9e9e7207 */ /* 0x000fc40001800000 */
[----:B------:R-:W-:Y:S01]  /*8f10*/  ISETP.NE.U32.AND P5, PT, R156, RZ, PT ;  /* 0x000000ff9c00720c */ /* 0x000fe20003fa5070 */
[----:B------:R-:W-:Y:S01]  /*8f20*/  LDGSTS.E [R251+0xa008], desc[UR16][R142.64], P2 ;  /* 0x0a0080008efb7fae */ /* 0x000fe20009121850 */
[----:B------:R-:W-:Y:S01]  /*8f30*/  ISETP.NE.U32.AND P2, PT, R158, RZ, PT ;  /* 0x000000ff9e00720c */ /* 0x000fe20003f45070 */
[C---:B------:R-:W-:Y:S02]  /*8f40*/  IMAD.WIDE R172, R9.reuse, 0x4, R172 ;  /* 0x0000000409ac7825 */ /* 0x040fe400078e02ac */
[----:B------:R-:W3:Y:S02]  /*8f50*/  LDL.LU.64 R160, [R1+0x58] ;  /* 0x0000580001a07983 */ /* 0x000ee40000300a00 */
[C---:B------:R-:W-:Y:S02]  /*8f60*/  IMAD.WIDE R174, R9.reuse, 0x4, R174 ;  /* 0x0000000409ae7825 */ /* 0x040fe400078e02ae */
[----:B------:R-:W-:Y:S02]  /*8f70*/  LDGSTS.E [R251+0xc000], desc[UR16][R172.64], P1 ;  /* 0x0c000000acfb7fae */ /* 0x000fe40008921850 */
[----:B------:R-:W-:-:S02]  /*8f80*/  IMAD.WIDE R204, R9, 0x4, R204 ;  /* 0x0000000409cc7825 */ /* 0x000fc400078e02cc */
[----:B------:R-:W-:Y:S02]  /*8f90*/  LDGSTS.E [R251+0xc008], desc[UR16][R174.64], P0 ;  /* 0x0c008000aefb7fae */ /* 0x000fe40008121850 */
[C---:B------:R-:W-:Y:S02]  /*8fa0*/  IMAD.WIDE R206, R9.reuse, 0x4, R206 ;  /* 0x0000000409ce7825 */ /* 0x040fe400078e02ce */
[----:B------:R-:W-:Y:S02]  /*8fb0*/  LDGSTS.E [R251+0xe000], desc[UR16][R204.64], P6 ;  /* 0x0e000000ccfb7fae */ /* 0x000fe4000b121850 */
[C---:B------:R-:W-:Y:S02]  /*8fc0*/  IMAD.WIDE R110, R9.reuse, 0x4, R110 ;  /* 0x00000004096e7825 */ /* 0x040fe400078e026e */
[----:B------:R-:W-:Y:S02]  /*8fd0*/  LDGSTS.E [R251+0xe008], desc[UR16][R206.64], P4 ;  /* 0x0e008000cefb7fae */ /* 0x000fe4000a121850 */
[----:B------:R-:W-:-:S02]  /*8fe0*/  IMAD.WIDE R112, R9, 0x4, R112 ;  /* 0x0000000409707825 */ /* 0x000fc400078e0270 */
[----:B------:R4:W-:Y:S04]  /*8ff0*/  LDGSTS.E [R252+0x8000], desc[UR16][R110.64], P5 ;  /* 0x080000006efc7fae */ /* 0x0009e8000a921850 */
[----:B------:R2:W-:Y:S01]  /*9000*/  LDGSTS.E [R252+0x8008], desc[UR16][R112.64], P2 ;  /* 0x0800800070fc7fae */ /* 0x0005e20009121850 */
[----:B------:R-:W-:Y:S02]  /*9010*/  SEL R121, R121, RZ, P3 ;  /* 0x000000ff79797207 */ /* 0x000fe40001800000 */
[----:B------:R-:W-:Y:S02]  /*9020*/  SEL R159, R159, RZ, P3 ;  /* 0x000000ff9f9f7207 */ /* 0x000fe40001800000 */
[----:B------:R-:W-:Y:S02]  /*9030*/  ISETP.NE.U32.AND P1, PT, R10, RZ, PT ;  /* 0x000000ff0a00720c */ /* 0x000fe40003f25070 */
[----:B------:R-:W-:Y:S01]  /*9040*/  ISETP.NE.U32.AND P0, PT, R121, RZ, PT ;  /* 0x000000ff7900720c */ /* 0x000fe20003f05070 */
[----:B-1----:R-:W-:-:S04]  /*9050*/  IMAD.SHL.U32 R136, R19, 0x80, RZ ;  /* 0x0000008013887824 */ /* 0x002fc800078e00ff */
[C---:B----4-:R-:W-:Y:S02]  /*9060*/  IMAD.WIDE R110, R136.reuse, 0x4, R128 ;  /* 0x00000004886e7825 */ /* 0x050fe400078e0280 */
[----:B------:R-:W4:Y:S02]  /*9070*/  LDL.LU.64 R128, [R1+0x90] ;  /* 0x0000900001807983 */ /* 0x000f240000300a00 */
[----:B--2---:R-:W-:Y:S02]  /*9080*/  IMAD.WIDE R112, R136, 0x4, R126 ;  /* 0x0000000488707825 */ /* 0x004fe400078e027e */
[----:B------:R-:W2:Y:S01]  /*9090*/  LDL.LU.64 R126, [R1+0x50] ;  /* 0x00005000017e7983 */ /* 0x000ea20000300a00 */
[----:B------:R-:W-:Y:S02]  /*90a0*/  ISETP.NE.U32.AND P6, PT, R159, RZ, PT ;  /* 0x000000ff9f00720c */ /* 0x000fe40003fc5070 */
[----:B------:R-:W-:Y:S01]  /*90b0*/  SEL R188, R188, RZ, P3 ;  /* 0x000000ffbcbc7207 */ /* 0x000fe20001800000 */
[C---:B------:R-:W-:Y:S01]  /*90c0*/  IMAD.WIDE R144, R9.reuse, 0x4, R144 ;  /* 0x0000000409907825 */ /* 0x040fe200078e0290 */
[----:B------:R-:W1:Y:S02]  /*90d0*/  S2R R118, SR_TID.X ;  /* 0x0000000000767919 */ /* 0x000e640000002100 */
[----:B------:R-:W-:Y:S01]  /*90e0*/  ISETP.NE.U32.AND P4, PT, R188, RZ, PT ;  /* 0x000000ffbc00720c */ /* 0x000fe20003f85070 */
[C---:B------:R-:W-:Y:S01]  /*90f0*/  IMAD.WIDE R146, R9.reuse, 0x4, R146 ;  /* 0x0000000409927825 */ /* 0x040fe200078e0292 */
[----:B------:R-:W-:Y:S01]  /*9100*/  LOP3.LUT R222, R4, 0x3c, RZ, 0xfc, !PT ;  /* 0x0000003c04de7812 */ /* 0x000fe200078efcff */
[----:B------:R-:W-:Y:S02]  /*9110*/  LDGSTS.E [R252+0xa000], desc[UR16][R144.64], P1 ;  /* 0x0a00000090fc7fae */ /* 0x000fe40008921850 */
[----:B------:R-:W-:-:S02]  /*9120*/  IMAD.WIDE R176, R9, 0x4, R176 ;  /* 0x0000000409b07825 */ /* 0x000fc400078e02b0 */
[----:B------:R-:W-:Y:S02]  /*9130*/  LDGSTS.E [R252+0xa008], desc[UR16][R146.64], P0 ;  /* 0x0a00800092fc7fae */ /* 0x000fe40008121850 */
[----:B------:R-:W-:Y:S01]  /*9140*/  IMAD.WIDE R178, R9, 0x4, R178 ;  /* 0x0000000409b27825 */ /* 0x000fe200078e02b2 */
[----:B------:R-:W-:Y:S01]  /*9150*/  SEL R189, R189, RZ, P3 ;  /* 0x000000ffbdbd7207 */ /* 0x000fe20001800000 */
[----:B------:R-:W-:Y:S01]  /*9160*/  LDGSTS.E [R252+0xc000], desc[UR16][R176.64], P6 ;  /* 0x0c000000b0fc7fae */ /* 0x000fe2000b121850 */
[----:B------:R-:W-:Y:S02]  /*9170*/  LOP3.LUT R225, R4, 0x3e, RZ, 0xfc, !PT ;  /* 0x0000003e04e17812 */ /* 0x000fe400078efcff */
[----:B------:R-:W-:Y:S01]  /*9180*/  ISETP.GE.AND P6, PT, R222, UR4, PT ;  /* 0x00000004de007c0c */ /* 0x000fe2000bfc6270 */
[----:B------:R-:W-:Y:S01]  /*9190*/  LDGSTS.E [R252+0xc008], desc[UR16][R178.64], P4 ;  /* 0x0c008000b2fc7fae */ /* 0x000fe2000a121850 */
[----:B------:R-:W-:Y:S02]  /*91a0*/  SEL R21, R21, RZ, P3 ;  /* 0x000000ff15157207 */ /* 0x000fe40001800000 */
[----:B------:R-:W-:-:S02]  /*91b0*/  ISETP.NE.U32.AND P5, PT, R189, RZ, PT ;  /* 0x000000ffbd00720c */ /* 0x000fc40003fa5070 */
[----:B------:R-:W-:Y:S02]  /*91c0*/  SEL R10, RZ, 0x4, P6 ;  /* 0x00000004ff0a7807 */ /* 0x000fe40003000000 */
[----:B------:R-:W-:Y:S02]  /*91d0*/  ISETP.GE.AND P4, PT, R225, UR4, PT ;  /* 0x00000004e1007c0c */ /* 0x000fe4000bf86270 */
[----:B------:R-:W-:Y:S02]  /*91e0*/  SEL R119, R119, RZ, P3 ;  /* 0x000000ff77777207 */ /* 0x000fe40001800000 */
[----:B------:R-:W-:Y:S02]  /*91f0*/  LOP3.LUT R155, R4, 0x5c, RZ, 0xfc, !PT ;  /* 0x0000005c049b7812 */ /* 0x000fe400078efcff */
[----:B------:R-:W-:Y:S02]  /*9200*/  ISETP.NE.U32.AND P2, PT, R21, RZ, PT ;  /* 0x000000ff1500720c */ /* 0x000fe40003f45070 */
[----:B------:R-:W-:-:S02]  /*9210*/  SEL R153, R153, RZ, P3 ;  /* 0x000000ff99997207 */ /* 0x000fc40001800000 */
[----:B------:R-:W-:Y:S02]  /*9220*/  SEL R10, R10, RZ, P3 ;  /* 0x000000ff0a0a7207 */ /* 0x000fe40001800000 */
[----:B------:R-:W-:Y:S02]  /*9230*/  SEL R11, RZ, 0x4, P4 ;  /* 0x00000004ff0b7807 */ /* 0x000fe40002000000 */
[----:B------:R-:W-:Y:S02]  /*9240*/  ISETP.NE.U32.AND P1, PT, R119, RZ, PT ;  /* 0x000000ff7700720c */ /* 0x000fe40003f25070 */
[----:B------:R-:W-:Y:S01]  /*9250*/  ISETP.GE.AND P4, PT, R155, UR4, PT ;  /* 0x000000049b007c0c */ /* 0x000fe2000bf86270 */
[----:B------:R-:W-:Y:S01]  /*9260*/  IMAD.WIDE R208, R9, 0x4, R208 ;  /* 0x0000000409d07825 */ /* 0x000fe200078e02d0 */
[----:B------:R-:W-:Y:S02]  /*9270*/  ISETP.NE.U32.AND P0, PT, R153, RZ, PT ;  /* 0x000000ff9900720c */ /* 0x000fe40003f05070 */
[----:B------:R-:W-:-:S02]  /*9280*/  ISETP.NE.U32.AND P6, PT, R10, RZ, PT ;  /* 0x000000ff0a00720c */ /* 0x000fc40003fc5070 */
[----:B------:R-:W-:Y:S01]  /*9290*/  SEL R10, RZ, 0x4, P4 ;  /* 0x00000004ff0a7807 */ /* 0x000fe20002000000 */
[C---:B------:R-:W-:Y:S01]  /*92a0*/  IMAD.WIDE R210, R9.reuse, 0x4, R210 ;  /* 0x0000000409d27825 */ /* 0x040fe200078e02d2 */
[----:B------:R-:W-:Y:S01]  /*92b0*/  LOP3.LUT R223, R4, 0x5e, RZ, 0xfc, !PT ;  /* 0x0000005e04df7812 */ /* 0x000fe200078efcff */
[----:B------:R-:W-:Y:S01]  /*92c0*/  LDGSTS.E [R252+0xe000], desc[UR16][R208.64], P5 ;  /* 0x0e000000d0fc7fae */ /* 0x000fe2000a921850 */
[----:B------:R-:W-:Y:S01]  /*92d0*/  SEL R10, R10, RZ, P3 ;  /* 0x000000ff0a0a7207 */ /* 0x000fe20001800000 */
[----:B------:R-:W-:Y:S01]  /*92e0*/  IMAD.WIDE R114, R9, 0x4, R114 ;  /* 0x0000000409727825 */ /* 0x000fe200078e0272 */
[----:B------:R-:W-:Y:S01]  /*92f0*/  ISETP.GE.AND P5, PT, R223, UR4, PT ;  /* 0x00000004df007c0c */ /* 0x000fe2000bfa6270 */
[----:B------:R-:W-:Y:S01]  /*9300*/  LDGSTS.E [R252+0xe008], desc[UR16][R210.64], P2 ;  /* 0x0e008000d2fc7fae */ /* 0x000fe20009121850 */
[----:B------:R-:W-:Y:S01]  /*9310*/  LOP3.LUT R224, R4, 0x7c, RZ, 0xfc, !PT ;  /* 0x0000007c04e07812 */ /* 0x000fe200078efcff */
[----:B------:R-:W-:Y:S01]  /*9320*/  IMAD.WIDE R116, R9, 0x4, R116 ;  /* 0x0000000409747825 */ /* 0x000fe200078e0274 */
[----:B------:R-:W-:Y:S01]  /*9330*/  SEL R11, R11, RZ, P3 ;  /* 0x000000ff0b0b7207 */ /* 0x000fe20001800000 */
[----:B------:R-:W-:Y:S01]  /*9340*/  LDGSTS.E [R240+0x8000], desc[UR16][R114.64], P1 ;  /* 0x0800000072f07fae */ /* 0x000fe20008921850 */
[----:B------:R-:W-:-:S02]  /*9350*/  ISETP.NE.U32.AND P2, PT, R10, RZ, PT ;  /* 0x000000ff0a00720c */ /* 0x000fc40003f45070 */
[----:B------:R-:W-:Y:S01]  /*9360*/  LOP3.LUT R214, R4, 0x7e, RZ, 0xfc, !PT ;  /* 0x0000007e04d67812 */ /* 0x000fe200078efcff */
[----:B------:R-:W-:Y:S01]  /*9370*/  LDGSTS.E [R240+0x8008], desc[UR16][R116.64], P0 ;  /* 0x0800800074f07fae */ /* 0x000fe20008121850 */
[----:B------:R-:W-:Y:S02]  /*9380*/  SEL R10, RZ, 0x4, P5 ;  /* 0x00000004ff0a7807 */ /* 0x000fe40002800000 */
[----:B------:R-:W-:Y:S02]  /*9390*/  ISETP.GE.AND P1, PT, R224, UR4, PT ;  /* 0x00000004e0007c0c */ /* 0x000fe4000bf26270 */
[----:B-1----:R-:W-:Y:S02]  /*93a0*/  LOP3.LUT R118, R118, 0x7f, RZ, 0xc0, !PT ;  /* 0x0000007f76767812 */ /* 0x002fe400078ec0ff */
[----:B------:R-:W-:Y:S02]  /*93b0*/  ISETP.NE.U32.AND P4, PT, R11, RZ, PT ;  /* 0x000000ff0b00720c */ /* 0x000fe40003f85070 */
[----:B------:R-:W-:-:S02]  /*93c0*/  ISETP.GE.AND P0, PT, R214, UR4, PT ;  /* 0x00000004d6007c0c */ /* 0x000fc4000bf06270 */
[----:B------:R-:W-:Y:S02]  /*93d0*/  SEL R11, R10, RZ, P3 ;  /* 0x000000ff0a0b7207 */ /* 0x000fe40001800000 */
[----:B------:R-:W-:Y:S02]  /*93e0*/  SEL R21, RZ, 0x4, P1 ;  /* 0x00000004ff157807 */ /* 0x000fe40000800000 */
[----:B------:R-:W-:Y:S02]  /*93f0*/  ISETP.GE.AND P1, PT, R118, UR4, PT ;  /* 0x0000000476007c0c */ /* 0x000fe4000bf26270 */
[----:B------:R-:W-:Y:S02]  /*9400*/  SEL R10, RZ, 0x4, P0 ;  /* 0x00000004ff0a7807 */ /* 0x000fe40000000000 */
[----:B------:R-:W-:Y:S02]  /*9410*/  ISETP.NE.U32.AND P5, PT, R11, RZ, PT ;  /* 0x000000ff0b00720c */ /* 0x000fe40003fa5070 */
[----:B------:R-:W-:-:S02]  /*9420*/  SEL R11, R21, RZ, P3 ;  /* 0x000000ff150b7207 */ /* 0x000fc40001800000 */
[----:B------:R-:W-:Y:S01]  /*9430*/  SEL R21, RZ, 0x4, P1 ;  /* 0x00000004ff157807 */ /* 0x000fe20000800000 */
[----:B------:R-:W-:Y:S01]  /*9440*/  IMAD.WIDE R148, R9, 0x4, R148 ;  /* 0x0000000409947825 */ /* 0x000fe200078e0294 */
[----:B------:R-:W-:Y:S02]  /*9450*/  SEL R10, R10, RZ, P3 ;  /* 0x000000ff0a0a7207 */ /* 0x000fe40001800000 */
[----:B------:R-:W-:Y:S02]  /*9460*/  SEL R21, R21, RZ, P3 ;  /* 0x000000ff15157207 */ /* 0x000fe40001800000 */
[----:B------:R-:W-:Y:S01]  /*9470*/  ISETP.NE.U32.AND P1, PT, R11, RZ, PT ;  /* 0x000000ff0b00720c */ /* 0x000fe20003f25070 */
[----:B------:R-:W-:Y:S01]  /*9480*/  LDGSTS.E [R240+0xa000], desc[UR16][R148.64], P6 ;  /* 0x0a00000094f07fae */ /* 0x000fe2000b121850 */
[----:B------:R-:W-:Y:S02]  /*9490*/  ISETP.NE.U32.AND P3, PT, R10, RZ, PT ;  /* 0x000000ff0a00720c */ /* 0x000fe40003f65070 */
[----:B------:R-:W-:Y:S01]  /*94a0*/  ISETP.NE.U32.AND P6, PT, R21, RZ, PT ;  /* 0x000000ff1500720c */ /* 0x000fe20003fc5070 */
[----:B------:R-:W-:-:S04]  /*94b0*/  IMAD.WIDE R150, R9, 0x4, R150 ;  /* 0x0000000409967825 */ /* 0x000fc800078e0296 */
[C---:B------:R-:W-:Y:S01]  /*94c0*/  IMAD.WIDE R180, R9.reuse, 0x4, R180 ;  /* 0x0000000409b47825 */ /* 0x040fe200078e02b4 */
[----:B------:R-:W-:Y:S03]  /*94d0*/  LDGSTS.E [R240+0xa008], desc[UR16][R150.64], P4 ;  /* 0x0a00800096f07fae */ /* 0x000fe6000a121850 */
[C---:B------:R-:W-:Y:S01]  /*94e0*/  IMAD.WIDE R182, R9.reuse, 0x4, R182 ;  /* 0x0000000409b67825 */ /* 0x040fe200078e02b6 */
[----:B------:R-:W-:Y:S03]  /*94f0*/  LDGSTS.E [R240+0xc000], desc[UR16][R180.64], P2 ;  /* 0x0c000000b4f07fae */ /* 0x000fe60009121850 */
[C---:B------:R-:W-:Y:S01]  /*9500*/  IMAD.WIDE R212, R9.reuse, 0x4, R212 ;  /* 0x0000000409d47825 */ /* 0x040fe200078e02d4 */
[----:B------:R-:W-:Y:S03]  /*9510*/  LDGSTS.E [R240+0xc008], desc[UR16][R182.64], P5 ;  /* 0x0c008000b6f07fae */ /* 0x000fe6000a921850 */
[----:B------:R-:W-:Y:S01]  /*9520*/  IMAD.WIDE R236, R9, 0x4, R236 ;  /* 0x0000000409ec7825 */ /* 0x000fe200078e02ec */
[----:B------:R-:W-:Y:S03]  /*9530*/  LDGSTS.E [R240+0xe000], desc[UR16][R212.64], P1 ;  /* 0x0e000000d4f07fae */ /* 0x000fe60008921850 */
[C---:B---3--:R-:W-:Y:S01]  /*9540*/  IMAD.WIDE R10, R136.reuse, 0x4, R192 ;  /* 0x00000004880a7825 */ /* 0x048fe200078e02c0 */
[----:B------:R-:W-:Y:S03]  /*9550*/  LDGSTS.E [R240+0xe008], desc[UR16][R236.64], P3 ;  /* 0x0e008000ecf07fae */ /* 0x000fe60009921850 */
[C---:B------:R-:W-:Y:S01]  /*9560*/  IMAD.WIDE R26, R136.reuse, 0x4, R26 ;  /* 0x00000004881a7825 */ /* 0x040fe200078e021a */
[----:B------:R-:W0:Y:S03]  /*9570*/  LDGDEPBAR ;  /* 0x00000000000079af */ /* 0x000e260000000000 */
[C---:B------:R-:W-:Y:S01]  /*9580*/  IMAD.WIDE R24, R136.reuse, 0x4, R24 ;  /* 0x0000000488187825 */ /* 0x040fe200078e0218 */
[----:B------:R1:W-:Y:S03]  /*9590*/  LDGSTS.E [R242+0x20000], desc[UR16][R10.64], P6 ;  /* 0x200000000af27fae */ /* 0x0003e6000b121850 */
[C---:B------:R-:W-:Y:S01]  /*95a0*/  IMAD.WIDE R22, R136.reuse, 0x4, R22 ;  /* 0x0000000488167825 */ /* 0x040fe200078e0216 */
[----:B------:R-:W-:Y:S03]  /*95b0*/  LDGSTS.E [R242+0x20400], desc[UR16][R110.64], P6 ;  /* 0x204000006ef27fae */ /* 0x000fe6000b121850 */
[C---:B------:R-:W-:Y:S01]  /*95c0*/  IMAD.WIDE R108, R136.reuse, 0x4, R108 ;  /* 0x00000004886c7825 */ /* 0x040fe200078e026c */
[----:B------:R-:W-:Y:S03]  /*95d0*/  LDGSTS.E [R242+0x20800], desc[UR16][R112.64], P6 ;  /* 0x2080000070f27fae */ /* 0x000fe6000b121850 */
[C---:B------:R-:W-:Y:S01]  /*95e0*/  IMAD.WIDE R16, R136.reuse, 0x4, R16 ;  /* 0x0000000488107825 */ /* 0x040fe200078e0210 */
[----:B------:R-:W-:Y:S04]  /*95f0*/  LDGSTS.E [R242+0x20c00], desc[UR16][R26.64], P6 ;  /* 0x20c000001af27fae */ /* 0x000fe8000b121850 */
[----:B------:R-:W-:Y:S01]  /*9600*/  LDGSTS.E [R242+0x21000], desc[UR16][R24.64], P6 ;  /* 0x2100000018f27fae */ /* 0x000fe2000b121850 */
[----:B-1----:R-:W-:-:S03]  /*9610*/  IMAD.WIDE R10, R136, 0x4, R162 ;  /* 0x00000004880a7825 */ /* 0x002fc600078e02a2 */
[----:B------:R-:W-:Y:S01]  /*9620*/  LDGSTS.E [R242+0x21400], desc[UR16][R22.64], P6 ;  /* 0x2140000016f27fae */ /* 0x000fe2000b121850 */
[----:B------:R-:W-:-:S03]  /*9630*/  IMAD.WIDE R14, R136, 0x4, R14 ;  /* 0x00000004880e7825 */ /* 0x000fc600078e020e */
[----:B------:R-:W-:Y:S01]  /*9640*/  LDGSTS.E [R242+0x21800], desc[UR16][R108.64], P6 ;  /* 0x218000006cf27fae */ /* 0x000fe2000b121850 */
[----:B------:R-:W-:-:S03]  /*9650*/  IMAD.WIDE R100, R136, 0x4, R100 ;  /* 0x0000000488647825 */ /* 0x000fc600078e0264 */
[----:B------:R1:W-:Y:S01]  /*9660*/  LDGSTS.E [R242+0x21c00], desc[UR16][R16.64], P6 ;  /* 0x21c0000010f27fae */ /* 0x0003e2000b121850 */
[----:B------:R-:W-:-:S03]  /*9670*/  IMAD.WIDE R90, R136, 0x4, R90 ;  /* 0x00000004885a7825 */ /* 0x000fc600078e025a */
[----:B------:R-:W3:Y:S01]  /*9680*/  LDL.LU.64 R162, [R1+0x88] ;  /* 0x0000880001a27983 */ /* 0x000ee20000300a00 */
[----:B------:R-:W-:-:S03]  /*9690*/  IMAD.WIDE R12, R136, 0x4, R12 ;  /* 0x00000004880c7825 */ /* 0x000fc600078e020c */
[----:B------:R4:W-:Y:S01]  /*96a0*/  LDGSTS.E [R243+0x20080], desc[UR16][R10.64], P6 ;  /* 0x200800000af37fae */ /* 0x0009e2000b121850 */
[----:B-1----:R-:W-:-:S03]  /*96b0*/  IMAD.WIDE R16, R136, 0x4, R160 ;  /* 0x0000000488107825 */ /* 0x002fc600078e02a0 */
[----:B------:R-:W3:Y:S04]  /*96c0*/  LDL.LU.64 R160, [R1+0x48] ;  /* 0x0000480001a07983 */ /* 0x000ee80000300a00 */
[----:B------:R-:W-:Y:S04]  /*96d0*/  LDGSTS.E [R243+0x20480], desc[UR16][R16.64], P6 ;  /* 0x2048000010f37fae */ /* 0x000fe8000b121850 */
[----:B------:R-:W-:Y:S04]  /*96e0*/  LDGSTS.E [R243+0x20880], desc[UR16][R14.64], P6 ;  /* 0x208800000ef37fae */ /* 0x000fe8000b121850 */
[----:B------:R-:W-:Y:S04]  /*96f0*/  LDGSTS.E [R243+0x20c80], desc[UR16][R100.64], P6 ;  /* 0x20c8000064f37fae */ /* 0x000fe8000b121850 */
[----:B------:R-:W-:Y:S04]  /*9700*/  LDGSTS.E [R243+0x21080], desc[UR16][R90.64], P6 ;  /* 0x210800005af37fae */ /* 0x000fe8000b121850 */
[----:B------:R2:W-:Y:S01]  /*9710*/  LDGSTS.E [R243+0x21480], desc[UR16][R12.64], P6 ;  /* 0x214800000cf37fae */ /* 0x0005e2000b121850 */
[----:B----4-:R-:W-:-:S03]  /*9720*/  IMAD.WIDE R10, R136, 0x4, R128 ;  /* 0x00000004880a7825 */ /* 0x010fc600078e0280 */
[----:B------:R-:W4:Y:S01]  /*9730*/  LDL.LU.64 R128, [R1+0x80] ;  /* 0x0000800001807983 */ /* 0x000f220000300a00 */
[----:B--2---:R-:W-:-:S03]  /*9740*/  IMAD.WIDE R12, R136, 0x4, R126 ;  /* 0x00000004880c7825 */ /* 0x004fc600078e027e */
[----:B------:R-:W2:Y:S01]  /*9750*/  LDL.LU.64 R126, [R1+0x20] ;  /* 0x00002000017e7983 */ /* 0x000ea20000300a00 */
[----:B------:R-:W-:-:S04]  /*9760*/  IMAD.WIDE R106, R136, 0x4, R106 ;  /* 0x00000004886a7825 */ /* 0x000fc800078e026a */
[C---:B------:R-:W-:Y:S01]  /*9770*/  IMAD.WIDE R104, R136.reuse, 0x4, R104 ;  /* 0x0000000488687825 */ /* 0x040fe200078e0268 */
[----:B------:R-:W-:Y:S03]  /*9780*/  LDGSTS.E [R243+0x21880], desc[UR16][R106.64], P6 ;  /* 0x218800006af37fae */ /* 0x000fe6000b121850 */
[C---:B------:R-:W-:Y:S01]  /*9790*/  IMAD.WIDE R102, R136.reuse, 0x4, R102 ;  /* 0x0000000488667825 */ /* 0x040fe200078e0266 */
[----:B------:R-:W-:Y:S03]  /*97a0*/  LDGSTS.E [R243+0x21c80], desc[UR16][R104.64], P6 ;  /* 0x21c8000068f37fae */ /* 0x000fe6000b121850 */
[C---:B------:R-:W-:Y:S01]  /*97b0*/  IMAD.WIDE R98, R136.reuse, 0x4, R98 ;  /* 0x0000000488627825 */ /* 0x040fe200078e0262 */
[----:B------:R3:W-:Y:S03]  /*97c0*/  LDGSTS.E [R244+0x20100], desc[UR16][R10.64], P6 ;  /* 0x201000000af47fae */ /* 0x0007e6000b121850 */
        /* <DEDUP_REMOVED lines=8> */
[----:B------:R-:W-:Y:S04]  /*9850*/  LDGSTS.E [R244+0x21500], desc[UR16][R84.64], P6 ;  /* 0x2150000054f47fae */ /* 0x000fe8000b121850 */
[----:B------:R-:W-:Y:S04]  /*9860*/  LDGSTS.E [R244+0x21900], desc[UR16][R92.64], P6 ;  /* 0x219000005cf47fae */ /* 0x000fe8000b121850 */
[----:B------:R-:W-:Y:S01]  /*9870*/  LDGSTS.E [R244+0x21d00], desc[UR16][R94.64], P6 ;  /* 0x21d000005ef47fae */ /* 0x000fe2000b121850 */
[----:B---3--:R-:W-:-:S03]  /*9880*/  IMAD.WIDE R10, R136, 0x4, R162 ;  /* 0x00000004880a7825 */ /* 0x008fc600078e02a2 */
[----:B------:R-:W3:Y:S04]  /*9890*/  LDL.LU.64 R162, [R1+0x78] ;  /* 0x0000780001a27983 */ /* 0x000ee80000300a00 */
[----:B------:R4:W-:Y:S01]  /*98a0*/  LDGSTS.E [R245+0x20180], desc[UR16][R10.64], P6 ;  /* 0x201800000af57fae */ /* 0x0009e2000b121850 */
[----:B-1----:R-:W-:-:S03]  /*98b0*/  IMAD.WIDE R12, R136, 0x4, R160 ;  /* 0x00000004880c7825 */ /* 0x002fc600078e02a0 */
[----:B------:R-:W3:Y:S04]  /*98c0*/  LDL.LU.64 R160, [R1+0x18] ;  /* 0x0000180001a07983 */ /* 0x000ee80000300a00 */
        /* <DEDUP_REMOVED lines=34> */
[----:B------:R-:W-:-:S04]  /*9af0*/  IMAD.WIDE R56, R136, 0x4, R56 ;  /* 0x0000000488387825 */ /* 0x000fc800078e0238 */
[----:B------:R-:W-:-:S04]  /*9b00*/  IMAD.WIDE R46, R136, 0x4, R46 ;  /* 0x00000004882e7825 */ /* 0x000fc800078e022e */
[----:B------:R-:W-:-:S04]  /*9b10*/  IMAD.WIDE R54, R136, 0x4, R54 ;  /* 0x0000000488367825 */ /* 0x000fc800078e0236 */
[----:B---3--:R-:W-:-:S05]  /*9b20*/  IMAD.WIDE R10, R136, 0x4, R162 ;  /* 0x00000004880a7825 */ /* 0x008fca00078e02a2 */
[----:B------:R4:W-:Y:S01]  /*9b30*/  LDGSTS.E [R247+0x20280], desc[UR16][R10.64], P6 ;  /* 0x202800000af77fae */ /* 0x0009e2000b121850 */
[----:B-1----:R-:W-:-:S05]  /*9b40*/  IMAD.WIDE R12, R136, 0x4, R160 ;  /* 0x00000004880c7825 */ /* 0x002fca00078e02a0 */
[----:B------:R2:W-:Y:S04]  /*9b50*/  LDGSTS.E [R247+0x20680], desc[UR16][R12.64], P6 ;  /* 0x206800000cf77fae */ /* 0x0005e8000b121850 */
[----:B------:R-:W-:Y:S04]  /*9b60*/  LDGSTS.E [R247+0x20a80], desc[UR16][R62.64], P6 ;  /* 0x20a800003ef77fae */ /* 0x000fe8000b121850 */
[----:B------:R-:W-:Y:S04]  /*9b70*/  LDGSTS.E [R247+0x20e80], desc[UR16][R64.64], P6 ;  /* 0x20e8000040f77fae */ /* 0x000fe8000b121850 */
[----:B------:R-:W-:Y:S04]  /*9b80*/  LDGSTS.E [R247+0x21280], desc[UR16][R58.64], P6 ;  /* 0x212800003af77fae */ /* 0x000fe8000b121850 */
[----:B------:R-:W-:Y:S04]  /*9b90*/  LDGSTS.E [R247+0x21680], desc[UR16][R56.64], P6 ;  /* 0x2168000038f77fae */ /* 0x000fe8000b121850 */
[----:B------:R-:W-:Y:S04]  /*9ba0*/  LDGSTS.E [R247+0x21a80], desc[UR16][R46.64], P6 ;  /* 0x21a800002ef77fae */ /* 0x000fe8000b121850 */
[----:B------:R-:W-:Y:S01]  /*9bb0*/  LDGSTS.E [R247+0x21e80], desc[UR16][R54.64], P6 ;  /* 0x21e8000036f77fae */ /* 0x000fe2000b121850 */
[----:B----4-:R-:W-:-:S04]  /*9bc0*/  IMAD.WIDE R10, R136, 0x4, R128 ;  /* 0x00000004880a7825 */ /* 0x010fc800078e0280 */
[C---:B--2---:R-:W-:Y:S01]  /*9bd0*/  IMAD.WIDE R12, R136.reuse, 0x4, R126 ;  /* 0x00000004880c7825 */ /* 0x044fe200078e027e */
[----:B------:R1:W-:Y:S04]  /*9be0*/  LDGSTS.E [R248+0x20300], desc[UR16][R10.64], P6 ;  /* 0x203000000af87fae */ /* 0x0003e8000b121850 */
[----:B------:R2:W-:Y:S01]  /*9bf0*/  LDGSTS.E [R248+0x20700], desc[UR16][R12.64], P6 ;  /* 0x207000000cf87fae */ /* 0x0005e2000b121850 */
[----:B-1----:R-:W-:-:S03]  /*9c00*/  IMAD.WIDE R10, R136, 0x4, R2 ;  /* 0x00000004880a7825 */ /* 0x002fc600078e0202 */
[----:B------:R-:W5:Y:S01]  /*9c10*/  LDL.LU.64 R2, [R1+0x1d0] ;  /* 0x0001d00001027983 */ /* 0x000f620000300a00 */
[----:B--2---:R-:W-:-:S03]  /*9c20*/  IMAD.WIDE R12, R136, 0x4, R6 ;  /* 0x00000004880c7825 */ /* 0x004fc600078e0206 */
[----:B------:R-:W5:Y:S01]  /*9c30*/  LDL.LU.64 R6, [R1+0x1c8] ;  /* 0x0001c80001067983 */ /* 0x000f620000300a00 */
[----:B------:R-:W1:Y:S01]  /*9c40*/  S2R R204, SR_TID.X ;  /* 0x0000000000cc7919 */ /* 0x000e620000002100 */
        /* <DEDUP_REMOVED lines=8> */
[----:B------:R-:W-:Y:S01]  /*9cd0*/  ISETP.GE.AND P1, PT, R20, 0x80, PT ;  /* 0x000000801400780c */ /* 0x000fe20003f26270 */
        /* <DEDUP_REMOVED lines=15> */
[C---:B-1----:R-:W-:Y:S02]  /*9dd0*/  IMAD.SHL.U32 R203, R204.reuse, 0x8, RZ ;  /* 0x00000008cccb7824 */ /* 0x042fe400078e00ff */
[----:B------:R1:W-:Y:S01]  /*9de0*/  LDGSTS.E [R249+0x21780], desc[UR16][R28.64], P6 ;  /* 0x217800001cf97fae */ /* 0x0003e2000b121850 */
[----:B------:R-:W-:-:S03]  /*9df0*/  IMAD.SHL.U32 R202, R204, 0x80, RZ ;  /* 0x00000080ccca7824 */ /* 0x000fc600078e00ff */
[----:B------:R2:W-:Y:S04]  /*9e00*/  LDGSTS.E [R249+0x21b80], desc[UR16][R30.64], P6 ;  /* 0x21b800001ef97fae */ /* 0x0005e8000b121850 */
[----:B------:R3:W-:Y:S01]  /*9e10*/  LDGSTS.E [R249+0x21f80], desc[UR16][R32.64], P6 ;  /* 0x21f8000020f97fae */ /* 0x0007e2000b121850 */
[----:B------:R-:W-:-:S03]  /*9e20*/  ISETP.GE.AND P0, PT, R191, R138, PT ;  /* 0x0000008abf00720c */ /* 0x000fc60003f06270 */
[----:B------:R-:W0:Y:S01]  /*9e30*/  LDGDEPBAR ;  /* 0x00000000000079af */ /* 0x000e220000000000 */
[----:B------:R-:W-:Y:S02]  /*9e40*/  CS2R R24, SRZ ;  /* 0x0000000000187805 */ /* 0x000fe4000001ff00 */
[----:B------:R-:W-:Y:S02]  /*9e50*/  CS2R R26, SRZ ;  /* 0x00000000001a7805 */ /* 0x000fe4000001ff00 */
[----:B-1----:R-:W-:Y:S02]  /*9e60*/  CS2R R28, SRZ ;  /* 0x00000000001c7805 */ /* 0x002fe4000001ff00 */
[----:B--2---:R-:W-:Y:S02]  /*9e70*/  CS2R R30, SRZ ;  /* 0x00000000001e7805 */ /* 0x004fe4000001ff00 */
[----:B------:R-:W-:Y:S02]  /*9e80*/  CS2R R34, SRZ ;  /* 0x0000000000227805 */ /* 0x000fe4000001ff00 */
[----:B------:R-:W-:-:S02]  /*9e90*/  CS2R R36, SRZ ;  /* 0x0000000000247805 */ /* 0x000fc4000001ff00 */
[----:B------:R-:W-:Y:S02]  /*9ea0*/  CS2R R38, SRZ ;  /* 0x0000000000267805 */ /* 0x000fe4000001ff00 */
[----:B---3--:R-:W-:Y:S02]  /*9eb0*/  CS2R R32, SRZ ;  /* 0x0000000000207805 */ /* 0x008fe4000001ff00 */
[----:B------:R-:W-:Y:S02]  /*9ec0*/  CS2R R40, SRZ ;  /* 0x0000000000287805 */ /* 0x000fe4000001ff00 */
[----:B------:R-:W-:Y:S02]  /*9ed0*/  CS2R R42, SRZ ;  /* 0x00000000002a7805 */ /* 0x000fe4000001ff00 */
[----:B------:R-:W-:Y:S02]  /*9ee0*/  CS2R R44, SRZ ;  /* 0x00000000002c7805 */ /* 0x000fe4000001ff00 */
[----:B------:R-:W-:-:S02]  /*9ef0*/  CS2R R46, SRZ ;  /* 0x00000000002e7805 */ /* 0x000fc4000001ff00 */
[----:B------:R-:W-:Y:S02]  /*9f00*/  CS2R R48, SRZ ;  /* 0x0000000000307805 */ /* 0x000fe4000001ff00 */
[----:B------:R-:W-:Y:S02]  /*9f10*/  CS2R R50, SRZ ;  /* 0x0000000000327805 */ /* 0x000fe4000001ff00 */
[----:B------:R-:W-:Y:S02]  /*9f20*/  CS2R R52, SRZ ;  /* 0x0000000000347805 */ /* 0x000fe4000001ff00 */
[----:B------:R-:W-:Y:S01]  /*9f30*/  CS2R R54, SRZ ;  /* 0x0000000000367805 */ /* 0x000fe2000001ff00 */
[----:B------:R-:W-:Y:S01]  /*9f40*/  IMAD.SHL.U32 R204, R204, 0x10, RZ ;  /* 0x00000010cccc7824 */ /* 0x000fe200078e00ff */
[----:B------:R-:W-:Y:S02]  /*9f50*/  LOP3.LUT R203, R203, 0x380, RZ, 0xc0, !PT ;  /* 0x00000380cbcb7812 */ /* 0x000fe400078ec0ff */
[----:B------:R-:W-:Y:S01]  /*9f60*/  LOP3.LUT R202, R202, 0x400, RZ, 0xc0, !PT ;  /* 0x00000400caca7812 */ /* 0x000fe200078ec0ff */
[----:B------:R-:W-:Y:S06]  /*9f70*/  @!P1 BRA `(.L_x_0) ;  /* 0x0000005c00c49947 */ /* 0x000fec0003800000 */
[----:B------:R-:W2:Y:S04]  /*9f80*/  LDL.LU R163, [R1+0x1c0] ;  /* 0x0001c00001a37983 */ /* 0x000ea80000300800 */
[----:B------:R-:W3:Y:S04]  /*9f90*/  LDL.LU R160, [R1+0xa8] ;  /* 0x0000a80001a07983 */ /* 0x000ee80000300800 */
[----:B------:R-:W4:Y:S04]  /*9fa0*/  LDL.LU R128, [R1+0xac] ;  /* 0x0000ac0001807983 */ /* 0x000f280000300800 */
[----:B------:R-:W3:Y:S04]  /*9fb0*/  LDL.LU R126, [R1+0xb0] ;  /* 0x0000b000017e7983 */ /* 0x000ee80000300800 */
[----:B------:R-:W3:Y:S04]  /*9fc0*/  LDL.LU R152, [R1+0xb4] ;  /* 0x0000b40001987983 */ /* 0x000ee80000300800 */
[----:B------:R-:W3:Y:S01]  /*9fd0*/  LDL.LU R161, [R1+0xb8] ;  /* 0x0000b80001a17983 */ /* 0x000ee20000300800 */
[----:B-----5:R-:W-:-:S02]  /*9fe0*/  IMAD R118, R18, 0x2, R7 ;  /* 0x0000000212767824 */ /* 0x020fc400078e0207 */
[C---:B------:R-:W-:Y:S01]  /*9ff0*/  IMAD R129, R18.reuse, 0x2, R7 ;  /* 0x0000000212817824 */ /* 0x040fe200078e0207 */
[----:B------:R-:W3:Y:S01]  /*a000*/  LDL.LU R127, [R1+0xbc] ;  /* 0x0000bc00017f7983 */ /* 0x000ee20000300800 */
[C---:B------:R-:W-:Y:S02]  /*a010*/  IMAD R118, R18.reuse, 0x2, R118 ;  /* 0x0000000212767824 */ /* 0x040fe400078e0276 */
[C---:B------:R-:W-:Y:S01]  /*a020*/  IMAD R129, R18.reuse, 0x2, R129 ;  /* 0x0000000212817824 */ /* 0x040fe200078e0281 */
[----:B------:R-:W3:Y:S01]  /*a030*/  LDL.LU R191, [R1+0xc0] ;  /* 0x0000c00001bf7983 */ /* 0x000ee20000300800 */
[C---:B------:R-:W-:Y:S02]  /*a040*/  IMAD R118, R18.reuse, 0x2, R118 ;  /* 0x0000000212767824 */ /* 0x040fe400078e0276 */
[C---:B------:R-:W-:Y:S01]  /*a050*/  IMAD R129, R18.reuse, 0x2, R129 ;  /* 0x0000000212817824 */ /* 0x040fe200078e0281 */
[----:B------:R-:W3:Y:S01]  /*a060*/  LDL.LU R162, [R1+0xc4] ;  /* 0x0000c40001a27983 */ /* 0x000ee20000300800 */
[----:B------:R-:W-:-:S02]  /*a070*/  IMAD R154, R18, 0x2, R7 ;  /* 0x00000002129a7824 */ /* 0x000fc400078e0207 */
[C---:B------:R-:W-:Y:S01]  /*a080*/  IMAD R118, R18.reuse, 0x2, R118 ;  /* 0x0000000212767824 */ /* 0x040fe200078e0276 */
[----:B------:R-:W-:Y:S01]  /*a090*/  SHF.R.S32.HI R11, RZ, 0x1f, R129 ;  /* 0x0000001fff0b7819 */ /* 0x000fe20000011481 */
[----:B------:R-:W-:-:S03]  /*a0a0*/  IMAD R154, R18, 0x2, R154 ;  /* 0x00000002129a7824 */ /* 0x000fc600078e029a */
[----:B------:R-:W-:Y:S02]  /*a0b0*/  SHF.R.S32.HI R12, RZ, 0x1f, R118 ;  /* 0x0000001fff0c7819 */ /* 0x000fe40000011476 */
[----:B------:R-:W-:Y:S02]  /*a0c0*/  SHF.L.U64.HI R11, R129, 0x2, R11 ;  /* 0x00000002810b7819 */ /* 0x000fe4000001020b */
[----:B------:R-:W-:Y:S02]  /*a0d0*/  SHF.R.S32.HI R10, RZ, 0x1f, R154 ;  /* 0x0000001fff0a7819 */ /* 0x000fe4000001149a */
[----:B------:R-:W-:Y:S02]  /*a0e0*/  SHF.L.U64.HI R12, R118, 0x2, R12 ;  /* 0x00000002760c7819 */ /* 0x000fe4000001020c */
[----:B------:R-:W-:Y:S02]  /*a0f0*/  SHF.L.U64.HI R10, R154, 0x2, R10 ;  /* 0x000000029a0a7819 */ /* 0x000fe4000001020a */
[----:B--2---:R-:W-:-:S04]  /*a100*/  SHF.R.S32.HI R24, RZ, 0x1f, R163 ;  /* 0x0000001fff187819 */ /* 0x004fc800000114a3 */
[----:B------:R-:W-:Y:S02]  /*a110*/  SHF.L.U64.HI R24, R163, 0x2, R24 ;  /* 0x00000002a3187819 */ /* 0x000fe40000010218 */
[----:B------:R-:W2:Y:S01]  /*a120*/  LDL.LU R163, [R1+0xc8] ;  /* 0x0000c80001a37983 */ /* 0x000ea20000300800 */
[----:B----4-:R-:W-:-:S03]  /*a130*/  SHF.R.S32.HI R14, RZ, 0x1f, R128 ;  /* 0x0000001fff0e7819 */ /* 0x010fc60000011480 */
[----:B------:R-:W4:Y:S01]  /*a140*/  LDL.LU R129, [R1+0xcc] ;  /* 0x0000cc0001817983 */ /* 0x000f220000300800 */
[----:B---3--:R-:W-:-:S03]  /*a150*/  SHF.R.S32.HI R15, RZ, 0x1f, R126 ;  /* 0x0000001fff0f7819 */ /* 0x008fc6000001147e */
[----:B------:R-:W3:Y:S01]  /*a160*/  LDL.LU R118, [R1+0xd0] ;  /* 0x0000d00001767983 */ /* 0x000ee20000300800 */
[----:B------:R-:W-:Y:S02]  /*a170*/  SHF.R.S32.HI R16, RZ, 0x1f, R152 ;  /* 0x0000001fff107819 */ /* 0x000fe40000011498 */
[----:B------:R-:W-:Y:S01]  /*a180*/  SHF.L.U64.HI R14, R128, 0x2, R14 ;  /* 0x00000002800e7819 */ /* 0x000fe2000001020e */
[----:B------:R-:W3:Y:S01]  /*a190*/  LDL.LU R154, [R1+0xd4] ;  /* 0x0000d400019a7983 */ /* 0x000ee20000300800 */
[----:B------:R-:W-:Y:S02]  /*a1a0*/  SHF.L.U64.HI R15, R126, 0x2, R15 ;  /* 0x000000027e0f7819 */ /* 0x000fe4000001020f */
[----:B------:R-:W-:Y:S01]  /*a1b0*/  SHF.L.U64.HI R16, R152, 0x2, R16 ;  /* 0x0000000298107819 */ /* 0x000fe20000010210 */
[----:B------:R-:W3:Y:S01]  /*a1c0*/  LDL.LU R128, [R1+0xd8] ;  /* 0x0000d80001807983 */ /* 0x000ee20000300800 */
[----:B------:R-:W-:-:S03]  /*a1d0*/  SHF.R.S32.HI R13, RZ, 0x1f, R160 ;  /* 0x0000001fff0d7819 */ /* 0x000fc600000114a0 */
[----:B------:R-:W3:Y:S04]  /*a1e0*/  LDL.LU R126, [R1+0xdc] ;  /* 0x0000dc00017e7983 */ /* 0x000ee80000300800 */
[----:B------:R-:W3:Y:S01]  /*a1f0*/  LDL.LU R152, [R1+0xe0] ;  /* 0x0000e00001987983 */ /* 0x000ee20000300800 */
[----:B------:R-:W-:Y:S02]  /*a200*/  SHF.L.U64.HI R13, R160, 0x2, R13 ;  /* 0x00000002a00d7819 */ /* 0x000fe4000001020d */
[----:B------:R-:W-:Y:S01]  /*a210*/  SHF.R.S32.HI R17, RZ, 0x1f, R161 ;  /* 0x0000001fff117819 */ /* 0x000fe200000114a1 */
[----:B------:R-:W3:Y:S03]  /*a220*/  LDL.LU R160, [R1+0xe4] ;  /* 0x0000e40001a07983 */ /* 0x000ee60000300800 */
[----:B------:R-:W-:-:S02]  /*a230*/  SHF.L.U64.HI R17, R161, 0x2, R17 ;  /* 0x00000002a1117819 */ /* 0x000fc40000010211 */
[----:B------:R-:W3:Y:S01]  /*a240*/  LDL.LU R161, [R1+0xe8] ;  /* 0x0000e80001a17983 */ /* 0x000ee20000300800 */
[C---:B------:R-:W-:Y:S01]  /*a250*/  IMAD.SHL.U32 R125, R136.reuse, 0x8, RZ ;  /* 0x00000008887d7824 */ /* 0x040fe200078e00ff */
[----:B------:R-:W-:Y:S02]  /*a260*/  SHF.R.S32.HI R135, RZ, 0x1f, R136 ;  /* 0x0000001fff877819 */ /* 0x000fe40000011488 */
[----:B------:R-:W-:Y:S02]  /*a270*/  SHF.R.S32.HI R58, RZ, 0x1f, R127 ;  /* 0x0000001fff3a7819 */ /* 0x000fe4000001147f */
[----:B------:R-:W-:Y:S02]  /*a280*/  SHF.L.U64.HI R133, R136, 0x3, R135 ;  /* 0x0000000388857819 */ /* 0x000fe40000010287 */
[----:B------:R-:W-:Y:S02]  /*a290*/  LEA R134, P1, R127, R125, 0x2 ;  /* 0x0000007d7f867211 */ /* 0x000fe400078210ff */
[----:B------:R-:W-:-:S02]  /*a2a0*/  SHF.R.S32.HI R60, RZ, 0x1f, R191 ;  /* 0x0000001fff3c7819 */ /* 0x000fc400000114bf */
[----:B------:R-:W-:Y:S02]  /*a2b0*/  LEA R19, P2, R191, R125, 0x2 ;  /* 0x0000007dbf137211 */ /* 0x000fe400078410ff */
[----:B------:R-:W-:Y:S02]  /*a2c0*/  SHF.R.S32.HI R21, RZ, 0x1f, R20 ;  /* 0x0000001fff157819 */ /* 0x000fe40000011414 */
[-C--:B------:R-:W-:Y:S02]  /*a2d0*/  LEA.HI.X R58, R127, R133.reuse, R58, 0x2, P1 ;  /* 0x000000857f3a7211 */ /* 0x080fe400008f143a */
[----:B------:R-:W-:Y:S01]  /*a2e0*/  LEA.HI.X R60, R191, R133, R60, 0x2, P2 ;  /* 0x00000085bf3c7211 */ /* 0x000fe200010f143c */
[----:B------:R-:W3:Y:S01]  /*a2f0*/  LDL.LU R127, [R1+0xec] ;  /* 0x0000ec00017f7983 */ /* 0x000ee20000300800 */
[----:B------:R-:W-:Y:S02]  /*a300*/  LEA.HI R20, R21, R20, RZ, 0x7 ;  /* 0x0000001415147211 */ /* 0x000fe400078f38ff */
[----:B------:R-:W-:Y:S01]  /*a310*/  SHF.R.S32.HI R62, RZ, 0x1f, R162 ;  /* 0x0000001fff3e7819 */ /* 0x000fe200000114a2 */
[----:B------:R-:W3:Y:S01]  /*a320*/  LDL.LU R191, [R1+0xf0] ;  /* 0x0000f00001bf7983 */ /* 0x000ee20000300800 */
[----:B------:R-:W-:-:S04]  /*a330*/  LEA R25, P1, R162, R125, 0x2 ;  /* 0x0000007da2197211 */ /* 0x000fc800078210ff */
[----:B------:R-:W-:Y:S02]  /*a340*/  LEA.HI.X R62, R162, R133, R62, 0x2, P1 ;  /* 0x00000085a23e7211 */ /* 0x000fe400008f143e */
[----:B------:R-:W3:Y:S01]  /*a350*/  LDL.LU R162, [R1+0xf4] ;  /* 0x0000f40001a27983 */ /* 0x000ee20000300800 */
[----:B--2---:R-:W-:Y:S02]  /*a360*/  SHF.R.S32.HI R64, RZ, 0x1f, R163 ;  /* 0x0000001fff407819 */ /* 0x004fe400000114a3 */
[-C--:B------:R-:W-:Y:S02]  /*a370*/  LEA R21, P2, R163, R125.reuse, 0x2 ;  /* 0x0000007da3157211 */ /* 0x080fe400078410ff */
[----:B----4-:R-:W-:Y:S02]  /*a380*/  SHF.R.S32.HI R66, RZ, 0x1f, R129 ;  /* 0x0000001fff427819 */ /* 0x010fe40000011481 */
[----:B------:R-:W-:Y:S02]  /*a390*/  LEA R22, P3, R129, R125, 0x2 ;  /* 0x0000007d81167211 */ /* 0x000fe400078610ff */
[----:B---3--:R-:W-:-:S02]  /*a3a0*/  SHF.R.S32.HI R68, RZ, 0x1f, R118 ;  /* 0x0000001fff447819 */ /* 0x008fc40000011476 */
[----:B------:R-:W-:Y:S02]  /*a3b0*/  LEA R56, P4, R118, R125, 0x2 ;  /* 0x0000007d76387211 */ /* 0x000fe400078810ff */
[-C--:B------:R-:W-:Y:S02]  /*a3c0*/  LEA.HI.X R64, R163, R133.reuse, R64, 0x2, P2 ;  /* 0x00000085a3407211 */ /* 0x080fe400010f1440 */
[----:B------:R-:W-:Y:S01]  /*a3d0*/  LEA.HI.X R66, R129, R133, R66, 0x2, P3 ;  /* 0x0000008581427211 */ /* 0x000fe200018f1442 */
[----:B------:R-:W2:Y:S01]  /*a3e0*/  LDL.LU R163, [R1+0xf8] ;  /* 0x0000f80001a37983 */ /* 0x000ea20000300800 */
[----:B------:R-:W-:Y:S02]  /*a3f0*/  SHF.R.S32.HI R70, RZ, 0x1f, R154 ;  /* 0x0000001fff467819 */ /* 0x000fe4000001149a */
[----:B------:R-:W-:Y:S01]  /*a400*/  LEA R23, P1, R154, R125, 0x2 ;  /* 0x0000007d9a177211 */ /* 0x000fe200078210ff */
[----:B------:R-:W3:Y:S01]  /*a410*/  LDL.LU R129, [R1+0xfc] ;  /* 0x0000fc0001817983 */ /* 0x000ee20000300800 */
[----:B------:R-:W-:-:S02]  /*a420*/  SHF.R.S32.HI R72, RZ, 0x1f, R128 ;  /* 0x0000001fff487819 */ /* 0x000fc40000011480 */
[----:B------:R-:W-:Y:S02]  /*a430*/  LEA R57, P2, R128, R125, 0x2 ;  /* 0x0000007d80397211 */ /* 0x000fe400078410ff */
[----:B------:R-:W-:Y:S02]  /*a440*/  LEA.HI.X R68, R118, R133, R68, 0x2, P4 ;  /* 0x0000008576447211 */ /* 0x000fe400020f1444 */
[----:B------:R-:W-:Y:S01]  /*a450*/  SHF.R.S32.HI R74, RZ, 0x1f, R126 ;  /* 0x0000001fff4a7819 */ /* 0x000fe2000001147e */
[----:B------:R-:W4:Y:S01]  /*a460*/  LDL.LU R118, [R1+0x100] ;  /* 0x0001000001767983 */ /* 0x000f220000300800 */
[-C--:B------:R-:W-:Y:S02]  /*a470*/  LEA R59, P3, R126, R125.reuse, 0x2 ;  /* 0x0000007d7e3b7211 */ /* 0x080fe400078610ff */
[----:B------:R-:W-:Y:S02]  /*a480*/  SHF.R.S32.HI R76, RZ, 0x1f, R152 ;  /* 0x0000001fff4c7819 */ /* 0x000fe40000011498 */
[----:B------:R-:W-:-:S02]  /*a490*/  LEA R61, P4, R152, R125, 0x2 ;  /* 0x0000007d983d7211 */ /* 0x000fc400078810ff */
[-C--:B------:R-:W-:Y:S02]  /*a4a0*/  LEA.HI.X R70, R154, R133.reuse, R70, 0x2, P1 ;  /* 0x000000859a467211 */ /* 0x080fe400008f1446 */
[-C--:B------:R-:W-:Y:S01]  /*a4b0*/  LEA.HI.X R72, R128, R133.reuse, R72, 0x2, P2 ;  /* 0x0000008580487211 */ /* 0x080fe200010f1448 */
[----:B------:R-:W4:Y:S01]  /*a4c0*/  LDL.LU R154, [R1+0x104] ;  /* 0x00010400019a7983 */ /* 0x000f220000300800 */
[-C--:B------:R-:W-:Y:S02]  /*a4d0*/  LEA.HI.X R74, R126, R133.reuse, R74, 0x2, P3 ;  /* 0x000000857e4a7211 */ /* 0x080fe400018f144a */
[----:B------:R-:W-:Y:S01]  /*a4e0*/  LEA.HI.X R76, R152, R133, R76, 0x2, P4 ;  /* 0x00000085984c7211 */ /* 0x000fe200020f144c */
[----:B------:R-:W4:Y:S01]  /*a4f0*/  LDL.LU R128, [R1+0x108] ;  /* 0x0001080001807983 */ /* 0x000f220000300800 */
[----:B------:R-:W-:Y:S02]  /*a500*/  SHF.R.S32.HI R78, RZ, 0x1f, R160 ;  /* 0x0000001fff4e7819 */ /* 0x000fe400000114a0 */
[C---:B------:R-:W-:Y:S01]  /*a510*/  LEA R63, P1, R160.reuse, R125, 0x2 ;  /* 0x0000007da03f7211 */ /* 0x040fe200078210ff */
[----:B------:R-:W4:Y:S04]  /*a520*/  LDL.LU R126, [R1+0x10c] ;  /* 0x00010c00017e7983 */ /* 0x000f280000300800 */
[----:B------:R-:W4:Y:S01]  /*a530*/  LDL.LU R152, [R1+0x110] ;  /* 0x0001100001987983 */ /* 0x000f220000300800 */
[----:B------:R-:W-:-:S02]  /*a540*/  LEA.HI.X R78, R160, R133, R78, 0x2, P1 ;  /* 0x00000085a04e7211 */ /* 0x000fc400008f144e */
[----:B------:R-:W-:Y:S01]  /*a550*/  SHF.R.S32.HI R80, RZ, 0x1f, R161 ;  /* 0x0000001fff507819 */ /* 0x000fe200000114a1 */
[----:B------:R-:W4:Y:S01]  /*a560*/  LDL.LU R160, [R1+0x114] ;  /* 0x0001140001a07983 */ /* 0x000f220000300800 */
[----:B------:R-:W-:-:S04]  /*a570*/  LEA R65, P2, R161, R125, 0x2 ;  /* 0x0000007da1417211 */ /* 0x000fc800078410ff */
[----:B------:R-:W-:Y:S02]  /*a580*/  LEA.HI.X R80, R161, R133, R80, 0x2, P2 ;  /* 0x00000085a1507211 */ /* 0x000fe400010f1450 */
[----:B------:R-:W4:Y:S01]  /*a590*/  LDL.LU R161, [R1+0x118] ;  /* 0x0001180001a17983 */ /* 0x000f220000300800 */
[----:B------:R-:W-:Y:S02]  /*a5a0*/  SHF.R.S32.HI R82, RZ, 0x1f, R127 ;  /* 0x0000001fff527819 */ /* 0x000fe4000001147f */
[-C--:B------:R-:W-:Y:S02]  /*a5b0*/  LEA R67, P3, R127, R125.reuse, 0x2 ;  /* 0x0000007d7f437211 */ /* 0x080fe400078610ff */
[----:B------:R-:W-:Y:S02]  /*a5c0*/  SHF.R.S32.HI R84, RZ, 0x1f, R191 ;  /* 0x0000001fff547819 */ /* 0x000fe400000114bf */
[----:B------:R-:W-:Y:S02]  /*a5d0*/  LEA R69, P4, R191, R125, 0x2 ;  /* 0x0000007dbf457211 */ /* 0x000fe400078810ff */
[----:B------:R-:W-:-:S02]  /*a5e0*/  LEA.HI.X R82, R127, R133, R82, 0x2, P3 ;  /* 0x000000857f527211 */ /* 0x000fc400018f1452 */
[----:B------:R-:W-:Y:S01]  /*a5f0*/  LEA.HI.X R84, R191, R133, R84, 0x2, P4 ;  /* 0x00000085bf547211 */ /* 0x000fe200020f1454 */
[----:B------:R-:W4:Y:S01]  /*a600*/  LDL.LU R127, [R1+0x11c] ;  /* 0x00011c00017f7983 */ /* 0x000f220000300800 */
[----:B------:R-:W-:Y:S02]  /*a610*/  SHF.R.S32.HI R86, RZ, 0x1f, R162 ;  /* 0x0000001fff567819 */ /* 0x000fe400000114a2 */
[C---:B------:R-:W-:Y:S01]  /*a620*/  LEA R71, P1, R162.reuse, R125, 0x2 ;  /* 0x0000007da2477211 */ /* 0x040fe200078210ff */
[----:B------:R-:W4:Y:S03]  /*a630*/  LDL.LU R191, [R1+0x120] ;  /* 0x0001200001bf7983 */ /* 0x000f260000300800 */
[----:B------:R-:W-:Y:S02]  /*a640*/  LEA.HI.X R86, R162, R133, R86, 0x2, P1 ;  /* 0x00000085a2567211 */ /* 0x000fe400008f1456 */
[----:B------:R-:W4:Y:S01]  /*a650*/  LDL.LU R162, [R1+0x124] ;  /* 0x0001240001a27983 */ /* 0x000f220000300800 */
[----:B--2---:R-:W-:-:S02]  /*a660*/  SHF.R.S32.HI R88, RZ, 0x1f, R163 ;  /* 0x0000001fff587819 */ /* 0x004fc400000114a3 */
[-C--:B------:R-:W-:Y:S02]  /*a670*/  LEA R73, P2, R163, R125.reuse, 0x2 ;  /* 0x0000007da3497211 */ /* 0x080fe400078410ff */
[----:B---3--:R-:W-:Y:S02]  /*a680*/  SHF.R.S32.HI R90, RZ, 0x1f, R129 ;  /* 0x0000001fff5a7819 */ /* 0x008fe40000011481 */
[----:B------:R-:W-:Y:S02]  /*a690*/  LEA R75, P3, R129, R125, 0x2 ;  /* 0x0000007d814b7211 */ /* 0x000fe400078610ff */
[-C--:B------:R-:W-:Y:S02]  /*a6a0*/  LEA.HI.X R88, R163, R133.reuse, R88, 0x2, P2 ;  /* 0x00000085a3587211 */ /* 0x080fe400010f1458 */
[----:B------:R-:W-:Y:S01]  /*a6b0*/  LEA.HI.X R90, R129, R133, R90, 0x2, P3 ;  /* 0x00000085815a7211 */ /* 0x000fe200018f145a */
[----:B------:R-:W2:Y:S01]  /*a6c0*/  LDL.LU R163, [R1+0x128] ;  /* 0x0001280001a37983 */ /* 0x000ea20000300800 */
[----:B----4-:R-:W-:-:S02]  /*a6d0*/  SHF.R.S32.HI R92, RZ, 0x1f, R118 ;  /* 0x0000001fff5c7819 */ /* 0x010fc40000011476 */
[C---:B------:R-:W-:Y:S01]  /*a6e0*/  LEA R77, P4, R118.reuse, R125, 0x2 ;  /* 0x0000007d764d7211 */ /* 0x040fe200078810ff */
[----:B------:R-:W3:Y:S03]  /*a6f0*/  LDL.LU R129, [R1+0x12c] ;  /* 0x00012c0001817983 */ /* 0x000ee60000300800 */
[----:B------:R-:W-:Y:S02]  /*a700*/  LEA.HI.X R92, R118, R133, R92, 0x2, P4 ;  /* 0x00000085765c7211 */ /* 0x000fe400020f145c */
[----:B------:R-:W4:Y:S01]  /*a710*/  LDL.LU R118, [R1+0x130] ;  /* 0x0001300001767983 */ /* 0x000f220000300800 */
[----:B------:R-:W-:Y:S02]  /*a720*/  SHF.R.S32.HI R94, RZ, 0x1f, R154 ;  /* 0x0000001fff5e7819 */ /* 0x000fe4000001149a */
[----:B------:R-:W-:Y:S02]  /*a730*/  LEA R79, P1, R154, R125, 0x2 ;  /* 0x0000007d9a4f7211 */ /* 0x000fe400078210ff */
[----:B------:R-:W-:-:S02]  /*a740*/  SHF.R.S32.HI R96, RZ, 0x1f, R128 ;  /* 0x0000001fff607819 */ /* 0x000fc40000011480 */
[-C--:B------:R-:W-:Y:S02]  /*a750*/  LEA R81, P2, R128, R125.reuse, 0x2 ;  /* 0x0000007d80517211 */ /* 0x080fe400078410ff */
[----:B------:R-:W-:Y:S02]  /*a760*/  SHF.R.S32.HI R98, RZ, 0x1f, R126 ;  /* 0x0000001fff627819 */ /* 0x000fe4000001147e */
[-C--:B------:R-:W-:Y:S02]  /*a770*/  LEA R83, P3, R126, R125.reuse, 0x2 ;  /* 0x0000007d7e537211 */ /* 0x080fe400078610ff */
[----:B------:R-:W-:Y:S02]  /*a780*/  SHF.R.S32.HI R100, RZ, 0x1f, R152 ;  /* 0x0000001fff647819 */ /* 0x000fe40000011498 */
[----:B------:R-:W-:Y:S02]  /*a790*/  LEA R85, P4, R152, R125, 0x2 ;  /* 0x0000007d98557211 */ /* 0x000fe400078810ff */
[----:B------:R-:W-:-:S02]  /*a7a0*/  LEA.HI.X R94, R154, R133, R94, 0x2, P1 ;  /* 0x000000859a5e7211 */ /* 0x000fc400008f145e */
[-C--:B------:R-:W-:Y:S01]  /*a7b0*/  LEA.HI.X R96, R128, R133.reuse, R96, 0x2, P2 ;  /* 0x0000008580607211 */ /* 0x080fe200010f1460 */
[----:B------:R-:W2:Y:S01]  /*a7c0*/  LDL.LU R154, [R1+0x134] ;  /* 0x00013400019a7983 */ /* 0x000ea20000300800 */
[-C--:B------:R-:W-:Y:S02]  /*a7d0*/  LEA.HI.X R98, R126, R133.reuse, R98, 0x2, P3 ;  /* 0x000000857e627211 */ /* 0x080fe400018f1462 */
[----:B------:R-:W-:Y:S01]  /*a7e0*/  LEA.HI.X R100, R152, R133, R100, 0x2, P4 ;  /* 0x0000008598647211 */ /* 0x000fe200020f1464 */
[----:B------:R-:W2:Y:S01]  /*a7f0*/  LDL.LU R128, [R1+0x138] ;  /* 0x0001380001807983 */ /* 0x000ea20000300800 */
[----:B------:R-:W-:Y:S02]  /*a800*/  SHF.R.S32.HI R102, RZ, 0x1f, R160 ;  /* 0x0000001fff667819 */ /* 0x000fe400000114a0 */
[C---:B------:R-:W-:Y:S01]  /*a810*/  LEA R87, P1, R160.reuse, R125, 0x2 ;  /* 0x0000007da0577211 */ /* 0x040fe200078210ff */
[----:B------:R-:W2:Y:S04]  /*a820*/  LDL.LU R126, [R1+0x13c] ;  /* 0x00013c00017e7983 */ /* 0x000ea80000300800 */
[----:B------:R-:W2:Y:S01]  /*a830*/  LDL.LU R152, [R1+0x140] ;  /* 0x0001400001987983 */ /* 0x000ea20000300800 */
[----:B------:R-:W-:-:S02]  /*a840*/  LEA.HI.X R102, R160, R133, R102, 0x2, P1 ;  /* 0x00000085a0667211 */ /* 0x000fc400008f1466 */
[----:B------:R-:W-:Y:S01]  /*a850*/  SHF.R.S32.HI R104, RZ, 0x1f, R161 ;  /* 0x0000001fff687819 */ /* 0x000fe200000114a1 */
[----:B------:R-:W2:Y:S01]  /*a860*/  LDL.LU R160, [R1+0x144] ;  /* 0x0001440001a07983 */ /* 0x000ea20000300800 */
[----:B------:R-:W-:-:S04]  /*a870*/  LEA R89, P2, R161, R125, 0x2 ;  /* 0x0000007da1597211 */ /* 0x000fc800078410ff */
[----:B------:R-:W-:Y:S02]  /*a880*/  LEA.HI.X R104, R161, R133, R104, 0x2, P2 ;  /* 0x00000085a1687211 */ /* 0x000fe400010f1468 */
[----:B------:R-:W2:Y:S01]  /*a890*/  LDL.LU R161, [R1+0x148] ;  /* 0x0001480001a17983 */ /* 0x000ea20000300800 */
[----:B------:R-:W-:Y:S02]  /*a8a0*/  SHF.R.S32.HI R106, RZ, 0x1f, R127 ;  /* 0x0000001fff6a7819 */ /* 0x000fe4000001147f */
[-C--:B------:R-:W-:Y:S02]  /*a8b0*/  LEA R91, P3, R127, R125.reuse, 0x2 ;  /* 0x0000007d7f5b7211 */ /* 0x080fe400078610ff */
[----:B------:R-:W-:Y:S02]  /*a8c0*/  SHF.R.S32.HI R108, RZ, 0x1f, R191 ;  /* 0x0000001fff6c7819 */ /* 0x000fe400000114bf */
[----:B------:R-:W-:Y:S02]  /*a8d0*/  LEA R93, P4, R191, R125, 0x2 ;  /* 0x0000007dbf5d7211 */ /* 0x000fe400078810ff */
[----:B------:R-:W-:-:S02]  /*a8e0*/  LEA.HI.X R106, R127, R133, R106, 0x2, P3 ;  /* 0x000000857f6a7211 */ /* 0x000fc400018f146a */
[----:B------:R-:W-:Y:S01]  /*a8f0*/  LEA.HI.X R108, R191, R133, R108, 0x2, P4 ;  /* 0x00000085bf6c7211 */ /* 0x000fe200020f146c */
[----:B------:R-:W2:Y:S04]  /*a900*/  LDL.LU R127, [R1+0x14c] ;  /* 0x00014c00017f7983 */ /* 0x000ea80000300800 */
[----:B------:R-:W2:Y:S01]  /*a910*/  LDL.LU R191, [R1+0x150] ;  /* 0x0001500001bf7983 */ /* 0x000ea20000300800 */
[----:B------:R-:W-:Y:S02]  /*a920*/  SHF.R.S32.HI R110, RZ, 0x1f, R162 ;  /* 0x0000001fff6e7819 */ /* 0x000fe400000114a2 */
[----:B------:R-:W-:-:S04]  /*a930*/  LEA R95, P1, R162, R125, 0x2 ;  /* 0x0000007da25f7211 */ /* 0x000fc800078210ff */
[----:B------:R-:W-:Y:S02]  /*a940*/  LEA.HI.X R110, R162, R133, R110, 0x2, P1 ;  /* 0x00000085a26e7211 */ /* 0x000fe400008f146e */
[----:B---3--:R-:W-:Y:S02]  /*a950*/  SHF.R.S32.HI R114, RZ, 0x1f, R129 ;  /* 0x0000001fff727819 */ /* 0x008fe40000011481 */
[CC--:B------:R-:W-:Y:S02]  /*a960*/  LEA R99, P3, R129.reuse, R125.reuse, 0x2 ;  /* 0x0000007d81637211 */ /* 0x0c0fe400078610ff */
[----:B----4-:R-:W-:Y:S02]  /*a970*/  SHF.R.S32.HI R116, RZ, 0x1f, R118 ;  /* 0x0000001fff747819 */ /* 0x010fe40000011476 */
[----:B------:R-:W-:Y:S02]  /*a980*/  LEA R101, P4, R118, R125, 0x2 ;  /* 0x0000007d76657211 */ /* 0x000fe400078810ff */
[----:B------:R-:W-:-:S02]  /*a990*/  LEA.HI.X R114, R129, R133, R114, 0x2, P3 ;  /* 0x0000008581727211 */ /* 0x000fc400018f1472 */
[----:B------:R-:W3:Y:S01]  /*a9a0*/  LDL.LU R129, [R1+0x154] ;  /* 0x0001540001817983 */ /* 0x000ee20000300800 */
[----:B--2---:R-:W-:Y:S02]  /*a9b0*/  SHF.R.S32.HI R112, RZ, 0x1f, R163 ;  /* 0x0000001fff707819 */ /* 0x004fe400000114a3 */
[----:B------:R-:W-:Y:S01]  /*a9c0*/  LEA R97, P2, R163, R125, 0x2 ;  /* 0x0000007da3617211 */ /* 0x000fe200078410ff */
[----:B------:R-:W2:Y:S01]  /*a9d0*/  LDL.LU R216, [R1+0x158] ;  /* 0x0001580001d87983 */ /* 0x000ea20000300800 */
[----:B------:R-:W-:-:S03]  /*a9e0*/  LEA.HI.X R116, R118, R133, R116, 0x2, P4 ;  /* 0x0000008576747211 */ /* 0x000fc600020f1474 */
[----:B------:R-:W4:Y:S01]  /*a9f0*/  LDL.LU R192, [R1+0x15c] ;  /* 0x00015c0001c07983 */ /* 0x000f220000300800 */
[----:B------:R-:W-:-:S03]  /*aa00*/  LEA.HI.X R112, R163, R133, R112, 0x2, P2 ;  /* 0x00000085a3707211 */ /* 0x000fc600010f1470 */
[----:B------:R-:W4:Y:S01]  /*aa10*/  LDL.LU R193, [R1+0x160] ;  /* 0x0001600001c17983 */ /* 0x000f220000300800 */
[----:B------:R-:W-:-:S03]  /*aa20*/  SHF.R.S32.HI R118, RZ, 0x1f, R154 ;  /* 0x0000001fff767819 */ /* 0x000fc6000001149a */
[----:B------:R-:W4:Y:S01]  /*aa30*/  LDL.LU R184, [R1+0x168] ;  /* 0x0001680001b87983 */ /* 0x000f220000300800 */
[----:B------:R-:W-:-:S03]  /*aa40*/  LEA R103, P1, R154, R125, 0x2 ;  /* 0x0000007d9a677211 */ /* 0x000fc600078210ff */
[----:B------:R-:W4:Y:S01]  /*aa50*/  LDL.LU R162, [R1+0x16c] ;  /* 0x00016c0001a27983 */ /* 0x000f220000300800 */
[----:B------:R-:W-:-:S03]  /*aa60*/  SHF.R.S32.HI R122, RZ, 0x1f, R126 ;  /* 0x0000001fff7a7819 */ /* 0x000fc6000001147e */
[----:B------:R-:W4:Y:S01]  /*aa70*/  LDL.LU R163, [R1+0x170] ;  /* 0x0001700001a37983 */ /* 0x000f220000300800 */
[-C--:B------:R-:W-:Y:S02]  /*aa80*/  LEA R107, P3, R126, R125.reuse, 0x2 ;  /* 0x0000007d7e6b7211 */ /* 0x080fe400078610ff */
[----:B------:R-:W-:Y:S02]  /*aa90*/  SHF.R.S32.HI R124, RZ, 0x1f, R152 ;  /* 0x0000001fff7c7819 */ /* 0x000fe40000011498 */
[----:B------:R-:W-:Y:S02]  /*aaa0*/  LEA R109, P4, R152, R125, 0x2 ;  /* 0x0000007d986d7211 */ /* 0x000fe400078810ff */
[-C--:B------:R-:W-:Y:S02]  /*aab0*/  LEA.HI.X R118, R154, R133.reuse, R118, 0x2, P1 ;  /* 0x000000859a767211 */ /* 0x080fe400008f1476 */
[-C--:B------:R-:W-:Y:S02]  /*aac0*/  LEA.HI.X R122, R126, R133.reuse, R122, 0x2, P3 ;  /* 0x000000857e7a7211 */ /* 0x080fe400018f147a */
[----:B------:R-:W-:-:S02]  /*aad0*/  LEA.HI.X R124, R152, R133, R124, 0x2, P4 ;  /* 0x00000085987c7211 */ /* 0x000fc400020f147c */
[----:B------:R-:W-:Y:S01]  /*aae0*/  SHF.R.S32.HI R120, RZ, 0x1f, R128 ;  /* 0x0000001fff787819 */ /* 0x000fe20000011480 */
[----:B------:R-:W4:Y:S01]  /*aaf0*/  LDL.LU R152, [R1+0x174] ;  /* 0x0001740001987983 */ /* 0x000f220000300800 */
[-C--:B------:R-:W-:Y:S02]  /*ab00*/  LEA R105, P2, R128, R125.reuse, 0x2 ;  /* 0x0000007d80697211 */ /* 0x080fe400078410ff */
[----:B------:R-:W-:Y:S01]  /*ab10*/  SHF.R.S32.HI R126, RZ, 0x1f, R160 ;  /* 0x0000001fff7e7819 */ /* 0x000fe200000114a0 */
[----:B------:R-:W4:Y:S01]  /*ab20*/  LDL.LU R154, [R1+0x178] ;  /* 0x00017800019a7983 */ /* 0x000f220000300800 */
[----:B------:R-:W-:Y:S02]  /*ab30*/  LEA R111, P1, R160, R125, 0x2 ;  /* 0x0000007da06f7211 */ /* 0x000fe400078210ff */
[-C--:B------:R-:W-:Y:S02]  /*ab40*/  LEA.HI.X R120, R128, R133.reuse, R120, 0x2, P2 ;  /* 0x0000008580787211 */ /* 0x080fe400010f1478 */
        /* <DEDUP_REMOVED lines=11> */
[----:B------:R-:W-:Y:S02]  /*ac00*/  LEA.HI.X R127, R191, R133, R26, 0x2, P4 ;  /* 0x00000085bf7f7211 */ /* 0x000fe400020f141a */
[----:B------:R-:W4:Y:S04]  /*ac10*/  LDL.LU R191, [R1+0x184] ;  /* 0x0001840001bf7983 */ /* 0x000f280000300800 */
[----:B------:R-:W4:Y:S04]  /*ac20*/  LDL.LU R241, [R1+0x188] ;  /* 0x0001880001f17983 */ /* 0x000f280000300800 */
[----:B------:R-:W4:Y:S04]  /*ac30*/  LDL.LU R194, [R1+0x18c] ;  /* 0x00018c0001c27983 */ /* 0x000f280000300800 */
[----:B------:R-:W4:Y:S01]  /*ac40*/  LDL.LU R195, [R1+0x190] ;  /* 0x0001900001c37983 */ /* 0x000f220000300800 */
[----:B---3--:R-:W-:-:S02]  /*ac50*/  SHF.R.S32.HI R34, RZ, 0x1f, R129 ;  /* 0x0000001fff227819 */ /* 0x008fc40000011481 */
[-C--:B------:R-:W-:Y:S02]  /*ac60*/  LEA R119, P1, R129, R125.reuse, 0x2 ;  /* 0x0000007d81777211 */ /* 0x080fe400078210ff */
[----:B--2---:R-:W-:Y:S02]  /*ac70*/  SHF.R.S32.HI R30, RZ, 0x1f, R216 ;  /* 0x0000001fff1e7819 */ /* 0x004fe400000114d8 */
[-C--:B------:R-:W-:Y:S02]  /*ac80*/  LEA R121, P2, R216, R125.reuse, 0x2 ;  /* 0x0000007dd8797211 */ /* 0x080fe400078410ff */
[----:B----4-:R-:W-:Y:S02]  /*ac90*/  SHF.R.S32.HI R28, RZ, 0x1f, R192 ;  /* 0x0000001fff1c7819 */ /* 0x010fe400000114c0 */
[----:B------:R-:W-:Y:S02]  /*aca0*/  LEA R26, P3, R192, R125, 0x2 ;  /* 0x0000007dc01a7211 */ /* 0x000fe400078610ff */
[----:B------:R-:W-:-:S02]  /*acb0*/  SHF.R.S32.HI R32, RZ, 0x1f, R193 ;  /* 0x0000001fff207819 */ /* 0x000fc400000114c1 */
[----:B------:R-:W-:Y:S02]  /*acc0*/  LEA R27, P4, R193, R125, 0x2 ;  /* 0x0000007dc11b7211 */ /* 0x000fe400078810ff */
[-C--:B------:R-:W-:Y:S02]  /*acd0*/  LEA.HI.X R129, R129, R133.reuse, R34, 0x2, P1 ;  /* 0x0000008581817211 */ /* 0x080fe400008f1422 */
[-C--:B------:R-:W-:Y:S02]  /*ace0*/  LEA.HI.X R131, R216, R133.reuse, R30, 0x2, P2 ;  /* 0x00000085d8837211 */ /* 0x080fe400010f141e */
[----:B------:R-:W-:Y:S01]  /*acf0*/  LEA.HI.X R32, R193, R133, R32, 0x2, P4 ;  /* 0x00000085c1207211 */ /* 0x000fe200020f1420 */
[----:B------:R-:W2:Y:S01]  /*ad00*/  LDL.LU R216, [R1+0x194] ;  /* 0x0001940001d87983 */ /* 0x000ea20000300800 */
[----:B------:R-:W-:Y:S02]  /*ad10*/  SHF.R.S32.HI R34, RZ, 0x1f, R184 ;  /* 0x0000001fff227819 */ /* 0x000fe400000114b8 */
[----:B------:R-:W-:-:S02]  /*ad20*/  SHF.R.S32.HI R40, RZ, 0x1f, R162 ;  /* 0x0000001fff287819 */ /* 0x000fc400000114a2 */
[-C--:B------:R-:W-:Y:S02]  /*ad30*/  LEA R29, P1, R184, R125.reuse, 0x2 ;  /* 0x0000007db81d7211 */ /* 0x080fe400078210ff */
[----:B------:R-:W-:Y:S02]  /*ad40*/  LEA R33, P2, R162, R125, 0x2 ;  /* 0x0000007da2217211 */ /* 0x000fe400078410ff */
[----:B------:R-:W-:Y:S02]  /*ad50*/  LEA.HI.X R28, R192, R133, R28, 0x2, P3 ;  /* 0x00000085c01c7211 */ /* 0x000fe400018f141c */
[----:B------:R-:W3:Y:S01]  /*ad60*/  LDL.LU R192, [R1+0x198] ;  /* 0x0001980001c07983 */ /* 0x000ee20000300800 */
[----:B------:R-:W-:Y:S02]  /*ad70*/  SHF.R.S32.HI R36, RZ, 0x1f, R163 ;  /* 0x0000001fff247819 */ /* 0x000fe400000114a3 */
[----:B------:R-:W-:Y:S01]  /*ad80*/  LEA R31, P3, R163, R125, 0x2 ;  /* 0x0000007da31f7211 */ /* 0x000fe200078610ff */
[----:B------:R-:W4:Y:S01]  /*ad90*/  LDL.LU R193, [R1+0x19c] ;  /* 0x00019c0001c17983 */ /* 0x000f220000300800 */
[----:B------:R-:W-:-:S02]  /*ada0*/  SHF.R.S32.HI R38, RZ, 0x1f, R152 ;  /* 0x0000001fff267819 */ /* 0x000fc40000011498 */
[----:B------:R-:W-:Y:S02]  /*adb0*/  LEA R30, P4, R152, R125, 0x2 ;  /* 0x0000007d981e7211 */ /* 0x000fe400078810ff */
[-C--:B------:R-:W-:Y:S02]  /*adc0*/  LEA.HI.X R34, R184, R133.reuse, R34, 0x2, P1 ;  /* 0x00000085b8227211 */ /* 0x080fe400008f1422 */
[-C--:B------:R-:W-:Y:S01]  /*add0*/  LEA.HI.X R35, R162, R133.reuse, R40, 0x2, P2 ;  /* 0x00000085a2237211 */ /* 0x080fe200010f1428 */
[----:B------:R-:W4:Y:S01]  /*ade0*/  LDL.LU R184, [R1+0x1a0] ;  /* 0x0001a00001b87983 */ /* 0x000f220000300800 */
[----:B------:R-:W-:Y:S02]  /*adf0*/  LEA.HI.X R41, R152, R133, R38, 0x2, P4 ;  /* 0x0000008598297211 */ /* 0x000fe400020f1426 */
[----:B------:R-:W-:Y:S01]  /*ae00*/  SHF.R.S32.HI R42, RZ, 0x1f, R154 ;  /* 0x0000001fff2a7819 */ /* 0x000fe2000001149a */
[----:B------:R-:W4:Y:S01]  /*ae10*/  LDL.LU R152, [R1+0x1a4] ;  /* 0x0001a40001987983 */ /* 0x000f220000300800 */
[----:B------:R-:W-:-:S02]  /*ae20*/  LEA R40, P1, R154, R125, 0x2 ;  /* 0x0000007d9a287211 */ /* 0x000fc400078210ff */
[----:B------:R-:W-:Y:S01]  /*ae30*/  SHF.R.S32.HI R48, RZ, 0x1f, R160 ;  /* 0x0000001fff307819 */ /* 0x000fe200000114a0 */
[----:B------:R-:W4:Y:S01]  /*ae40*/  LDL.LU R162, [R1+0x1a8] ;  /* 0x0001a80001a27983 */ /* 0x000f220000300800 */
[----:B------:R-:W-:Y:S02]  /*ae50*/  LEA R39, P2, R160, R125, 0x2 ;  /* 0x0000007da0277211 */ /* 0x000fe400078410ff */
[-C--:B------:R-:W-:Y:S02]  /*ae60*/  LEA.HI.X R36, R163, R133.reuse, R36, 0x2, P3 ;  /* 0x00000085a3247211 */ /* 0x080fe400018f1424 */
[-C--:B------:R-:W-:Y:S01]  /*ae70*/  LEA.HI.X R42, R154, R133.reuse, R42, 0x2, P1 ;  /* 0x000000859a2a7211 */ /* 0x080fe200008f142a */
[----:B------:R-:W4:Y:S01]  /*ae80*/  LDL.LU R163, [R1+0x1ac] ;  /* 0x0001ac0001a37983 */ /* 0x000f220000300800 */
[----:B------:R-:W-:Y:S02]  /*ae90*/  LEA.HI.X R43, R160, R133, R48, 0x2, P2 ;  /* 0x00000085a02b7211 */ /* 0x000fe400010f1430 */
[----:B------:R-:W-:Y:S01]  /*aea0*/  SHF.R.S32.HI R44, RZ, 0x1f, R161 ;  /* 0x0000001fff2c7819 */ /* 0x000fe200000114a1 */
[----:B------:R-:W4:Y:S01]  /*aeb0*/  LDL.LU R154, [R1+0x1b0] ;  /* 0x0001b000019a7983 */ /* 0x000f220000300800 */
[----:B------:R-:W-:-:S03]  /*aec0*/  LEA R37, P3, R161, R125, 0x2 ;  /* 0x0000007da1257211 */ /* 0x000fc600078610ff */
[----:B------:R-:W4:Y:S01]  /*aed0*/  LDL.LU R160, [R1+0x1b4] ;  /* 0x0001b40001a07983 */ /* 0x000f220000300800 */
[----:B------:R-:W-:-:S03]  /*aee0*/  LEA.HI.X R44, R161, R133, R44, 0x2, P3 ;  /* 0x00000085a12c7211 */ /* 0x000fc600018f142c */
[----:B------:R-:W4:Y:S01]  /*aef0*/  LDL.LU R161, [R1+0x1b8] ;  /* 0x0001b80001a17983 */ /* 0x000f220000300800 */
[----:B------:R-:W-:Y:S02]  /*af00*/  SHF.R.S32.HI R46, RZ, 0x1f, R191 ;  /* 0x0000001fff2e7819 */ /* 0x000fe400000114bf */
[----:B------:R-:W-:-:S04]  /*af10*/  LEA R38, P4, R191, R125, 0x2 ;  /* 0x0000007dbf267211 */ /* 0x000fc800078810ff */
[----:B------:R-:W-:Y:S02]  /*af20*/  LEA.HI.X R49, R191, R133, R46, 0x2, P4 ;  /* 0x00000085bf317211 */ /* 0x000fe400020f142e */
[----:B------:R-:W4:Y:S01]  /*af30*/  LDL.LU R191, [R1+0x1bc] ;  /* 0x0001bc0001bf7983 */ /* 0x000f220000300800 */
[----:B------:R-:W-:Y:S02]  /*af40*/  SHF.R.S32.HI R50, RZ, 0x1f, R241 ;  /* 0x0000001fff327819 */ /* 0x000fe400000114f1 */
[----:B------:R-:W-:Y:S02]  /*af50*/  SHF.R.S32.HI R54, RZ, 0x1f, R194 ;  /* 0x0000001fff367819 */ /* 0x000fe400000114c2 */
[CC--:B------:R-:W-:Y:S02]  /*af60*/  LEA R48, P1, R241.reuse, R125.reuse, 0x2 ;  /* 0x0000007df1307211 */ /* 0x0c0fe400078210ff */
[----:B------:R-:W-:Y:S02]  /*af70*/  LEA R47, P2, R194, R125, 0x2 ;  /* 0x0000007dc22f7211 */ /* 0x000fe400078410ff */
[----:B------:R-:W-:-:S02]  /*af80*/  LEA.HI.X R50, R241, R133, R50, 0x2, P1 ;  /* 0x00000085f1327211 */ /* 0x000fc400008f1432 */
[----:B------:R-:W-:Y:S02]  /*af90*/  LEA.HI.X R51, R194, R133, R54, 0x2, P2 ;  /* 0x00000085c2337211 */ /* 0x000fe400010f1436 */
[----:B--2---:R-:W-:Y:S02]  /*afa0*/  SHF.R.S32.HI R138, RZ, 0x1f, R216 ;  /* 0x0000001fff8a7819 */ /* 0x004fe400000114d8 */
[----:B------:R-:W-:-:S04]  /*afb0*/  LEA R45, P4, R216, R125, 0x2 ;  /* 0x0000007dd82d7211 */ /* 0x000fc800078810ff */
[----:B------:R-:W-:Y:S02]  /*afc0*/  LEA.HI.X R138, R216, R133, R138, 0x2, P4 ;  /* 0x00000085d88a7211 */ /* 0x000fe400020f148a */
[----:B---3--:R-:W-:Y:S02]  /*afd0*/  SHF.R.S32.HI R140, RZ, 0x1f, R192 ;  /* 0x0000001fff8c7819 */ /* 0x008fe400000114c0 */
[CC--:B------:R-:W-:Y:S02]  /*afe0*/  LEA R137, P1, R192.reuse, R125.reuse, 0x2 ;  /* 0x0000007dc0897211 */ /* 0x0c0fe400078210ff */
[----:B----4-:R-:W-:Y:S02]  /*aff0*/  SHF.R.S32.HI R144, RZ, 0x1f, R193 ;  /* 0x0000001fff907819 */ /* 0x010fe400000114c1 */
[----:B------:R-:W-:Y:S02]  /*b000*/  LEA R55, P2, R193, R125, 0x2 ;  /* 0x0000007dc1377211 */ /* 0x000fe400078410ff */
[----:B------:R-:W-:-:S02]  /*b010*/  LEA.HI.X R140, R192, R133, R140, 0x2, P1 ;  /* 0x00000085c08c7211 */ /* 0x000fc400008f148c */
[----:B------:R-:W-:Y:S02]  /*b020*/  LEA.HI.X R141, R193, R133, R144, 0x2, P2 ;  /* 0x00000085c18d7211 */ /* 0x000fe400010f1490 */
[----:B------:R-:W-:Y:S02]  /*b030*/  SHF.R.S32.HI R132, RZ, 0x1f, R152 ;  /* 0x0000001fff847819 */ /* 0x000fe40000011498 */
[C---:B------:R-:W-:Y:S02]  /*b040*/  LEA R53, P4, R152.reuse, R125, 0x2 ;  /* 0x0000007d98357211 */ /* 0x040fe400078810ff */
[----:B------:R-:W-:Y:S02]  /*b050*/  SHF.R.S32.HI R144, RZ, 0x1f, R162 ;  /* 0x0000001fff907819 */ /* 0x000fe400000114a2 */
[----:B------:R-:W-:Y:S02]  /*b060*/  LEA.HI.X R143, R152, R133, R132, 0x2, P4 ;  /* 0x00000085988f7211 */ /* 0x000fe400020f1484 */
[----:B------:R-:W-:-:S04]  /*b070*/  LEA R148, P1, R162, R125, 0x2 ;  /* 0x0000007da2947211 */ /* 0x000fc800078210ff */
[----:B------:R-:W-:Y:S02]  /*b080*/  LEA.HI.X R144, R162, R133, R144, 0x2, P1 ;  /* 0x00000085a2907211 */ /* 0x000fe400008f1490 */
[----:B------:R-:W-:Y:S02]  /*b090*/  SHF.R.S32.HI R132, RZ, 0x1f, R160 ;  /* 0x0000001fff847819 */ /* 0x000fe400000114a0 */
[CC--:B------:R-:W-:Y:S02]  /*b0a0*/  LEA R146, P4, R160.reuse, R125.reuse, 0x2 ;  /* 0x0000007da0927211 */ /* 0x0c0fe400078810ff */
[----:B------:R-:W-:Y:S02]  /*b0b0*/  LEA R123, P1, R161, R125, 0x2 ;  /* 0x0000007da17b7211 */ /* 0x000fe400078210ff */
[----:B------:R-:W-:Y:S02]  /*b0c0*/  LEA.HI.X R151, R160, R133, R132, 0x2, P4 ;  /* 0x00000085a0977211 */ /* 0x000fe400020f1484 */
[----:B------:R-:W-:-:S04]  /*b0d0*/  SHF.R.S32.HI R132, RZ, 0x1f, R161 ;  /* 0x0000001fff847819 */ /* 0x000fc800000114a1 */
[----:B------:R-:W-:Y:S02]  /*b0e0*/  LEA.HI.X R132, R161, R133, R132, 0x2, P1 ;  /* 0x00000085a1847211 */ /* 0x000fe400008f1484 */
[----:B------:R-:W2:Y:S01]  /*b0f0*/  LDL.LU R161, [R1+0x1c4] ;  /* 0x0001c40001a17983 */ /* 0x000ea20000300800 */
[----:B------:R-:W-:Y:S01]  /*b100*/  SHF.R.S32.HI R52, RZ, 0x1f, R195 ;  /* 0x0000001fff347819 */ /* 0x000fe200000114c3 */
[----:B------:R-:W-:Y:S01]  /*b110*/  IMAD R183, R223, R18, RZ ;  /* 0x00000012dfb77224 */ /* 0x000fe200078e02ff */
[C---:B------:R-:W-:Y:S02]  /*b120*/  LEA R46, P3, R195.reuse, R125, 0x2 ;  /* 0x0000007dc32e7211 */ /* 0x040fe400078610ff */
[----:B------:R-:W-:Y:S02]  /*b130*/  LOP3.LUT R223, R4, 0x58, RZ, 0xfc, !PT ;  /* 0x0000005804df7812 */ /* 0x000fe400078efcff */
[----:B------:R-:W-:Y:S02]  /*b140*/  LEA.HI.X R52, R195, R133, R52, 0x2, P3 ;  /* 0x00000085c3347211 */ /* 0x000fe400018f1434 */
[----:B------:R-:W-:-:S02]  /*b150*/  SHF.R.S32.HI R142, RZ, 0x1f, R184 ;  /* 0x0000001fff8e7819 */ /* 0x000fc400000114b8 */
[-C--:B------:R-:W-:Y:S01]  /*b160*/  LEA R54, P3, R184, R125.reuse, 0x2 ;  /* 0x0000007db8367211 */ /* 0x080fe200078610ff */
[----:B------:R-:W-:Y:S01]  /*b170*/  IMAD R180, R223, R18, RZ ;  /* 0x00000012dfb47224 */ /* 0x000fe200078e02ff */
[----:B------:R-:W-:Y:S02]  /*b180*/  SHF.R.S32.HI R152, RZ, 0x1f, R163 ;  /* 0x0000001fff987819 */ /* 0x000fe400000114a3 */
[----:B------:R-:W-:Y:S02]  /*b190*/  LEA R147, P2, R163, R125, 0x2 ;  /* 0x0000007da3937211 */ /* 0x000fe400078410ff */
[----:B------:R-:W-:Y:S02]  /*b1a0*/  LOP3.LUT R223, R4, 0x52, RZ, 0xfc, !PT ;  /* 0x0000005204df7812 */ /* 0x000fe400078efcff */
[----:B------:R-:W-:Y:S02]  /*b1b0*/  LEA.HI.X R142, R184, R133, R142, 0x2, P3 ;  /* 0x00000085b88e7211 */ /* 0x000fe400018f148e */
[----:B------:R-:W-:-:S02]  /*b1c0*/  SHF.R.S32.HI R150, RZ, 0x1f, R154 ;  /* 0x0000001fff967819 */ /* 0x000fc4000001149a */
[C---:B------:R-:W-:Y:S02]  /*b1d0*/  LEA R145, P3, R154.reuse, R125, 0x2 ;  /* 0x0000007d9a917211 */ /* 0x040fe400078610ff */
[----:B------:R-:W-:Y:S02]  /*b1e0*/  LEA.HI.X R149, R163, R133, R152, 0x2, P2 ;  /* 0x00000085a3957211 */ /* 0x000fe400010f1498 */
[----:B------:R-:W-:Y:S02]  /*b1f0*/  SHF.R.S32.HI R152, RZ, 0x1f, R191 ;  /* 0x0000001fff987819 */ /* 0x000fe400000114bf */
[----:B------:R-:W-:Y:S01]  /*b200*/  LEA R125, P2, R191, R125, 0x2 ;  /* 0x0000007dbf7d7211 */ /* 0x000fe200078410ff */
[----:B------:R-:W-:Y:S01]  /*b210*/  IMAD R177, R223, R18, RZ ;  /* 0x00000012dfb17224 */ /* 0x000fe200078e02ff */
[----:B------:R-:W-:Y:S02]  /*b220*/  LEA.HI.X R150, R154, R133, R150, 0x2, P3 ;  /* 0x000000859a967211 */ /* 0x000fe400018f1496 */
[----:B------:R-:W-:-:S02]  /*b230*/  LOP3.LUT R223, R4, 0x4e, RZ, 0xfc, !PT ;  /* 0x0000004e04df7812 */ /* 0x000fc400078efcff */
[----:B------:R-:W-:Y:S02]  /*b240*/  LEA.HI.X R133, R191, R133, R152, 0x2, P2 ;  /* 0x00000085bf857211 */ /* 0x000fe400010f1498 */
[----:B------:R-:W-:Y:S02]  /*b250*/  IADD3 R33, P2, R33, UR20, RZ ;  /* 0x0000001421217c10 */ /* 0x000fe4000ff5e0ff */
[----:B------:R-:W-:Y:S01]  /*b260*/  IADD3 R29, P1, R29, UR20, RZ ;  /* 0x000000141d1d7c10 */ /* 0x000fe2000ff3e0ff */
[----:B------:R-:W-:Y:S01]  /*b270*/  IMAD R175, R223, R18, RZ ;  /* 0x00000012dfaf7224 */ /* 0x000fe200078e02ff */
[----:B------:R-:W-:Y:S02]  /*b280*/  IADD3.X R35, R35, UR21, RZ, P2, !PT ;  /* 0x0000001523237c10 */ /* 0x000fe400097fe4ff */
[----:B------:R-:W-:Y:S02]  /*b290*/  LOP3.LUT R223, R4, 0x48, RZ, 0xfc, !PT ;  /* 0x0000004804df7812 */ /* 0x000fe400078efcff */
[----:B------:R-:W-:-:S02]  /*b2a0*/  IADD3.X R34, R34, UR21, RZ, P1, !PT ;  /* 0x0000001522227c10 */ /* 0x000fc40008ffe4ff */
[----:B------:R-:W-:Y:S02]  /*b2b0*/  IADD3 R38, P2, R38, UR20, RZ ;  /* 0x0000001426267c10 */ /* 0x000fe4000ff5e0ff */
[----:B------:R-:W-:Y:S01]  /*b2c0*/  IADD3 R37, P1, R37, UR20, RZ ;  /* 0x0000001425257c10 */ /* 0x000fe2000ff3e0ff */
[----:B------:R-:W-:Y:S01]  /*b2d0*/  IMAD R172, R223, R18, RZ ;  /* 0x00000012dfac7224 */ /* 0x000fe200078e02ff */
[----:B------:R-:W-:Y:S02]  /*b2e0*/  IADD3 R26, P5, R26, UR20, RZ ;  /* 0x000000141a1a7c10 */ /* 0x000fe4000ffbe0ff */
[----:B------:R-:W-:Y:S02]  /*b2f0*/  IADD3.X R49, R49, UR21, RZ, P2, !PT ;  /* 0x0000001531317c10 */ /* 0x000fe400097fe4ff */
[----:B------:R-:W-:Y:S02]  /*b300*/  IADD3.X R44, R44, UR21, RZ, P1, !PT ;  /* 0x000000152c2c7c10 */ /* 0x000fe40008ffe4ff */
[----:B------:R-:W-:-:S02]  /*b310*/  IADD3 R55, P2, R55, UR20, RZ ;  /* 0x0000001437377c10 */ /* 0x000fc4000ff5e0ff */
[----:B------:R-:W-:Y:S02]  /*b320*/  LOP3.LUT R223, R4, 0x42, RZ, 0xfc, !PT ;  /* 0x0000004204df7812 */ /* 0x000fe400078efcff */
[----:B------:R-:W-:Y:S02]  /*b330*/  IADD3 R137, P1, R137, UR20, RZ ;  /* 0x0000001489897c10 */ /* 0x000fe4000ff3e0ff */
[----:B------:R-:W-:Y:S01]  /*b340*/  R2UR UR12, R26 ;  /* 0x000000001a0c72ca */ /* 0x000fe200000e0000 */
[----:B------:R-:W-:Y:S01]  /*b350*/  IMAD R169, R223, R18, RZ ;  /* 0x00000012dfa97224 */ /* 0x000fe200078e02ff */
[----:B------:R-:W-:Y:S02]  /*b360*/  IADD3.X R26, R141, UR21, RZ, P2, !PT ;  /* 0x000000158d1a7c10 */ /* 0x000fe400097fe4ff */
[----:B------:R-:W-:Y:S02]  /*b370*/  IADD3.X R140, R140, UR21, RZ, P1, !PT ;  /* 0x000000158c8c7c10 */ /* 0x000fe40008ffe4ff */
[----:B------:R-:W-:-:S02]  /*b380*/  IADD3 R146, P2, R146, UR20, RZ ;  /* 0x0000001492927c10 */ /* 0x000fc4000ff5e0ff */
[----:B------:R-:W-:Y:S02]  /*b390*/  LOP3.LUT R223, R4, 0x3a, RZ, 0xfc, !PT ;  /* 0x0000003a04df7812 */ /* 0x000fe400078efcff */
[----:B------:R-:W-:Y:S02]  /*b3a0*/  R2UR UR47, R140 ;  /* 0x000000008c2f72ca */ /* 0x000fe400000e0000 */
[----:B------:R-:W-:Y:S01]  /*b3b0*/  IADD3.X R151, R151, UR21, RZ, P2, !PT ;  /* 0x0000001597977c10 */ /* 0x000fe200097fe4ff */
[-C--:B------:R-:W-:Y:S01]  /*b3c0*/  IMAD R166, R222, R18.reuse, RZ ;  /* 0x00000012dea67224 */ /* 0x080fe200078e02ff */
[----:B------:R-:W-:Y:S01]  /*b3d0*/  IADD3 R27, P6, R27, UR20, RZ ;  /* 0x000000141b1b7c10 */ /* 0x000fe2000ffde0ff */
[----:B------:R-:W-:Y:S01]  /*b3e0*/  IMAD R165, R223, R18, RZ ;  /* 0x00000012dfa57224 */ /* 0x000fe200078e02ff */
[C---:B------:R-:W-:Y:S02]  /*b3f0*/  LOP3.LUT R222, R4.reuse, 0x34, RZ, 0xfc, !PT ;  /* 0x0000003404de7812 */ /* 0x040fe400078efcff */
[----:B------:R-:W-:-:S02]  /*b400*/  LOP3.LUT R223, R4, 0x32, RZ, 0xfc, !PT ;  /* 0x0000003204df7812 */ /* 0x000fc400078efcff */
[----:B------:R-:W-:Y:S01]  /*b410*/  IADD3.X R32, R32, UR21, RZ, P6, !PT ;  /* 0x0000001520207c10 */ /* 0x000fe2000b7fe4ff */
[-C--:B------:R-:W-:Y:S01]  /*b420*/  IMAD R162, R222, R18.reuse, RZ ;  /* 0x00000012dea27224 */ /* 0x080fe200078e02ff */
[----:B------:R-:W-:Y:S02]  /*b430*/  IADD3 R39, P6, R39, UR20, RZ ;  /* 0x0000001427277c10 */ /* 0x000fe4000ffde0ff */
[----:B------:R-:W-:Y:S02]  /*b440*/  LOP3.LUT R222, R4, 0x2c, RZ, 0xfc, !PT ;  /* 0x0000002c04de7812 */ /* 0x000fe400078efcff */
[----:B------:R-:W-:Y:S02]  /*b450*/  IADD3.X R43, R43, UR21, RZ, P6, !PT ;  /* 0x000000152b2b7c10 */ /* 0x000fe4000b7fe4ff */
[----:B------:R-:W-:Y:S01]  /*b460*/  IADD3 R45, P6, R45, UR20, RZ ;  /* 0x000000142d2d7c10 */ /* 0x000fe2000ffde0ff */
[----:B------:R-:W-:Y:S01]  /*b470*/  IMAD R158, R222, R18, RZ ;  /* 0x00000012de9e7224 */ /* 0x000fe200078e02ff */
[----:B------:R-:W-:-:S02]  /*b480*/  LOP3.LUT R222, R4, 0x24, RZ, 0xfc, !PT ;  /* 0x0000002404de7812 */ /* 0x000fc400078efcff */
[----:B------:R-:W-:Y:S02]  /*b490*/  IADD3.X R138, R138, UR21, RZ, P6, !PT ;  /* 0x000000158a8a7c10 */ /* 0x000fe4000b7fe4ff */
[----:B------:R-:W-:Y:S02]  /*b4a0*/  IADD3 R147, P6, R147, UR20, RZ ;  /* 0x0000001493937c10 */ /* 0x000fe4000ffde0ff */
[----:B------:R-:W-:Y:S01]  /*b4b0*/  IADD3 R145, P1, R145, UR20, RZ ;  /* 0x0000001491917c10 */ /* 0x000fe2000ff3e0ff */
[----:B------:R-:W-:Y:S01]  /*b4c0*/  IMAD R154, R222, R18, RZ ;  /* 0x00000012de9a7224 */ /* 0x000fe200078e02ff */
[----:B------:R-:W-:Y:S02]  /*b4d0*/  IADD3.X R149, R149, UR21, RZ, P6, !PT ;  /* 0x0000001595957c10 */ /* 0x000fe4000b7fe4ff */
[----:B------:R-:W-:Y:S02]  /*b4e0*/  IADD3.X R150, R150, UR21, RZ, P1, !PT ;  /* 0x0000001596967c10 */ /* 0x000fe40008ffe4ff */
[----:B------:R-:W-:-:S02]  /*b4f0*/  LOP3.LUT R222, R4, 0x1c, RZ, 0xfc, !PT ;  /* 0x0000001c04de7812 */ /* 0x000fc400078efcff */
[----:B------:R-:W-:Y:S02]  /*b500*/  R2UR UR57, R149 ;  /* 0x00000000953972ca */ /* 0x000fe400000e0000 */
[----:B------:R-:W-:Y:S01]  /*b510*/  R2UR UR59, R150 ;  /* 0x00000000963b72ca */ /* 0x000fe200000e0000 */
[----:B------:R-:W-:Y:S02]  /*b520*/  IMAD R150, R222, R18, RZ ;  /* 0x00000012de967224 */ /* 0x000fe400078e02ff */
[----:B------:R-:W3:Y:S01]  /*b530*/  LDL R222, [R1+0x8] ;  /* 0x0000080001de7983 */ /* 0x000ee20000100800 */
[----:B--2---:R-:W-:Y:S02]  /*b540*/  LEA R140, P2, R9, R161, 0x3 ;  /* 0x000000a1098c7211 */ /* 0x004fe400078418ff */
[----:B------:R-:W-:-:S05]  /*b550*/  LOP3.LUT R161, R4, 0x64, RZ, 0xfc, !PT ;  /* 0x0000006404a17812 */ /* 0x000fca00078efcff */
[-C--:B------:R-:W-:Y:S02]  /*b560*/  IMAD R186, R161, R18.reuse, RZ ;  /* 0x00000012a1ba7224 */ /* 0x080fe400078e02ff */
[----:B------:R-:W-:Y:S01]  /*b570*/  IMAD R161, R223, R18, RZ ;  /* 0x00000012dfa17224 */ /* 0x000fe200078e02ff */
[----:B------:R-:W-:-:S05]  /*b580*/  LOP3.LUT R223, R4, 0x2a, RZ, 0xfc, !PT ;  /* 0x0000002a04df7812 */ /* 0x000fca00078efcff */
[----:B------:R-:W-:Y:S01]  /*b590*/  IMAD R157, R223, R18, RZ ;  /* 0x00000012df9d7224 */ /* 0x000fe200078e02ff */
[----:B------:R-:W-:-:S05]  /*b5a0*/  LOP3.LUT R223, R4, 0x22, RZ, 0xfc, !PT ;  /* 0x0000002204df7812 */ /* 0x000fca00078efcff */
[----:B------:R-:W-:Y:S01]  /*b5b0*/  IMAD R153, R223, R18, RZ ;  /* 0x00000012df997224 */ /* 0x000fe200078e02ff */
[----:B------:R-:W-:-:S05]  /*b5c0*/  LOP3.LUT R223, R4, 0x1a, RZ, 0xfc, !PT ;  /* 0x0000001a04df7812 */ /* 0x000fca00078efcff */
[-C--:B------:R-:W-:Y:S02]  /*b5d0*/  IMAD R149, R223, R18.reuse, RZ ;  /* 0x00000012df957224 */ /* 0x080fe400078e02ff */
[----:B------:R-:W2:Y:S01]  /*b5e0*/  LDL R223, [R1+0xc] ;  /* 0x00000c0001df7983 */ /* 0x000ea20000100800 */
[----:B------:R-:W-:Y:S01]  /*b5f0*/  IMAD R198, R224, R18, RZ ;  /* 0x00000012e0c67224 */ /* 0x000fe200078e02ff */
[----:B------:R-:W-:-:S05]  /*b600*/  LOP3.LUT R224, R4, 0x74, RZ, 0xfc, !PT ;  /* 0x0000007404e07812 */ /* 0x000fca00078efcff */
        /* <DEDUP_REMOVED lines=11> */
[----:B------:R-:W-:Y:S02]  /*b6c0*/  LOP3.LUT R224, R4, 0x4a, RZ, 0xfc, !PT ;  /* 0x0000004a04e07812 */ /* 0x000fe400078efcff */
[----:B------:R-:W-:-:S03]  /*b6d0*/  IADD3.X R28, R28, UR21, RZ, P5, !PT ;  /* 0x000000151c1c7c10 */ /* 0x000fc6000affe4ff */
[----:B------:R-:W-:Y:S01]  /*b6e0*/  IMAD R173, R224, R18, RZ ;  /* 0x00000012e0ad7224 */ /* 0x000fe200078e02ff */
[----:B------:R-:W-:Y:S02]  /*b6f0*/  LOP3.LUT R224, R4, 0x46, RZ, 0xfc, !PT ;  /* 0x0000004604e07812 */ /* 0x000fe400078efcff */
[----:B------:R-:W-:-:S03]  /*b700*/  IADD3 R40, P5, R40, UR20, RZ ;  /* 0x0000001428287c10 */ /* 0x000fc6000ffbe0ff */
[-C--:B------:R-:W-:Y:S01]  /*b710*/  IMAD R171, R224, R18.reuse, RZ ;  /* 0x00000012e0ab7224 */ /* 0x080fe200078e02ff */
[----:B------:R-:W-:Y:S02]  /*b720*/  IADD3.X R42, R42, UR21, RZ, P5, !PT ;  /* 0x000000152a2a7c10 */ /* 0x000fe4000affe4ff */
[----:B------:R-:W-:Y:S02]  /*b730*/  LOP3.LUT R224, R4, 0x40, RZ, 0xfc, !PT ;  /* 0x0000004004e07812 */ /* 0x000fe400078efcff */
[----:B------:R-:W-:Y:S01]  /*b740*/  IADD3 R46, P5, R46, UR20, RZ ;  /* 0x000000142e2e7c10 */ /* 0x000fe2000ffbe0ff */
[-C--:B------:R-:W-:Y:S01]  /*b750*/  IMAD R182, R155, R18.reuse, RZ ;  /* 0x000000129bb67224 */ /* 0x080fe200078e02ff */
[----:B------:R-:W-:Y:S01]  /*b760*/  LOP3.LUT R155, R4, 0x54, RZ, 0xfc, !PT ;  /* 0x00000054049b7812 */ /* 0x000fe200078efcff */
[-C--:B------:R-:W-:Y:S01]  /*b770*/  IMAD R168, R224, R18.reuse, RZ ;  /* 0x00000012e0a87224 */ /* 0x080fe200078e02ff */
[----:B------:R-:W-:Y:S01]  /*b780*/  IADD3.X R52, R52, UR21, RZ, P5, !PT ;  /* 0x0000001534347c10 */ /* 0x000fe2000affe4ff */
[----:B------:R-:W-:Y:S01]  /*b790*/  IMAD R167, R225, R18, RZ ;  /* 0x00000012e1a77224 */ /* 0x000fe200078e02ff */
[----:B------:R-:W-:-:S02]  /*b7a0*/  IADD3 R148, P5, R148, UR20, RZ ;  /* 0x0000001494947c10 */ /* 0x000fc4000ffbe0ff */
[C---:B------:R-:W-:Y:S02]  /*b7b0*/  LOP3.LUT R191, R4.reuse, 0x18, RZ, 0xfc, !PT ;  /* 0x0000001804bf7812 */ /* 0x040fe400078efcff */
[C---:B------:R-:W-:Y:S02]  /*b7c0*/  LOP3.LUT R224, R4.reuse, 0x38, RZ, 0xfc, !PT ;  /* 0x0000003804e07812 */ /* 0x040fe400078efcff */
[----:B------:R-:W-:Y:S01]  /*b7d0*/  LOP3.LUT R225, R4, 0x36, RZ, 0xfc, !PT ;  /* 0x0000003604e17812 */ /* 0x000fe200078efcff */
[-C--:B------:R-:W-:Y:S01]  /*b7e0*/  IMAD R178, R155, R18.reuse, RZ ;  /* 0x000000129bb27224 */ /* 0x080fe200078e02ff */
[----:B------:R-:W-:Y:S01]  /*b7f0*/  IADD3 R30, P4, R30, UR20, RZ ;  /* 0x000000141e1e7c10 */ /* 0x000fe2000ff9e0ff */
[-C--:B------:R-:W-:Y:S01]  /*b800*/  IMAD R199, R214, R18.reuse, RZ ;  /* 0x00000012d6c77224 */ /* 0x080fe200078e02ff */
[----:B------:R-:W-:Y:S01]  /*b810*/  R2UR UR56, R148 ;  /* 0x00000000943872ca */ /* 0x000fe200000e0000 */
[-C--:B------:R-:W-:Y:S01]  /*b820*/  IMAD R148, R191, R18.reuse, RZ ;  /* 0x00000012bf947224 */ /* 0x080fe200078e02ff */
[----:B------:R-:W-:Y:S01]  /*b830*/  LOP3.LUT R160, R4, 0x66, RZ, 0xfc, !PT ;  /* 0x0000006604a07812 */ /* 0x000fe200078efcff */
[-C--:B------:R-:W-:Y:S01]  /*b840*/  IMAD R164, R224, R18.reuse, RZ ;  /* 0x00000012e0a47224 */ /* 0x080fe200078e02ff */
[C---:B------:R-:W-:Y:S01]  /*b850*/  LOP3.LUT R155, R4.reuse, 0x4c, RZ, 0xfc, !PT ;  /* 0x0000004c049b7812 */ /* 0x040fe200078efcff */
[----:B------:R-:W-:Y:S01]  /*b860*/  IMAD R163, R225, R18, RZ ;  /* 0x00000012e1a37224 */ /* 0x000fe200078e02ff */
[----:B------:R-:W-:-:S02]  /*b870*/  LOP3.LUT R191, R4, 0x78, RZ, 0xfc, !PT ;  /* 0x0000007804bf7812 */ /* 0x000fc400078efcff */
[C---:B------:R-:W-:Y:S02]  /*b880*/  LOP3.LUT R214, R4.reuse, 0x76, RZ, 0xfc, !PT ;  /* 0x0000007604d67812 */ /* 0x040fe400078efcff */
[C---:B------:R-:W-:Y:S02]  /*b890*/  LOP3.LUT R224, R4.reuse, 0x30, RZ, 0xfc, !PT ;  /* 0x0000003004e07812 */ /* 0x040fe400078efcff */
[----:B------:R-:W-:Y:S02]  /*b8a0*/  LOP3.LUT R225, R4, 0x2e, RZ, 0xfc, !PT ;  /* 0x0000002e04e17812 */ /* 0x000fe400078efcff */
[----:B------:R-:W-:Y:S01]  /*b8b0*/  IADD3.X R41, R41, UR21, RZ, P4, !PT ;  /* 0x0000001529297c10 */ /* 0x000fe2000a7fe4ff */
[-C--:B------:R-:W-:Y:S01]  /*b8c0*/  IMAD R187, R160, R18.reuse, RZ ;  /* 0x00000012a0bb7224 */ /* 0x080fe200078e02ff */
[----:B------:R-:W-:Y:S01]  /*b8d0*/  IADD3 R31, P3, R31, UR20, RZ ;  /* 0x000000141f1f7c10 */ /* 0x000fe2000ff7e0ff */
[-C--:B------:R-:W-:Y:S01]  /*b8e0*/  IMAD R174, R155, R18.reuse, RZ ;  /* 0x000000129bae7224 */ /* 0x080fe200078e02ff */
[----:B------:R-:W-:Y:S01]  /*b8f0*/  IADD3 R47, P4, R47, UR20, RZ ;  /* 0x000000142f2f7c10 */ /* 0x000fe2000ff9e0ff */
[-C--:B------:R-:W-:Y:S01]  /*b900*/  IMAD R197, R190, R18.reuse, RZ ;  /* 0x00000012bec57224 */ /* 0x080fe200078e02ff */
[C---:B------:R-:W-:Y:S01]  /*b910*/  LOP3.LUT R155, R4.reuse, 0x44, RZ, 0xfc, !PT ;  /* 0x00000044049b7812 */ /* 0x040fe200078efcff */
[-C--:B------:R-:W-:Y:S01]  /*b920*/  IMAD R196, R191, R18.reuse, RZ ;  /* 0x00000012bfc47224 */ /* 0x080fe200078e02ff */
[----:B------:R-:W-:Y:S01]  /*b930*/  LOP3.LUT R190, R4, 0x72, RZ, 0xfc, !PT ;  /* 0x0000007204be7812 */ /* 0x000fe200078efcff */
[-C--:B------:R-:W-:Y:S01]  /*b940*/  IMAD R195, R214, R18.reuse, RZ ;  /* 0x00000012d6c37224 */ /* 0x080fe200078e02ff */
[----:B------:R-:W-:Y:S01]  /*b950*/  LOP3.LUT R191, R4, 0x70, RZ, 0xfc, !PT ;  /* 0x0000007004bf7812 */ /* 0x000fe200078efcff */
[-C--:B------:R-:W-:Y:S01]  /*b960*/  IMAD R160, R224, R18.reuse, RZ ;  /* 0x00000012e0a07224 */ /* 0x080fe200078e02ff */
[C---:B------:R-:W-:Y:S01]  /*b970*/  LOP3.LUT R214, R4.reuse, 0x6a, RZ, 0xfc, !PT ;  /* 0x0000006a04d67812 */ /* 0x040fe200078efcff */
[----:B------:R-:W-:Y:S01]  /*b980*/  IMAD R159, R225, R18, RZ ;  /* 0x00000012e19f7224 */ /* 0x000fe200078e02ff */
[----:B------:R-:W-:-:S02]  /*b990*/  LOP3.LUT R224, R4, 0x28, RZ, 0xfc, !PT ;  /* 0x0000002804e07812 */ /* 0x000fc400078efcff */
[----:B------:R-:W-:Y:S02]  /*b9a0*/  LOP3.LUT R225, R4, 0x26, RZ, 0xfc, !PT ;  /* 0x0000002604e17812 */ /* 0x000fe400078efcff */
[----:B------:R-:W-:Y:S02]  /*b9b0*/  IADD3.X R36, R36, UR21, RZ, P3, !PT ;  /* 0x0000001524247c10 */ /* 0x000fe40009ffe4ff */
[----:B------:R-:W-:Y:S02]  /*b9c0*/  IADD3.X R51, R51, UR21, RZ, P4, !PT ;  /* 0x0000001533337c10 */ /* 0x000fe4000a7fe4ff */
[----:B------:R-:W-:Y:S02]  /*b9d0*/  IADD3 R48, P3, R48, UR20, RZ ;  /* 0x0000001430307c10 */ /* 0x000fe4000ff7e0ff */
[----:B------:R-:W-:Y:S01]  /*b9e0*/  IADD3 R53, P4, R53, UR20, RZ ;  /* 0x0000001435357c10 */ /* 0x000fe2000ff9e0ff */
[-C--:B------:R-:W-:Y:S01]  /*b9f0*/  IMAD R170, R155, R18.reuse, RZ ;  /* 0x000000129baa7224 */ /* 0x080fe200078e02ff */
[----:B------:R-:W-:Y:S01]  /*ba00*/  IADD3.X R50, R50, UR21, RZ, P3, !PT ;  /* 0x0000001532327c10 */ /* 0x000fe20009ffe4ff */
[-C--:B------:R-:W-:Y:S01]  /*ba10*/  IMAD R193, R190, R18.reuse, RZ ;  /* 0x00000012bec17224 */ /* 0x080fe200078e02ff */
[----:B------:R-:W-:Y:S01]  /*ba20*/  IADD3.X R143, R143, UR21, RZ, P4, !PT ;  /* 0x000000158f8f7c10 */ /* 0x000fe2000a7fe4ff */
[-C--:B------:R-:W-:Y:S01]  /*ba30*/  IMAD R192, R191, R18.reuse, RZ ;  /* 0x00000012bfc07224 */ /* 0x080fe200078e02ff */
[----:B------:R-:W-:Y:S01]  /*ba40*/  IADD3.X R144, R144, UR21, RZ, P5, !PT ;  /* 0x0000001590907c10 */ /* 0x000fe2000affe4ff */
[-C--:B------:R-:W-:Y:S01]  /*ba50*/  IMAD R189, R214, R18.reuse, RZ ;  /* 0x00000012d6bd7224 */ /* 0x080fe200078e02ff */
[----:B------:R-:W-:Y:S01]  /*ba60*/  LOP3.LUT R191, R4, 0x6e, RZ, 0xfc, !PT ;  /* 0x0000006e04bf7812 */ /* 0x000fe200078efcff */
[-C--:B------:R-:W-:Y:S01]  /*ba70*/  IMAD R156, R224, R18.reuse, RZ ;  /* 0x00000012e09c7224 */ /* 0x080fe200078e02ff */
[C---:B------:R-:W-:Y:S01]  /*ba80*/  LOP3.LUT R190, R4.reuse, 0x6c, RZ, 0xfc, !PT ;  /* 0x0000006c04be7812 */ /* 0x040fe200078efcff */
[----:B------:R-:W-:Y:S01]  /*ba90*/  IMAD R155, R225, R18, RZ ;  /* 0x00000012e19b7224 */ /* 0x000fe200078e02ff */
[----:B------:R-:W-:-:S02]  /*baa0*/  LOP3.LUT R214, R4, 0x62, RZ, 0xfc, !PT ;  /* 0x0000006204d67812 */ /* 0x000fc400078efcff */
[C---:B------:R-:W-:Y:S02]  /*bab0*/  LOP3.LUT R224, R4.reuse, 0x20, RZ, 0xfc, !PT ;  /* 0x0000002004e07812 */ /* 0x040fe400078efcff */
[----:B------:R-:W-:Y:S02]  /*bac0*/  LOP3.LUT R225, R4, 0x1e, RZ, 0xfc, !PT ;  /* 0x0000001e04e17812 */ /* 0x000fe400078efcff */
[----:B------:R-:W-:Y:S02]  /*bad0*/  IADD3 R54, P3, R54, UR20, RZ ;  /* 0x0000001436367c10 */ /* 0x000fe4000ff7e0ff */
[----:B------:R-:W-:Y:S02]  /*bae0*/  IADD3 R134, P4, R134, UR20, RZ ;  /* 0x0000001486867c10 */ /* 0x000fe4000ff9e0ff */
[----:B------:R-:W-:Y:S01]  /*baf0*/  IADD3 R19, P5, R19, UR20, RZ ;  /* 0x0000001413137c10 */ /* 0x000fe2000ffbe0ff */
[-C--:B------:R-:W-:Y:S01]  /*bb00*/  IMAD R191, R191, R18.reuse, RZ ;  /* 0x00000012bfbf7224 */ /* 0x080fe200078e02ff */
[----:B------:R-:W-:Y:S01]  /*bb10*/  R2UR UR61, R151 ;  /* 0x00000000973d72ca */ /* 0x000fe200000e0000 */
[-C--:B------:R-:W-:Y:S01]  /*bb20*/  IMAD R190, R190, R18.reuse, RZ ;  /* 0x00000012bebe7224 */ /* 0x080fe200078e02ff */
[----:B------:R-:W-:Y:S01]  /*bb30*/  IADD3.X R142, R142, UR21, RZ, P3, !PT ;  /* 0x000000158e8e7c10 */ /* 0x000fe20009ffe4ff */
[-C--:B------:R-:W-:Y:S01]  /*bb40*/  IMAD R185, R214, R18.reuse, RZ ;  /* 0x00000012d6b97224 */ /* 0x080fe200078e02ff */
[----:B------:R-:W-:Y:S01]  /*bb50*/  IADD3.X R58, R58, UR21, RZ, P4, !PT ;  /* 0x000000153a3a7c10 */ /* 0x000fe2000a7fe4ff */
[-C--:B------:R-:W-:Y:S01]  /*bb60*/  IMAD R152, R224, R18.reuse, RZ ;  /* 0x00000012e0987224 */ /* 0x080fe200078e02ff */
[----:B------:R-:W-:Y:S01]  /*bb70*/  IADD3.X R60, R60, UR21, RZ, P5, !PT ;  /* 0x000000153c3c7c10 */ /* 0x000fe2000affe4ff */
[----:B------:R-:W-:Y:S01]  /*bb80*/  IMAD R151, R225, R18, RZ ;  /* 0x00000012e1977224 */ /* 0x000fe200078e02ff */
[----:B------:R-:W-:-:S02]  /*bb90*/  IADD3 R18, P6, R25, UR20, RZ ;  /* 0x0000001419127c10 */ /* 0x000fc4000ffde0ff */
[----:B------:R-:W-:Y:S02]  /*bba0*/  IADD3 R21, P3, R21, UR20, RZ ;  /* 0x0000001415157c10 */ /* 0x000fe4000ff7e0ff */
[----:B------:R-:W-:Y:S02]  /*bbb0*/  IADD3 R22, P4, R22, UR20, RZ ;  /* 0x0000001416167c10 */ /* 0x000fe4000ff9e0ff */
[----:B------:R-:W-:Y:S02]  /*bbc0*/  IADD3 R56, P5, R56, UR20, RZ ;  /* 0x0000001438387c10 */ /* 0x000fe4000ffbe0ff */
[----:B------:R-:W-:Y:S02]  /*bbd0*/  IADD3.X R62, R62, UR21, RZ, P6, !PT ;  /* 0x000000153e3e7c10 */ /* 0x000fe4000b7fe4ff */
[----:B------:R-:W-:Y:S02]  /*bbe0*/  IADD3.X R64, R64, UR21, RZ, P3, !PT ;  /* 0x0000001540407c10 */ /* 0x000fe40009ffe4ff */
[----:B------:R-:W-:-:S02]  /*bbf0*/  IADD3.X R66, R66, UR21, RZ, P4, !PT ;  /* 0x0000001542427c10 */ /* 0x000fc4000a7fe4ff */
[----:B------:R-:W-:Y:S02]  /*bc00*/  IADD3.X R68, R68, UR21, RZ, P5, !PT ;  /* 0x0000001544447c10 */ /* 0x000fe4000affe4ff */
[----:B------:R-:W-:Y:S02]  /*bc10*/  IADD3 R23, P6, R23, UR20, RZ ;  /* 0x0000001417177c10 */ /* 0x000fe4000ffde0ff */
[----:B------:R-:W-:Y:S02]  /*bc20*/  IADD3 R57, P3, R57, UR20, RZ ;  /* 0x0000001439397c10 */ /* 0x000fe4000ff7e0ff */
[----:B------:R-:W-:Y:S02]  /*bc30*/  IADD3 R59, P4, R59, UR20, RZ ;  /* 0x000000143b3b7c10 */ /* 0x000fe4000ff9e0ff */
[----:B------:R-:W-:Y:S02]  /*bc40*/  IADD3 R61, P5, R61, UR20, RZ ;  /* 0x000000143d3d7c10 */ /* 0x000fe4000ffbe0ff */
[----:B------:R-:W-:-:S02]  /*bc50*/  IADD3.X R70, R70, UR21, RZ, P6, !PT ;  /* 0x0000001546467c10 */ /* 0x000fc4000b7fe4ff */
[----:B------:R-:W-:Y:S02]  /*bc60*/  IADD3.X R72, R72, UR21, RZ, P3, !PT ;  /* 0x0000001548487c10 */ /* 0x000fe40009ffe4ff */
[----:B------:R-:W-:Y:S02]  /*bc70*/  IADD3.X R74, R74, UR21, RZ, P4, !PT ;  /* 0x000000154a4a7c10 */ /* 0x000fe4000a7fe4ff */
[----:B------:R-:W-:Y:S02]  /*bc80*/  IADD3.X R76, R76, UR21, RZ, P5, !PT ;  /* 0x000000154c4c7c10 */ /* 0x000fe4000affe4ff */
[----:B------:R-:W-:Y:S02]  /*bc90*/  IADD3 R63, P6, R63, UR20, RZ ;  /* 0x000000143f3f7c10 */ /* 0x000fe4000ffde0ff */
[----:B------:R-:W-:Y:S02]  /*bca0*/  IADD3 R65, P3, R65, UR20, RZ ;  /* 0x0000001441417c10 */ /* 0x000fe4000ff7e0ff */
[----:B------:R-:W-:-:S02]  /*bcb0*/  IADD3 R67, P4, R67, UR20, RZ ;  /* 0x0000001443437c10 */ /* 0x000fc4000ff9e0ff */
[----:B------:R-:W-:Y:S02]  /*bcc0*/  IADD3 R69, P5, R69, UR20, RZ ;  /* 0x0000001445457c10 */ /* 0x000fe4000ffbe0ff */
[----:B------:R-:W-:Y:S02]  /*bcd0*/  IADD3.X R78, R78, UR21, RZ, P6, !PT ;  /* 0x000000154e4e7c10 */ /* 0x000fe4000b7fe4ff */
[----:B------:R-:W-:Y:S02]  /*bce0*/  IADD3.X R80, R80, UR21, RZ, P3, !PT ;  /* 0x0000001550507c10 */ /* 0x000fe40009ffe4ff */
[----:B------:R-:W-:Y:S02]  /*bcf0*/  IADD3.X R82, R82, UR21, RZ, P4, !PT ;  /* 0x0000001552527c10 */ /* 0x000fe4000a7fe4ff */
[----:B------:R-:W-:Y:S02]  /*bd00*/  IADD3.X R84, R84, UR21, RZ, P5, !PT ;  /* 0x0000001554547c10 */ /* 0x000fe4000affe4ff */
        /* <DEDUP_REMOVED lines=36> */
[----:B------:R-:W-:-:S02]  /*bf50*/  R2UR UR4, R146 ;  /* 0x00000000920472ca */ /* 0x000fc400000e0000 */
[----:B------:R-:W-:Y:S02]  /*bf60*/  R2UR UR48, R137 ;  /* 0x00000000893072ca */ /* 0x000fe400000e0000 */
[----:B------:R-:W-:Y:S02]  /*bf70*/  IADD3.X R118, R118, UR21, RZ, P6, !PT ;  /* 0x0000001576767c10 */ /* 0x000fe4000b7fe4ff */
[----:B------:R-:W-:Y:S02]  /*bf80*/  IADD3.X R120, R120, UR21, RZ, P3, !PT ;  /* 0x0000001578787c10 */ /* 0x000fe40009ffe4ff */
[----:B------:R-:W-:Y:S02]  /*bf90*/  IADD3.X R122, R122, UR21, RZ, P4, !PT ;  /* 0x000000157a7a7c10 */ /* 0x000fe4000a7fe4ff */
[----:B------:R-:W-:Y:S02]  /*bfa0*/  IADD3.X R124, R124, UR21, RZ, P5, !PT ;  /* 0x000000157c7c7c10 */ /* 0x000fe4000affe4ff */
[----:B------:R-:W-:-:S02]  /*bfb0*/  R2UR UR53, R143 ;  /* 0x000000008f3572ca */ /* 0x000fc400000e0000 */
[----:B------:R-:W-:Y:S02]  /*bfc0*/  SHF.R.S32.HI R137, RZ, 0x1f, R9 ;  /* 0x0000001fff897819 */ /* 0x000fe40000011409 */
[----:B------:R-:W-:Y:S02]  /*bfd0*/  IADD3 R111, P6, R111, UR20, RZ ;  /* 0x000000146f6f7c10 */ /* 0x000fe4000ffde0ff */
[----:B------:R-:W-:Y:S02]  /*bfe0*/  IADD3 R113, P3, R113, UR20, RZ ;  /* 0x0000001471717c10 */ /* 0x000fe4000ff7e0ff */
[----:B------:R-:W-:Y:S02]  /*bff0*/  IADD3 R115, P4, R115, UR20, RZ ;  /* 0x0000001473737c10 */ /* 0x000fe4000ff9e0ff */
[----:B------:R-:W-:Y:S02]  /*c000*/  IADD3 R117, P5, R117, UR20, RZ ;  /* 0x0000001475757c10 */ /* 0x000fe4000ffbe0ff */
[----:B------:R-:W-:-:S02]  /*c010*/  R2UR UR58, R147 ;  /* 0x00000000933a72ca */ /* 0x000fc400000e0000 */
[----:B------:R-:W-:Y:S02]  /*c020*/  R2UR UR60, R145 ;  /* 0x00000000913c72ca */ /* 0x000fe400000e0000 */
[----:B------:R-:W-:Y:S02]  /*c030*/  R2UR UR45, R138 ;  /* 0x000000008a2d72ca */ /* 0x000fe400000e0000 */
[----:B------:R-:W-:Y:S02]  /*c040*/  R2UR UR55, R144 ;  /* 0x00000000903772ca */ /* 0x000fe400000e0000 */
[----:B------:R-:W-:Y:S02]  /*c050*/  IADD3 R140, P1, R140, UR22, RZ ;  /* 0x000000168c8c7c10 */ /* 0x000fe4000ff3e0ff */
[----:B------:R-:W-:Y:S02]  /*c060*/  IADD3.X R126, R126, UR21, RZ, P6, !PT ;  /* 0x000000157e7e7c10 */ /* 0x000fe4000b7fe4ff */
[----:B------:R-:W-:-:S02]  /*c070*/  IADD3.X R128, R128, UR21, RZ, P3, !PT ;  /* 0x0000001580807c10 */ /* 0x000fc40009ffe4ff */
[----:B------:R-:W-:Y:S02]  /*c080*/  IADD3.X R130, R130, UR21, RZ, P4, !PT ;  /* 0x0000001582827c10 */ /* 0x000fe4000a7fe4ff */
[----:B------:R-:W-:Y:S02]  /*c090*/  IADD3.X R127, R127, UR21, RZ, P5, !PT ;  /* 0x000000157f7f7c10 */ /* 0x000fe4000affe4ff */
[----:B------:R-:W-:Y:S02]  /*c0a0*/  LEA.HI.X R24, R9, R24, R137, 0x3, P2 ;  /* 0x0000001809187211 */ /* 0x000fe400010f1c89 */
[----:B------:R-:W-:Y:S02]  /*c0b0*/  SHF.R.S32.HI R20, RZ, 0x7, R20 ;  /* 0x00000007ff147819 */ /* 0x000fe40000011414 */
[----:B------:R-:W-:Y:S02]  /*c0c0*/  IADD3 R119, P6, R119, UR20, RZ ;  /* 0x0000001477777c10 */ /* 0x000fe4000ffde0ff */
[----:B------:R-:W-:-:S02]  /*c0d0*/  IADD3 R121, P3, R121, UR20, RZ ;  /* 0x0000001479797c10 */ /* 0x000fc4000ff7e0ff */
[----:B------:R-:W-:Y:S02]  /*c0e0*/  IADD3 R123, P4, R123, UR20, RZ ;  /* 0x000000147b7b7c10 */ /* 0x000fe4000ff9e0ff */
[----:B------:R-:W-:Y:S02]  /*c0f0*/  IADD3 R125, P5, R125, UR20, RZ ;  /* 0x000000147d7d7c10 */ /* 0x000fe4000ffbe0ff */
[----:B---3--:R-:W-:Y:S02]  /*c100*/  SHF.R.S32.HI R138, RZ, 0x1f, R222 ;  /* 0x0000001fff8a7819 */ /* 0x008fe400000114de */
[----:B------:R-:W-:Y:S02]  /*c110*/  SHF.R.S32.HI R144, RZ, 0x1f, R7 ;  /* 0x0000001fff907819 */ /* 0x000fe40000011407 */
[----:B------:R-:W-:Y:S02]  /*c120*/  SHF.R.S32.HI R145, RZ, 0x1f, R6 ;  /* 0x0000001fff917819 */ /* 0x000fe40000011406 */
[----:B------:R-:W-:-:S02]  /*c130*/  SHF.R.S32.HI R146, RZ, 0x1f, R5 ;  /* 0x0000001fff927819 */ /* 0x000fc40000011405 */
[----:B--2---:R-:W-:Y:S02]  /*c140*/  SHF.R.S32.HI R147, RZ, 0x1f, R223 ;  /* 0x0000001fff937819 */ /* 0x004fe400000114df */
[----:B------:R-:W-:Y:S01]  /*c150*/  R2UR UR51, R142 ;  /* 0x000000008e3372ca */ /* 0x000fe200000e0000 */
[----:B------:R-:W-:Y:S01]  /*c160*/  VIADD R200, R20, 0xfffffffe ;  /* 0xfffffffe14c87836 */ /* 0x000fe20000000000 */
[----:B------:R-:W-:Y:S02]  /*c170*/  R2UR UR6, R27 ;  /* 0x000000001b0672ca */ /* 0x000fe400000e0000 */
[----:B------:R-:W-:Y:S02]  /*c180*/  R2UR UR7, R29 ;  /* 0x000000001d0772ca */ /* 0x000fe400000e0000 */
[----:B------:R-:W-:Y:S02]  /*c190*/  R2UR UR18, R33 ;  /* 0x00000000211272ca */ /* 0x000fe400000e0000 */
[----:B------:R-:W-:-:S02]  /*c1a0*/  R2UR UR28, R31 ;  /* 0x000000001f1c72ca */ /* 0x000fc400000e0000 */
[----:B------:R-:W-:Y:S02]  /*c1b0*/  R2UR UR30, R30 ;  /* 0x000000001e1e72ca */ /* 0x000fe400000e0000 */
[----:B------:R-:W-:Y:S02]  /*c1c0*/  CS2R R30, SRZ ;  /* 0x00000000001e7805 */ /* 0x000fe4000001ff00 */
[----:B------:R-:W-:Y:S02]  /*c1d0*/  R2UR UR32, R40 ;  /* 0x00000000282072ca */ /* 0x000fe400000e0000 */
[----:B------:R-:W-:Y:S02]  /*c1e0*/  R2UR UR34, R39 ;  /* 0x00000000272272ca */ /* 0x000fe400000e0000 */
[----:B------:R-:W-:Y:S02]  /*c1f0*/  R2UR UR36, R37 ;  /* 0x00000000252472ca */ /* 0x000fe400000e0000 */
[----:B------:R-:W-:-:S02]  /*c200*/  R2UR UR38, R38 ;  /* 0x00000000262672ca */ /* 0x000fc400000e0000 */
[----:B------:R-:W-:Y:S02]  /*c210*/  CS2R R38, SRZ ;  /* 0x0000000000267805 */ /* 0x000fe4000001ff00 */
[----:B------:R-:W-:Y:S02]  /*c220*/  R2UR UR40, R48 ;  /* 0x00000000302872ca */ /* 0x000fe400000e0000 */
[----:B------:R-:W-:Y:S02]  /*c230*/  R2UR UR42, R47 ;  /* 0x000000002f2a72ca */ /* 0x000fe400000e0000 */
[----:B------:R-:W-:Y:S02]  /*c240*/  R2UR UR44, R46 ;  /* 0x000000002e2c72ca */ /* 0x000fe400000e0000 */
[----:B------:R-:W-:Y:S02]  /*c250*/  CS2R R46, SRZ ;  /* 0x00000000002e7805 */ /* 0x000fe4000001ff00 */
[----:B------:R-:W-:-:S02]  /*c260*/  R2UR UR46, R45 ;  /* 0x000000002d2e72ca */ /* 0x000fc400000e0000 */
[----:B------:R-:W-:Y:S02]  /*c270*/  R2UR UR50, R55 ;  /* 0x00000000373272ca */ /* 0x000fe400000e0000 */
[----:B------:R-:W-:Y:S02]  /*c280*/  R2UR UR52, R54 ;  /* 0x00000000363472ca */ /* 0x000fe400000e0000 */
[----:B------:R-:W-:Y:S02]  /*c290*/  CS2R R54, SRZ ;  /* 0x0000000000367805 */ /* 0x000fe4000001ff00 */
[----:B------:R-:W-:Y:S02]  /*c2a0*/  R2UR UR54, R53 ;  /* 0x00000000353672ca */ /* 0x000fe400000e0000 */
[----:B------:R-:W-:Y:S02]  /*c2b0*/  R2UR UR8, R28 ;  /* 0x000000001c0872ca */ /* 0x000fe400000e0000 */
[----:B------:R-:W-:-:S02]  /*c2c0*/  CS2R R28, SRZ ;  /* 0x00000000001c7805 */ /* 0x000fc4000001ff00 */
[----:B------:R-:W-:Y:S02]  /*c2d0*/  R2UR UR9, R32 ;  /* 0x00000000200972ca */ /* 0x000fe400000e0000 */
[----:B------:R-:W-:Y:S02]  /*c2e0*/  CS2R R32, SRZ ;  /* 0x0000000000207805 */ /* 0x000fe4000001ff00 */
[----:B------:R-:W-:Y:S02]  /*c2f0*/  R2UR UR10, R34 ;  /* 0x00000000220a72ca */ /* 0x000fe400000e0000 */
[----:B------:R-:W-:Y:S02]  /*c300*/  R2UR UR15, R35 ;  /* 0x00000000230f72ca */ /* 0x000fe400000e0000 */
[----:B------:R-:W-:Y:S02]  /*c310*/  CS2R R34, SRZ ;  /* 0x0000000000227805 */ /* 0x000fe4000001ff00 */
[----:B------:R-:W-:-:S02]  /*c320*/  R2UR UR19, R36 ;  /* 0x00000000241372ca */ /* 0x000fc400000e0000 */
[----:B------:R-:W-:Y:S02]  /*c330*/  CS2R R36, SRZ ;  /* 0x0000000000247805 */ /* 0x000fe4000001ff00 */
        /* <DEDUP_REMOVED lines=8> */
[----:B------:R-:W-:Y:S02]  /*c3c0*/  CS2R R48, SRZ ;  /* 0x0000000000307805 */ /* 0x000fe4000001ff00 */
[----:B------:R-:W-:Y:S02]  /*c3d0*/  R2UR UR39, R50 ;  /* 0x00000000322772ca */ /* 0x000fe400000e0000 */
[----:B------:R-:W-:-:S02]  /*c3e0*/  R2UR UR41, R51 ;  /* 0x00000000332972ca */ /* 0x000fc400000e0000 */
[----:B------:R-:W-:Y:S02]  /*c3f0*/  CS2R R50, SRZ ;  /* 0x0000000000327805 */ /* 0x000fe4000001ff00 */
[----:B------:R-:W-:Y:S02]  /*c400*/  R2UR UR43, R52 ;  /* 0x00000000342b72ca */ /* 0x000fe400000e0000 */
[----:B------:R-:W-:Y:S02]  /*c410*/  CS2R R52, SRZ ;  /* 0x0000000000347805 */ /* 0x000fe4000001ff00 */
[----:B------:R-:W-:Y:S02]  /*c420*/  R2UR UR49, R26 ;  /* 0x000000001a3172ca */ /* 0x000fe400000e0000 */
[----:B------:R-:W-:Y:S02]  /*c430*/  CS2R R26, SRZ ;  /* 0x00000000001a7805 */ /* 0x000fe4000001ff00 */
[----:B------:R-:W-:-:S02]  /*c440*/  IADD3.X R142, R24, UR23, RZ, P1, !PT ;  /* 0x00000017188e7c10 */ /* 0x000fc40008ffe4ff */
[----:B------:R-:W-:Y:S02]  /*c450*/  CS2R R24, SRZ ;  /* 0x0000000000187805 */ /* 0x000fe4000001ff00 */
[C---:B------:R-:W-:Y:S01]  /*c460*/  SHF.L.U64.HI R135, R136.reuse, 0x2, R135 ;  /* 0x0000000288877819 */ /* 0x040fe20000010287 */
[----:B------:R-:W-:Y:S01]  /*c470*/  IMAD.SHL.U32 R136, R136, 0x4, RZ ;  /* 0x0000000488887824 */ /* 0x000fe200078e00ff */
[----:B------:R-:W-:Y:S02]  /*c480*/  IADD3.X R129, R129, UR21, RZ, P6, !PT ;  /* 0x0000001581817c10 */ /* 0x000fe4000b7fe4ff */
[----:B------:R-:W-:Y:S02]  /*c490*/  IADD3.X R131, R131, UR21, RZ, P3, !PT ;  /* 0x0000001583837c10 */ /* 0x000fe40009ffe4ff */
[----:B------:R-:W-:Y:S02]  /*c4a0*/  IADD3.X R132, R132, UR21, RZ, P4, !PT ;  /* 0x0000001584847c10 */ /* 0x000fe4000a7fe4ff */
[----:B------:R-:W-:-:S02]  /*c4b0*/  IADD3.X R133, R133, UR21, RZ, P5, !PT ;  /* 0x0000001585857c10 */ /* 0x000fc4000affe4ff */
[----:B------:R-:W-:Y:S02]  /*c4c0*/  SHF.L.U64.HI R137, R9, 0x2, R137 ;  /* 0x0000000209897819 */ /* 0x000fe40000010289 */
[----:B------:R-:W-:Y:S02]  /*c4d0*/  SHF.L.U64.HI R138, R222, 0x2, R138 ;  /* 0x00000002de8a7819 */ /* 0x000fe4000001028a */
[----:B------:R-:W-:Y:S02]  /*c4e0*/  SHF.L.U64.HI R144, R7, 0x2, R144 ;  /* 0x0000000207907819 */ /* 0x000fe40000010290 */
[----:B------:R-:W-:Y:S02]  /*c4f0*/  SHF.L.U64.HI R145, R6, 0x2, R145 ;  /* 0x0000000206917819 */ /* 0x000fe40000010291 */
[----:B------:R-:W-:Y:S02]  /*c500*/  SHF.L.U64.HI R146, R5, 0x2, R146 ;  /* 0x0000000205927819 */ /* 0x000fe40000010292 */
[----:B------:R-:W-:Y:S01]  /*c510*/  SHF.L.U64.HI R147, R223, 0x2, R147 ;  /* 0x00000002df937819 */ /* 0x000fe20000010293 */
[----:B------:R-:W-:Y:S01]  /*c520*/  IMAD.U32 R141, RZ, RZ, UR4 ;  /* 0x00000004ff8d7e24 */ /* 0x000fe2000f8e00ff */
[----:B------:R-:W-:Y:S01]  /*c530*/  UIADD3 UR11, UR11, -0x100, URZ ;  /* 0xffffff000b0b7890 */ /* 0x000fe2000fffe03f */
[----:B------:R-:W-:Y:S01]  /*c540*/  UMOV UR14, 0x1 ;  /* 0x00000001000e7882 */ /* 0x000fe20000000000 */
[----:B------:R-:W-:Y:S01]  /*c550*/  UMOV UR13, 0xffffffff ;  /* 0xffffffff000d7882 */ /* 0x000fe20000000000 */
[----:B------:R-:W-:-:S09]  /*c560*/  UMOV UR4, URZ ;  /* 0x0000003f00047c82 */ /* 0x000fd20008000000 */
.L_x_1:
[----:B------:R-:W-:Y:S01]  /*c570*/  UIADD3 UR13, UR13, 0x1, URZ ;  /* 0x000000010d0d7890 */ /* 0x000fe2000fffe03f */
[----:B------:R-:W-:-:S04]  /*c580*/  DEPBAR.LE SB0, 0x2 ;  /* 0x000080800000791a */ /* 0x000fc80000000000 */
[----:B------:R-:W-:Y:S01]  /*c590*/  BAR.SYNC.DEFER_BLOCKING 0x0 ;  /* 0x0000000000007b1d */ /* 0x000fe20000010000 */
[----:B------:R-:W-:-:S04]  /*c5a0*/  UISETP.GT.AND UP0, UPT, UR13, 0x2, UPT ;  /* 0x000000020d00788c */ /* 0x000fc8000bf04270 */
[----:B------:R-:W-:Y:S01]  /*c5b0*/  USEL UR13, UR13, URZ, !UP0 ;  /* 0x0000003f0d0d7287 */ /* 0x000fe2000c000000 */
[----:B------:R-:W2:Y:S03]  /*c5c0*/  LDL R143, [R1+0xc] ;  /* 0x00000c00018f7983 */ /* 0x000ea60000100800 */
[----:B------:R-:W-:Y:S01]  /*c5d0*/  ULEA UR20, UR13, UR5, 0xf ;  /* 0x000000050d147291 */ /* 0x000fe2000f8e783f */
[----:B------:R-:W-:Y:S01]  /*c5e0*/  ISETP.GE.AND P2, PT, R4, UR11, PT ;  /* 0x0000000b04007c0c */ /* 0x000fe2000bf46270 */
[----:B------:R-:W-:Y:S01]  /*c5f0*/  UMOV UR23, 0x40000040 ;  /* 0x4000004000177882 */ /* 0x000fe20000000000 */
[----:B------:R-:W-:Y:S01]  /*c600*/  UIADD3 UR14, UR14, 0x1, URZ ;  /* 0x000000010e0e7890 */ /* 0x000fe2000fffe03f */
[----:B------:R-:W-:Y:S01]  /*c610*/  ISETP.LE.AND P1, PT, R200, UR4, PT ;  /* 0x00000004c8007c0c */ /* 0x000fe2000bf23270 */
[----:B------:R-:W-:Y:S01]  /*c620*/  UIADD3 UR21, UR20, 0x18000, URZ ;  /* 0x0001800014157890 */ /* 0x000fe2000fffe03f */
[----:B------:R-:W-:Y:S01]  /*c630*/  LOP3.LUT R205, R4, 0x2, RZ, 0xfc, !PT ;  /* 0x0000000204cd7812 */ /* 0x000fe200078efcff */
[----:B------:R-:W-:Y:S01]  /*c640*/  USHF.R.U32.HI UR20, URZ, 0x4, UR20 ;  /* 0x000000043f147899 */ /* 0x000fe20008011614 */
[----:B------:R-:W-:Y:S01]  /*c650*/  LOP3.LUT R206, R2, 0x10, RZ, 0x3c, !PT ;  /* 0x0000001002ce7812 */ /* 0x000fe200078e3cff */
[----:B------:R-:W-:-:S02]  /*c660*/  USHF.R.U32.HI UR21, URZ, 0x4, UR21 ;  /* 0x000000043f157899 */ /* 0x000fc40008011615 */
[----:B------:R-:W-:Y:S02]  /*c670*/  USGXT.U32 UR20, UR20, 0xe ;  /* 0x0000000e1414789a */ /* 0x000fe40008000000 */
[----:B------:R-:W-:Y:S01]  /*c680*/  USGXT.U32 UR22, UR21, 0xe ;  /* 0x0000000e1516789a */ /* 0x000fe20008000000 */
[----:B------:R-:W-:Y:S02]  /*c690*/  WARPGROUP.ARRIVE ;  /* 0x00000000000079c5 */ /* 0x000fe40000000000 */
[----:B------:R-:W-:-:S06]  /*c6a0*/  UMOV UR21, 0x40000040 ;  /* 0x4000004000157882 */ /* 0x000fcc0000000000 */
[----:B------:R-:W-:Y:S01]  /*c6b0*/  HGMMA.64x64x8.F32.TF32 R24, gdesc[UR20], R24 ;  /* 0x04e00000141879f0 */ /* 0x000fe20008702818 */
[----:B------:R-:W-:Y:S02]  /*c6c0*/  UIADD3 UR23, UP0, UR20, 0x2, URZ ;  /* 0x0000000214177890 */ /* 0x000fe4000ff1e03f */
[----:B------:R-:W-:Y:S01]  /*c6d0*/  UIADD3 UR22, UP1, UR22, 0x2, URZ ;  /* 0x0000000216167890 */ /* 0x000fe2000ff3e03f */
[----:B------:R-:W-:Y:S01]  /*c6e0*/  UMOV UR20, URZ ;  /* 0x0000003f00147c82 */ /* 0x000fe20008000000 */
[----:B------:R-:W-:Y:S01]  /*c6f0*/  UMOV UR21, URZ ;  /* 0x0000003f00157c82 */ /* 0x000fe20008000000 */
[----:B------:R-:W-:Y:S02]  /*c700*/  UIADD3.X UR24, UR20, 0x40000040, URZ, UP0, !UPT ;  /* 0x4000004014187890 */ /* 0x000fe400087fe43f */
[----:B------:R-:W-:Y:S01]  /*c710*/  UIADD3.X UR25, UR21, 0x40000040, URZ, UP1, !UPT ;  /* 0x4000004015197890 */ /* 0x000fe20008ffe43f */
[----:B------:R-:W-:Y:S01]  /*c720*/  UMOV UR20, UR23 ;  /* 0x0000001700147c82 */ /* 0x000fe20008000000 */
[----:B------:R-:W-:-:S03]  /*c730*/  UISETP.GT.AND UP0, UPT, UR14, 0x2, UPT ;  /* 0x000000020e00788c */ /* 0x000fc6000bf04270 */
[----:B------:R-:W-:Y:S02]  /*c740*/  UMOV UR21, UR24 ;  /* 0x0000001800157c82 */ /* 0x000fe40008000000 */
[----:B------:R-:W-:Y:S01]  /*c750*/  UMOV UR23, UR25 ;  /* 0x0000001900177c82 */ /* 0x000fe20008000000 */
[----:B------:R-:W-:Y:S02]  /*c760*/  UIADD3.64 UR24, UR20, 0x2, URZ ;  /* 0x0000000214187897 */ /* 0x000fe4000fffe03f */
[----:B------:R-:W-:Y:S02]  /*c770*/  UIADD3.64 UR26, UR22, 0x2, URZ ;  /* 0x00000002161a7897 */ /* 0x000fe4000fffe03f */
[----:B------:R-:W-:Y:S01]  /*c780*/  USEL UR14, UR14, URZ, !UP0 ;  /* 0x0000003f0e0e7287 */ /* 0x000fe2000c000000 */
[----:B------:R-:W-:Y:S06]  /*c790*/  HGMMA.64x64x8.F32.TF32 R24, gdesc[UR20], R24 ;  /* 0x04e00000141879f0 */ /* 0x000fec0008702818 */
[----:B------:R-:W-:Y:S01]  /*c7a0*/  HGMMA.64x64x8.F32.TF32 R24, gdesc[UR24], R24 ;  /* 0x04e00000181879f0 */ /* 0x000fe20008702818 */
[----:B------:R-:W-:-:S02]  /*c7b0*/  UIADD3.64 UR24, UR20, 0x4, URZ ;  /* 0x0000000414187897 */ /* 0x000fc4000fffe03f */
[----:B------:R-:W-:-:S09]  /*c7c0*/  UIADD3.64 UR26, UR22, 0x4, URZ ;  /* 0x00000004161a7897 */ /* 0x000fd2000fffe03f */
[----:B------:R-:W-:Y:S01]  /*c7d0*/  HGMMA.64x64x8.F32.TF32 R24, gdesc[UR24], R24 ;  /* 0x04e00000181879f0 */ /* 0x000fe20008702818 */
[----:B------:R-:W-:Y:S02]  /*c7e0*/  UIADD3.64 UR24, UR20, 0x1fe, URZ ;  /* 0x000001fe14187897 */ /* 0x000fe4000fffe03f */
        /* <DEDUP_REMOVED lines=30> */
[----:B------:R-:W-:Y:S02]  /*c9d0*/  UIADD3.64 UR26, UR22, 0x602, URZ ;  /* 0x00000602161a7897 */ /* 0x000fe4000fffe03f */
[----:B------:R-:W-:Y:S02]  /*c9e0*/  UIADD3.64 UR20, UR20, 0x604, URZ ;  /* 0x0000060414147897 */ /* 0x000fe4000fffe03f */
[----:B------:R-:W-:-:S05]  /*c9f0*/  UIADD3.64 UR22, UR22, 0x604, URZ ;  /* 0x0000060416167897 */ /* 0x000fca000fffe03f */
[----:B------:R-:W-:Y:S01]  /*ca00*/  HGMMA.64x64x8.F32.TF32 R24, gdesc[UR24], R24 ;  /* 0x04e00000181879f0 */ /* 0x000fe20008702818 */
[----:B------:R-:W-:Y:S02]  /*ca10*/  R2UR UR27, R141 ;  /* 0x000000008d1b72ca */ /* 0x000fe400000e0000 */
[----:B------:R-:W-:-:S04]  /*ca20*/  SEL R141, RZ, 0x4, P2 ;  /* 0x00000004ff8d7807 */ /* 0x000fc80001000000 */
[----:B------:R-:W-:-:S04]  /*ca30*/  SEL R141, R141, RZ, !P1 ;  /* 0x000000ff8d8d7207 */ /* 0x000fc80004800000 */
[----:B------:R-:W-:Y:S01]  /*ca40*/  ISETP.NE.U32.AND P2, PT, R141, RZ, PT ;  /* 0x000000ff8d00720c */ /* 0x000fe20003f45070 */
[----:B------:R-:W-:Y:S01]  /*ca50*/  IMAD.MOV.U32 R141, RZ, RZ, R142 ;  /* 0x000000ffff8d7224 */ /* 0x000fe200078e008e */
[----:B--2---:R-:W-:-:S05]  /*ca60*/  LEA R142, P3, R143, R140, 0x2 ;  /* 0x0000008c8f8e7211 */ /* 0x004fca00078610ff */
[----:B------:R-:W-:Y:S01]  /*ca70*/  IMAD.X R143, R141, 0x1, R147, P3 ;  /* 0x000000018d8f7824 */ /* 0x000fe200018e0693 */
[----:B------:R-:W-:Y:S01]  /*ca80*/  HGMMA.64x64x8.F32.TF32 R24, gdesc[UR20], R24, gsb0 ;  /* 0x04e00000141879f0 */ /* 0x000fe20008002818 */
[----:B------:R-:W-:-:S06]  /*ca90*/  ULEA UR20, UR14, UR5, 0xf ;  /* 0x000000050e147291 */ /* 0x000fcc000f8e783f */
[----:B------:R-:W-:Y:S01]  /*caa0*/  VIADD R201, R2, UR20 ;  /* 0x0000001402c97c36 */ /* 0x000fe20008000000 */
[----:B------:R-:W-:Y:S02]  /*cab0*/  WARPGROUP.DEPBAR.LE gsb0, 0x1 ;  /* 0x00008000000079c5 */ /* 0x000fe40000010100 */
[----:B------:R-:W-:Y:S06]  /*cac0*/  BAR.SYNC.DEFER_BLOCKING 0x0 ;  /* 0x0000000000007b1d */ /* 0x000fec0000010000 */
[----:B------:R-:W-:Y:S01]  /*cad0*/  @!PT LDS RZ, [RZ] ;  /* 0x00000000fffff984 */ /* 0x000fe20000000800 */
[----:B------:R-:W-:Y:S01]  /*cae0*/  @!PT LDS RZ, [RZ] ;  /* 0x00000000fffff984 */ /* 0x000fe20000000800 */
[----:B------:R-:W-:Y:S01]  /*caf0*/  @!PT LDS RZ, [RZ] ;  /* 0x00000000fffff984 */ /* 0x000fe20000000800 */
[----:B------:R1:W-:Y:S01]  /*cb00*/  LDGSTS.E [R201], desc[UR16][R142.64], P2 ;  /* 0x000000008ec97fae */ /* 0x0003e20009121850 */
[----:B------:R-:W-:-:S02]  /*cb10*/  ISETP.GE.AND P2, PT, R205, UR11, PT ;  /* 0x0000000bcd007c0c */ /* 0x000fc4000bf46270 */
[----:B------:R-:W-:Y:S02]  /*cb20*/  LOP3.LUT R205, R4, 0x20, RZ, 0xfc, !PT ;  /* 0x0000002004cd7812 */ /* 0x000fe400078efcff */
[----:B-1----:R-:W-:-:S04]  /*cb30*/  SEL R142, RZ, 0x4, P2 ;  /* 0x00000004ff8e7807 */ /* 0x002fc80001000000 */
[----:B------:R-:W-:-:S04]  /*cb40*/  SEL R142, R142, RZ, !P1 ;  /* 0x000000ff8e8e7207 */ /* 0x000fc80004800000 */
[----:B------:R-:W-:Y:S02]  /*cb50*/  ISETP.NE.U32.AND P2, PT, R142, RZ, PT ;  /* 0x000000ff8e00720c */ /* 0x000fe40003f45070 */
[----:B------:R-:W-:-:S05]  /*cb60*/  LEA R142, P3, R5, R140, 0x2 ;  /* 0x0000008c058e7211 */ /* 0x000fca00078610ff */
[----:B------:R-:W-:-:S06]  /*cb70*/  IMAD.X R143, R141, 0x1, R146, P3 ;  /* 0x000000018d8f7824 */ /* 0x000fcc00018e0692 */
[----:B------:R1:W-:Y:S01]  /*cb80*/  LDGSTS.E [R201+0x8], desc[UR16][R142.64], P2 ;  /* 0x000080008ec97fae */ /* 0x0003e20009121850 */
[----:B------:R-:W-:Y:S02]  /*cb90*/  ISETP.GE.AND P2, PT, R205, UR11, PT ;  /* 0x0000000bcd007c0c */ /* 0x000fe4000bf46270 */
[----:B------:R-:W-:Y:S02]  /*cba0*/  LOP3.LUT R205, R4, 0x22, RZ, 0xfc, !PT ;  /* 0x0000002204cd7812 */ /* 0x000fe400078efcff */
[----:B-1----:R-:W-:-:S04]  /*cbb0*/  SEL R142, RZ, 0x4, P2 ;  /* 0x00000004ff8e7807 */ /* 0x002fc80001000000 */
[----:B------:R-:W-:-:S04]  /*cbc0*/  SEL R142, R142, RZ, !P1 ;  /* 0x000000ff8e8e7207 */ /* 0x000fc80004800000 */
[----:B------:R-:W-:Y:S01]  /*cbd0*/  ISETP.NE.U32.AND P2, PT, R142, RZ, PT ;  /* 0x000000ff8e00720c */ /* 0x000fe20003f45070 */
[----:B------:R-:W-:-:S12]  /*cbe0*/  IMAD.WIDE R142, R152, 0x4, R140 ;  /* 0x00000004988e7825 */ /* 0x000fd800078e028c */
        /* <DEDUP_REMOVED lines=38> */
[----:B-1----:R-:W-:Y:S01]  /*ce50*/  SEL R142, RZ, 0x4, P2 ;  /* 0x00000004ff8e7807 */ /* 0x002fe20001000000 */
[----:B------:R-:W-:-:S03]  /*ce60*/  VIADD R201, R206, UR20 ;  /* 0x00000014cec97c36 */ /* 0x000fc60008000000 */
[----:B------:R-:W-:-:S04]  /*ce70*/  SEL R142, R142, RZ, !P1 ;  /* 0x000000ff8e8e7207 */ /* 0x000fc80004800000 */
[----:B------:R-:W-:Y:S02]  /*ce80*/  ISETP.NE.U32.AND P2, PT, R142, RZ, PT ;  /* 0x000000ff8e00720c */ /* 0x000fe40003f45070 */
[----:B------:R-:W-:-:S05]  /*ce90*/  LEA R142, P3, R6, R140, 0x2 ;  /* 0x0000008c068e7211 */ /* 0x000fca00078610ff */
[----:B------:R-:W-:-:S06]  /*cea0*/  IMAD.X R143, R141, 0x1, R145, P3 ;  /* 0x000000018d8f7824 */ /* 0x000fcc00018e0691 */
[----:B------:R1:W-:Y:S01]  /*ceb0*/  LDGSTS.E [R201], desc[UR16][R142.64], P2 ;  /* 0x000000008ec97fae */ /* 0x0003e20009121850 */
[----:B------:R-:W-:Y:S02]  /*cec0*/  ISETP.GE.AND P2, PT, R205, UR11, PT ;  /* 0x0000000bcd007c0c */ /* 0x000fe4000bf46270 */
        /* <DEDUP_REMOVED lines=15> */
[----:B------:R-:W-:Y:S01]  /*cfc0*/  LOP3.LUT R206, R4, 0x44, RZ, 0xfc, !PT ;  /* 0x0000004404ce7812 */ /* 0x000fe200078efcff */
[----:B------:R-:W2:Y:S01]  /*cfd0*/  LDL R205, [R1+0x8] ;  /* 0x0000080001cd7983 */ /* 0x000ea20000100800 */
        /* <DEDUP_REMOVED lines=12> */
[----:B------:R-:W-:-:S03]  /*d0a0*/  ISETP.GE.AND P2, PT, R206, UR11, PT ;  /* 0x0000000bce007c0c */ /* 0x000fc6000bf46270 */
[----:B------:R-:W3:Y:S01]  /*d0b0*/  LDL R206, [R1+0x40] ;  /* 0x0000400001ce7983 */ /* 0x000ee20000100800 */
        /* <DEDUP_REMOVED lines=22> */
[----:B-1----:R-:W-:-:S03]  /*d220*/  SEL R142, RZ, 0x4, P2 ;  /* 0x00000004ff8e7807 */ /* 0x002fc60001000000 */
[----:B------:R-:W-:Y:S01]  /*d230*/  VIADD R201, R207, UR20 ;  /* 0x00000014cfc97c36 */ /* 0x000fe20008000000 */
[----:B------:R-:W-:-:S04]  /*d240*/  SEL R142, R142, RZ, !P1 ;  /* 0x000000ff8e8e7207 */ /* 0x000fc80004800000 */
[----:B------:R-:W-:Y:S02]  /*d250*/  ISETP.NE.U32.AND P2, PT, R142, RZ, PT ;  /* 0x000000ff8e00720c */ /* 0x000fe40003f45070 */
[----:B--2---:R-:W-:Y:S02]  /*d260*/  LEA R142, P3, R205, R140, 0x2 ;  /* 0x0000008ccd8e7211 */ /* 0x004fe400078610ff */
[----:B------:R-:W-:-:S03]  /*d270*/  LOP3.LUT R205, R4, 0xa, RZ, 0xfc, !PT ;  /* 0x0000000a04cd7812 */ /* 0x000fc600078efcff */
[----:B------:R-:W-:-:S06]  /*d280*/  IMAD.X R143, R141, 0x1, R138, P3 ;  /* 0x000000018d8f7824 */ /* 0x000fcc00018e068a */
[----:B------:R1:W-:Y:S01]  /*d290*/  LDGSTS.E [R201], desc[UR16][R142.64], P2 ;  /* 0x000000008ec97fae */ /* 0x0003e20009121850 */
[----:B------:R-:W-:Y:S02]  /*d2a0*/  ISETP.GE.AND P2, PT, R205, UR11, PT ;  /* 0x0000000bcd007c0c */ /* 0x000fe4000bf46270 */
[----:B------:R-:W-:Y:S02]  /*d2b0*/  LOP3.LUT R205, R4, 0x28, RZ, 0xfc, !PT ;  /* 0x0000002804cd7812 */ /* 0x000fe400078efcff */
[----:B-1----:R-:W-:-:S04]  /*d2c0*/  SEL R142, RZ, 0x4, P2 ;  /* 0x00000004ff8e7807 */ /* 0x002fc80001000000 */
[----:B------:R-:W-:-:S04]  /*d2d0*/  SEL R142, R142, RZ, !P1 ;  /* 0x000000ff8e8e7207 */ /* 0x000fc80004800000 */
[----:B------:R-:W-:Y:S02]  /*d2e0*/  ISETP.NE.U32.AND P2, PT, R142, RZ, PT ;  /* 0x000000ff8e00720c */ /* 0x000fe40003f45070 */
[----:B---3--:R-:W-:-:S05]  /*d2f0*/  IADD3 R142, P3, R206, R140, RZ ;  /* 0x0000008cce8e7210 */ /* 0x008fca0007f7e0ff */
        /* <DEDUP_REMOVED lines=52> */
[----:B--2---:R-:W-:Y:S02]  /*d640*/  IADD3 R142, P3, R205, R140, RZ ;  /* 0x0000008ccd8e7210 */ /* 0x004fe40007f7e0ff */
        /* <DEDUP_REMOVED lines=97> */
[----:B------:R-:W-:Y:S01]  /*dc60*/  LOP3.LUT R207, R4, 0x70, RZ, 0xfc, !PT ;  /* 0x0000007004cf7812 */ /* 0x000fe200078efcff */
[----:B------:R-:W-:Y:S01]  /*dc70*/  UIADD3 UR4, UR4, 0x1, URZ ;  /* 0x0000000104047890 */ /* 0x000fe2000fffe03f */
[----:B------:R-:W-:Y:S02]  /*dc80*/  R2UR UR21, R135 ;  /* 0x00000000871572ca */ /* 0x000fe400000e0000 */
        /* <DEDUP_REMOVED lines=34> */
[----:B---3--:R-:W-:Y:S02]  /*deb0*/  IADD3 R142, P3, R206, R140, RZ ;  /* 0x0000008cce8e7210 */ /* 0x008fe40007f7e0ff */
[----:B------:R-:W-:-:S03]  /*dec0*/  LOP3.LUT R206, R2, 0x60, RZ, 0x3c, !PT ;  /* 0x0000006002ce7812 */ /* 0x000fc600078e3cff */
        /* <DEDUP_REMOVED lines=47> */
[----:B------:R-:W-:Y:S01]  /*e1c0*/  VIADD R201, R206, UR20 ;  /* 0x00000014cec97c36 */ /* 0x000fe20008000000 */
[----:B------:R-:W-:Y:S02]  /*e1d0*/  LOP3.LUT R206, R2, 0x70, RZ, 0x3c, !PT ;  /* 0x0000007002ce7812 */ /* 0x000fe400078e3cff */
[----:B------:R-:W-:-:S04]  /*e1e0*/  SEL R142, R142, RZ, !P1 ;  /* 0x000000ff8e8e7207 */ /* 0x000fc80004800000 */
[----:B------:R-:W-:Y:S01]  /*e1f0*/  ISETP.NE.U32.AND P2, PT, R142, RZ, PT ;  /* 0x000000ff8e00720c */ /* 0x000fe20003f45070 */
[----:B------:R-:W-:-:S12]  /*e200*/  IMAD.WIDE R142, R148, 0x4, R140 ;  /* 0x00000004948e7825 */ /* 0x000fd800078e028c */
[----:B------:R1:W-:Y:S01]  /*e210*/  LDGSTS.E [R201], desc[UR16][R142.64], P2 ;  /* 0x000000008ec97fae */ /* 0x0003e20009121850 */
        /* <DEDUP_REMOVED lines=100> */
[----:B------:R-:W2:Y:S02]  /*e860*/  S2R R205, SR_TID.X ;  /* 0x0000000000cd7919 */ /* 0x000ea40000002100 */
[----:B-1----:R-:W-:-:S04]  /*e870*/  SEL R142, RZ, 0x4, P2 ;  /* 0x00000004ff8e7807 */ /* 0x002fc80001000000 */
[----:B------:R-:W-:-:S04]  /*e880*/  SEL R142, R142, RZ, !P1 ;  /* 0x000000ff8e8e7207 */ /* 0x000fc80004800000 */
[----:B------:R-:W-:Y:S01]  /*e890*/  ISETP.NE.U32.AND P2, PT, R142, RZ, PT ;  /* 0x000000ff8e00720c */ /* 0x000fe20003f45070 */
[----:B------:R-:W-:-:S12]  /*e8a0*/  IMAD.WIDE R142, R199, 0x4, R140 ;  /* 0x00000004c78e7825 */ /* 0x000fd800078e028c */
[----:B------:R1:W-:Y:S01]  /*e8b0*/  LDGSTS.E [R201+0x6008], desc[UR16][R142.64], P2 ;  /* 0x060080008ec97fae */ /* 0x0003e20009121850 */
[----:B--2---:R-:W-:-:S03]  /*e8c0*/  LOP3.LUT R205, R205, 0x7f, RZ, 0xc0, !PT ;  /* 0x0000007fcdcd7812 */ /* 0x004fc600078ec0ff */
[----:B------:R-:W0:Y:S01]  /*e8d0*/  LDGDEPBAR ;  /* 0x00000000000079af */ /* 0x000e220000000000 */
[----:B------:R-:W-:Y:S01]  /*e8e0*/  ISETP.GE.AND P2, PT, R205, UR11, PT ;  /* 0x0000000bcd007c0c */ /* 0x000fe2000bf46270 */
[----:B------:R-:W-:Y:S01]  /*e8f0*/  UIADD3 UR11, UR11, -0x80, URZ ;  /* 0xffffff800b0b7890 */ /* 0x000fe2000fffe03f */
[C---:B------:R-:W-:Y:S02]  /*e900*/  LOP3.LUT R205, R0.reuse, 0x10, RZ, 0x3c, !PT ;  /* 0x0000001000cd7812 */ /* 0x040fe400078e3cff */
[----:B-1----:R-:W-:Y:S01]  /*e910*/  SEL R142, RZ, 0x4, P2 ;  /* 0x00000004ff8e7807 */ /* 0x002fe20001000000 */
[----:B------:R-:W-:-:S03]  /*e920*/  VIADD R201, R0, UR20 ;  /* 0x0000001400c97c36 */ /* 0x000fc60008000000 */
[----:B------:R-:W-:-:S04]  /*e930*/  SEL R142, R142, RZ, !P1 ;  /* 0x000000ff8e8e7207 */ /* 0x000fc80004800000 */
[----:B------:R-:W-:Y:S02]  /*e940*/  ISETP.NE.U32.AND P1, PT, R142, RZ, PT ;  /* 0x000000ff8e00720c */ /* 0x000fe40003f25070 */
[----:B------:R-:W-:-:S05]  /*e950*/  IADD3 R142, P2, R8, R125, RZ ;  /* 0x0000007d088e7210 */ /* 0x000fca0007f5e0ff */
[----:B------:R-:W-:-:S06]  /*e960*/  IMAD.X R143, R133, 0x1, R17, P2 ;  /* 0x00000001858f7824 */ /* 0x000fcc00010e0611 */
[----:B------:R1:W-:Y:S02]  /*e970*/  LDGSTS.E [R201+0x18000], desc[UR16][R142.64], P1 ;  /* 0x180000008ec97fae */ /* 0x0003e40008921850 */
[----:B-1----:R-:W-:-:S04]  /*e980*/  IADD3 R142, P2, R8, UR50, RZ ;  /* 0x00000032088e7c10 */ /* 0x002fc8000ff5e0ff */
[----:B------:R-:W-:-:S05]  /*e990*/  IADD3.X R143, R17, UR49, RZ, P2, !PT ;  /* 0x00000031118f7c10 */ /* 0x000fca00097fe4ff */
[----:B------:R1:W-:Y:S02]  /*e9a0*/  LDGSTS.E [R201+0x18400], desc[UR16][R142.64], P1 ;  /* 0x184000008ec97fae */ /* 0x0003e40008921850 */
[----:B-1----:R-:W-:-:S04]  /*e9b0*/  IADD3 R142, P2, R8, UR34, RZ ;  /* 0x00000022088e7c10 */ /* 0x002fc8000ff5e0ff */
[----:B------:R-:W-:-:S05]  /*e9c0*/  IADD3.X R143, R17, UR33, RZ, P2, !PT ;  /* 0x00000021118f7c10 */ /* 0x000fca00097fe4ff */
[----:B------:R1:W-:Y:S02]  /*e9d0*/  LDGSTS.E [R201+0x18800], desc[UR16][R142.64], P1 ;  /* 0x188000008ec97fae */ /* 0x0003e40008921850 */
[----:B-1----:R-:W-:-:S05]  /*e9e0*/  IADD3 R142, P2, R8, R121, RZ ;  /* 0x00000079088e7210 */ /* 0x002fca0007f5e0ff */
[----:B------:R-:W-:-:S05]  /*e9f0*/  IMAD.X R143, R131, 0x1, R17, P2 ;  /* 0x00000001838f7824 */ /* 0x000fca00010e0611 */
        /* <DEDUP_REMOVED lines=13> */
[----:B-1----:R-:W-:Y:S01]  /*ead0*/  IADD3 R142, P2, R8, R123, RZ ;  /* 0x0000007b088e7210 */ /* 0x002fe20007f5e0ff */
[----:B------:R-:W-:Y:S01]  /*eae0*/  VIADD R201, R205, UR20 ;  /* 0x00000014cdc97c36 */ /* 0x000fe20008000000 */
[----:B------:R-:W-:-:S03]  /*eaf0*/  LOP3.LUT R205, R0, 0x20, RZ, 0x3c, !PT ;  /* 0x0000002000cd7812 */ /* 0x000fc600078e3cff */
[----:B------:R-:W-:-:S05]  /*eb00*/  IMAD.X R143, R132, 0x1, R17, P2 ;  /* 0x00000001848f7824 */ /* 0x000fca00010e0611 */
        /* <DEDUP_REMOVED lines=22> */
[----:B-1----:R-:W-:Y:S01]  /*ec70*/  IADD3 R142, P2, R8, UR27, RZ ;  /* 0x0000001b088e7c10 */ /* 0x002fe2000ff5e0ff */
[----:B------:R-:W-:Y:S01]  /*ec80*/  VIADD R201, R205, UR20 ;  /* 0x00000014cdc97c36 */ /* 0x000fe20008000000 */
[----:B------:R-:W-:Y:S02]  /*ec90*/  LOP3.LUT R205, R0, 0x30, RZ, 0x3c, !PT ;  /* 0x0000003000cd7812 */ /* 0x000fe400078e3cff */
[----:B------:R-:W-:-:S05]  /*eca0*/  IADD3.X R143, R17, UR61, RZ, P2, !PT ;  /* 0x0000003d118f7c10 */ /* 0x000fca00097fe4ff */
        /* <DEDUP_REMOVED lines=19> */
[----:B-1----:R-:W-:Y:S02]  /*ede0*/  IADD3 R142, P2, R8, R56, RZ ;  /* 0x00000038088e7210 */ /* 0x002fe40007f5e0ff */
[----:B------:R-:W-:-:S03]  /*edf0*/  IADD3 R56, P5, R56, R136, RZ ;  /* 0x0000008838387210 */ /* 0x000fc60007fbe0ff */
[C---:B------:R-:W-:Y:S02]  /*ee00*/  IMAD.X R143, R68.reuse, 0x1, R17, P2 ;  /* 0x00000001448f7824 */ /* 0x040fe400010e0611 */
[----:B------:R-:W-:-:S03]  /*ee10*/  IMAD.X R68, R68, 0x1, R135, P5 ;  /* 0x0000000144447824 */ /* 0x000fc600028e0687 */
        /* <DEDUP_REMOVED lines=107> */
[--C-:B------:R-:W-:Y:S01]  /*f4d0*/  IMAD.X R92, R92, 0x1, R135.reuse, P5 ;  /* 0x000000015c5c7824 */ /* 0x100fe200028e0687 */
[-C--:B------:R-:W-:Y:S02]  /*f4e0*/  IADD3 R89, P5, R89, R136.reuse, RZ ;  /* 0x0000008859597210 */ /* 0x080fe40007fbe0ff */
[----:B------:R1:W-:Y:S03]  /*f4f0*/  LDGSTS.E [R201+0x19700], desc[UR16][R142.64], P1 ;  /* 0x197000008ec97fae */ /* 0x0003e60008921850 */
[----:B------:R-:W-:Y:S01]  /*f500*/  IMAD.X R104, R104, 0x1, R135, P5 ;  /* 0x0000000168687824 */ /* 0x000fe200028e0687 */
[----:B------:R-:W-:-:S05]  /*f510*/  IADD3 R101, P5, R101, R136, RZ ;  /* 0x0000008865657210 */ /* 0x000fca0007fbe0ff */
[--C-:B------:R-:W-:Y:S01]  /*f520*/  IMAD.X R116, R116, 0x1, R135.reuse, P5 ;  /* 0x0000000174747824 */ /* 0x100fe200028e0687 */
[-C--:B------:R-:W-:Y:S02]  /*f530*/  IADD3 R113, P5, R113, R136.reuse, RZ ;  /* 0x0000008871717210 */ /* 0x080fe40007fbe0ff */
[----:B-1----:R-:W-:Y:S02]  /*f540*/  IADD3 R142, P2, R8, R61, RZ ;  /* 0x0000003d088e7210 */ /* 0x002fe40007f5e0ff */
[-C--:B------:R-:W-:Y:S01]  /*f550*/  IADD3 R61, P3, R61, R136.reuse, RZ ;  /* 0x000000883d3d7210 */ /* 0x080fe20007f7e0ff */
[----:B------:R-:W-:Y:S01]  /*f560*/  IMAD.X R128, R128, 0x1, R135, P5 ;  /* 0x0000000180807824 */ /* 0x000fe200028e0687 */
[-C--:B------:R-:W-:Y:S01]  /*f570*/  IADD3 R125, P5, R125, R136.reuse, RZ ;  /* 0x000000887d7d7210 */ /* 0x080fe20007fbe0ff */
[C---:B------:R-:W-:Y:S02]  /*f580*/  IMAD.X R143, R76.reuse, 0x1, R17, P2 ;  /* 0x000000014c8f7824 */ /* 0x040fe400010e0611 */
[--C-:B------:R-:W-:Y:S01]  /*f590*/  IMAD.X R76, R76, 0x1, R135.reuse, P3 ;  /* 0x000000014c4c7824 */ /* 0x100fe200018e0687 */
[-C--:B------:R-:W-:Y:S01]  /*f5a0*/  IADD3 R73, P3, R73, R136.reuse, RZ ;  /* 0x0000008849497210 */ /* 0x080fe20007f7e0ff */
[--C-:B------:R-:W-:Y:S01]  /*f5b0*/  IMAD.X R133, R133, 0x1, R135.reuse, P5 ;  /* 0x0000000185857824 */ /* 0x100fe200028e0687 */
[----:B------:R1:W-:Y:S03]  /*f5c0*/  LDGSTS.E [R201+0x19b00], desc[UR16][R142.64], P1 ;  /* 0x19b000008ec97fae */ /* 0x0003e60008921850 */
[----:B------:R-:W-:Y:S01]  /*f5d0*/  IMAD.X R88, R88, 0x1, R135, P3 ;  /* 0x0000000158587824 */ /* 0x000fe200018e0687 */
[----:B------:R-:W-:-:S05]  /*f5e0*/  IADD3 R85, P3, R85, R136, RZ ;  /* 0x0000008855557210 */ /* 0x000fca0007f7e0ff */
[----:B------:R-:W-:Y:S01]  /*f5f0*/  IMAD.X R100, R100, 0x1, R135, P3 ;  /* 0x0000000164647824 */ /* 0x000fe200018e0687 */
[----:B------:R-:W-:Y:S02]  /*f600*/  IADD3 R97, P3, R97, R136, RZ ;  /* 0x0000008861617210 */ /* 0x000fe40007f7e0ff */
[----:B-1----:R-:W-:-:S03]  /*f610*/  IADD3 R142, P2, R8, R19, RZ ;  /* 0x00000013088e7210 */ /* 0x002fc60007f5e0ff */
[----:B------:R-:W-:Y:S01]  /*f620*/  IMAD.X R112, R112, 0x1, R135, P3 ;  /* 0x0000000170707824 */ /* 0x000fe200018e0687 */
[----:B------:R-:W-:Y:S01]  /*f630*/  IADD3 R109, P3, R109, R136, RZ ;  /* 0x000000886d6d7210 */ /* 0x000fe20007f7e0ff */
[----:B------:R-:W-:-:S04]  /*f640*/  IMAD.X R143, R60, 0x1, R17, P2 ;  /* 0x000000013c8f7824 */ /* 0x000fc800010e0611 */
[----:B------:R-:W-:Y:S01]  /*f650*/  IMAD.X R124, R124, 0x1, R135, P3 ;  /* 0x000000017c7c7824 */ /* 0x000fe200018e0687 */
[----:B------:R1:W-:Y:S01]  /*f660*/  LDGSTS.E [R201+0x19f00], desc[UR16][R142.64], P1 ;  /* 0x19f000008ec97fae */ /* 0x0003e20008921850 */
[----:B------:R-:W-:-:S05]  /*f670*/  IADD3 R121, P3, R121, R136, RZ ;  /* 0x0000008879797210 */ /* 0x000fca0007f7e0ff */
[----:B------:R-:W-:Y:S01]  /*f680*/  IMAD.X R131, R131, 0x1, R135, P3 ;  /* 0x0000000183837824 */ /* 0x000fe200018e0687 */
[----:B-1----:R-:W-:Y:S01]  /*f690*/  IADD3 R142, P2, R8, UR52, RZ ;  /* 0x00000034088e7c10 */ /* 0x002fe2000ff5e0ff */
[----:B------:R-:W-:Y:S01]  /*f6a0*/  VIADD R201, R205, UR20 ;  /* 0x00000014cdc97c36 */ /* 0x000fe20008000000 */
[----:B------:R-:W-:Y:S02]  /*f6b0*/  R2UR UR20, R136 ;  /* 0x00000000881472ca */ /* 0x000fe400000e0000 */
[----:B------:R-:W-:-:S05]  /*f6c0*/  IADD3.X R143, R17, UR51, RZ, P2, !PT ;  /* 0x00000033118f7c10 */ /* 0x000fca00097fe4ff */
[----:B------:R1:W-:Y:S06]  /*f6d0*/  LDGSTS.E [R201+0x18380], desc[UR16][R142.64], P1 ;  /* 0x183800008ec97fae */ /* 0x0003ec0008921850 */
[----:B------:R-:W-:Y:S02]  /*f6e0*/  UIADD3 UR6, UP5, UR6, UR20, URZ ;  /* 0x0000001406067290 */ /* 0x000fe4000ffbe03f */
[----:B------:R-:W-:Y:S02]  /*f6f0*/  UIADD3 UR7, UP0, UR7, UR20, URZ ;  /* 0x0000001407077290 */ /* 0x000fe4000ff1e03f */
[----:B------:R-:W-:Y:S01]  /*f700*/  UIADD3 UR18, UP4, UR18, UR20, URZ ;  /* 0x0000001412127290 */ /* 0x000fe2000ff9e03f */
[----:B-1----:R-:W-:Y:S01]  /*f710*/  IADD3 R142, P2, R8, UR36, RZ ;  /* 0x00000024088e7c10 */ /* 0x002fe2000ff5e0ff */
[----:B------:R-:W-:-:S02]  /*f720*/  UIADD3 UR28, UP3, UR28, UR20, URZ ;  /* 0x000000141c1c7290 */ /* 0x000fc4000ff7e03f */
[----:B------:R-:W-:Y:S01]  /*f730*/  UIADD3 UR30, UP2, UR30, UR20, URZ ;  /* 0x000000141e1e7290 */ /* 0x000fe2000ff5e03f */
[----:B------:R-:W-:Y:S01]  /*f740*/  IADD3.X R143, R17, UR35, RZ, P2, !PT ;  /* 0x00000023118f7c10 */ /* 0x000fe200097fe4ff */
[----:B------:R-:W-:Y:S02]  /*f750*/  UIADD3 UR32, UP1, UR32, UR20, URZ ;  /* 0x0000001420207290 */ /* 0x000fe4000ff3e03f */
[----:B------:R-:W-:Y:S02]  /*f760*/  UIADD3.X UR9, UR9, UR21, URZ, UP5, !UPT ;  /* 0x0000001509097290 */ /* 0x000fe4000affe43f */
[----:B------:R1:W-:Y:S01]  /*f770*/  LDGSTS.E [R201+0x18780], desc[UR16][R142.64], P1 ;  /* 0x187800008ec97fae */ /* 0x0003e20008921850 */
[----:B------:R-:W-:Y:S02]  /*f780*/  UIADD3.X UR10, UR10, UR21, URZ, UP0, !UPT ;  /* 0x000000150a0a7290 */ /* 0x000fe400087fe43f */
[----:B------:R-:W-:Y:S02]  /*f790*/  UIADD3.X UR15, UR15, UR21, URZ, UP4, !UPT ;  /* 0x000000150f0f7290 */ /* 0x000fe4000a7fe43f */
[----:B------:R-:W-:-:S02]  /*f7a0*/  UIADD3.X UR19, UR19, UR21, URZ, UP3, !UPT ;  /* 0x0000001513137290 */ /* 0x000fc40009ffe43f */
[----:B------:R-:W-:Y:S02]  /*f7b0*/  UIADD3.X UR29, UR29, UR21, URZ, UP2, !UPT ;  /* 0x000000151d1d7290 */ /* 0x000fe400097fe43f */
[----:B------:R-:W-:Y:S02]  /*f7c0*/  UIADD3.X UR31, UR31, UR21, URZ, UP1, !UPT ;  /* 0x000000151f1f7290 */ /* 0x000fe40008ffe43f */
[----:B------:R-:W-:Y:S01]  /*f7d0*/  UIADD3 UR36, UP5, UR36, UR20, URZ ;  /* 0x0000001424247290 */ /* 0x000fe2000ffbe03f */
[----:B-1----:R-:W-:Y:S01]  /*f7e0*/  IADD3 R142, P2, R8, UR12, RZ ;  /* 0x0000000c088e7c10 */ /* 0x002fe2000ff5e0ff */
[----:B------:R-:W-:Y:S02]  /*f7f0*/  UIADD3 UR12, UP6, UR12, UR20, URZ ;  /* 0x000000140c0c7290 */ /* 0x000fe4000ffde03f */
[----:B------:R-:W-:Y:S01]  /*f800*/  UIADD3 UR38, UP0, UR38, UR20, URZ ;  /* 0x0000001426267290 */ /* 0x000fe2000ff1e03f */
[----:B------:R-:W-:Y:S01]  /*f810*/  IADD3.X R143, R17, UR8, RZ, P2, !PT ;  /* 0x00000008118f7c10 */ /* 0x000fe200097fe4ff */
[----:B------:R-:W-:-:S02]  /*f820*/  UIADD3.X UR8, UR8, UR21, URZ, UP6, !UPT ;  /* 0x0000001508087290 */ /* 0x000fc4000b7fe43f */
[----:B------:R-:W-:Y:S02]  /*f830*/  UIADD3 UR34, UP6, UR34, UR20, URZ ;  /* 0x0000001422227290 */ /* 0x000fe4000ffde03f */
[----:B------:R1:W-:Y:S01]  /*f840*/  LDGSTS.E [R201+0x18b80], desc[UR16][R142.64], P1 ;  /* 0x18b800008ec97fae */ /* 0x0003e20008921850 */
[----:B------:R-:W-:Y:S02]  /*f850*/  UIADD3 UR40, UP4, UR40, UR20, URZ ;  /* 0x0000001428287290 */ /* 0x000fe4000ff9e03f */
[----:B------:R-:W-:Y:S02]  /*f860*/  UIADD3.X UR33, UR33, UR21, URZ, UP6, !UPT ;  /* 0x0000001521217290 */ /* 0x000fe4000b7fe43f */
[----:B------:R-:W-:Y:S02]  /*f870*/  UIADD3 UR48, UP6, UR48, UR20, URZ ;  /* 0x0000001430307290 */ /* 0x000fe4000ffde03f */
[----:B------:R-:W-:Y:S02]  /*f880*/  UIADD3 UR42, UP3, UR42, UR20, URZ ;  /* 0x000000142a2a7290 */ /* 0x000fe4000ff7e03f */
[----:B------:R-:W-:-:S02]  /*f890*/  UIADD3 UR44, UP2, UR44, UR20, URZ ;  /* 0x000000142c2c7290 */ /* 0x000fc4000ff5e03f */
[----:B------:R-:W-:Y:S01]  /*f8a0*/  UIADD3 UR46, UP1, UR46, UR20, URZ ;  /* 0x000000142e2e7290 */ /* 0x000fe2000ff3e03f */
[----:B-1----:R-:W-:Y:S01]  /*f8b0*/  IADD3 R142, P2, R8, R107, RZ ;  /* 0x0000006b088e7210 */ /* 0x002fe20007f5e0ff */
[----:B------:R-:W-:Y:S02]  /*f8c0*/  UIADD3.X UR47, UR47, UR21, URZ, UP6, !UPT ;  /* 0x000000152f2f7290 */ /* 0x000fe4000b7fe43f */
[----:B------:R-:W-:Y:S02]  /*f8d0*/  UIADD3 UR27, UP6, UR27, UR20, URZ ;  /* 0x000000141b1b7290 */ /* 0x000fe4000ffde03f */
[----:B------:R-:W-:Y:S01]  /*f8e0*/  IMAD.X R143, R122, 0x1, R17, P2 ;  /* 0x000000017a8f7824 */ /* 0x000fe200010e0611 */
[----:B------:R-:W-:Y:S02]  /*f8f0*/  UIADD3.X UR35, UR35, UR21, URZ, UP5, !UPT ;  /* 0x0000001523237290 */ /* 0x000fe4000affe43f */
[----:B------:R-:W-:Y:S02]  /*f900*/  UIADD3.X UR37, UR37, UR21, URZ, UP0, !UPT ;  /* 0x0000001525257290 */ /* 0x000fe400087fe43f */
[----:B------:R1:W-:Y:S01]  /*f910*/  LDGSTS.E [R201+0x18f80], desc[UR16][R142.64], P1 ;  /* 0x18f800008ec97fae */ /* 0x0003e20008921850 */
[----:B------:R-:W-:-:S02]  /*f920*/  UIADD3.X UR39, UR39, UR21, URZ, UP4, !UPT ;  /* 0x0000001527277290 */ /* 0x000fc4000a7fe43f */
[----:B------:R-:W-:Y:S02]  /*f930*/  UIADD3.X UR41, UR41, UR21, URZ, UP3, !UPT ;  /* 0x0000001529297290 */ /* 0x000fe40009ffe43f */
[----:B------:R-:W-:Y:S02]  /*f940*/  UIADD3.X UR43, UR43, UR21, URZ, UP2, !UPT ;  /* 0x000000152b2b7290 */ /* 0x000fe400097fe43f */
[----:B------:R-:W-:Y:S02]  /*f950*/  UIADD3.X UR45, UR45, UR21, URZ, UP1, !UPT ;  /* 0x000000152d2d7290 */ /* 0x000fe40008ffe43f */
[----:B------:R-:W-:Y:S02]  /*f960*/  UIADD3 UR50, UP5, UR50, UR20, URZ ;  /* 0x0000001432327290 */ /* 0x000fe4000ffbe03f */
[----:B------:R-:W-:Y:S01]  /*f970*/  UIADD3 UR52, UP0, UR52, UR20, URZ ;  /* 0x0000001434347290 */ /* 0x000fe2000ff1e03f */
[----:B-1----:R-:W-:Y:S01]  /*f980*/  IADD3 R142, P2, R8, R91, RZ ;  /* 0x0000005b088e7210 */ /* 0x002fe20007f5e0ff */
[----:B------:R-:W-:-:S02]  /*f990*/  UIADD3 UR54, UP4, UR54, UR20, URZ ;  /* 0x0000001436367290 */ /* 0x000fc4000ff9e03f */
[----:B------:R-:W-:Y:S02]  /*f9a0*/  UIADD3 UR56, UP3, UR56, UR20, URZ ;  /* 0x0000001438387290 */ /* 0x000fe4000ff7e03f */
[----:B------:R-:W-:Y:S01]  /*f9b0*/  IMAD.X R143, R106, 0x1, R17, P2 ;  /* 0x000000016a8f7824 */ /* 0x000fe200010e0611 */
[----:B------:R-:W-:Y:S02]  /*f9c0*/  UIADD3 UR58, UP2, UR58, UR20, URZ ;  /* 0x000000143a3a7290 */ /* 0x000fe4000ff5e03f */
[----:B------:R-:W-:Y:S02]  /*f9d0*/  UIADD3 UR60, UP1, UR60, UR20, URZ ;  /* 0x000000143c3c7290 */ /* 0x000fe4000ff3e03f */
[----:B------:R1:W-:Y:S01]  /*f9e0*/  LDGSTS.E [R201+0x19380], desc[UR16][R142.64], P1 ;  /* 0x193800008ec97fae */ /* 0x0003e20008921850 */
[----:B------:R-:W-:Y:S02]  /*f9f0*/  UIADD3.X UR49, UR49, UR21, URZ, UP5, !UPT ;  /* 0x0000001531317290 */ /* 0x000fe4000affe43f */
[----:B------:R-:W-:-:S02]  /*fa00*/  UIADD3.X UR51, UR51, UR21, URZ, UP0, !UPT ;  /* 0x0000001533337290 */ /* 0x000fc400087fe43f */
[----:B------:R-:W-:Y:S02]  /*fa10*/  UIADD3.X UR53, UR53, UR21, URZ, UP4, !UPT ;  /* 0x0000001535357290 */ /* 0x000fe4000a7fe43f */
[----:B------:R-:W-:Y:S02]  /*fa20*/  UIADD3.X UR55, UR55, UR21, URZ, UP3, !UPT ;  /* 0x0000001537377290 */ /* 0x000fe40009ffe43f */
[----:B------:R-:W-:Y:S02]  /*fa30*/  UIADD3.X UR57, UR57, UR21, URZ, UP2, !UPT ;  /* 0x0000001539397290 */ /* 0x000fe400097fe43f */
[----:B------:R-:W-:Y:S01]  /*fa40*/  UIADD3.X UR59, UR59, UR21, URZ, UP1, !UPT ;  /* 0x000000153b3b7290 */ /* 0x000fe20008ffe43f */
[----:B-1----:R-:W-:Y:S01]  /*fa50*/  IADD3 R142, P2, R8, R75, RZ ;  /* 0x0000004b088e7210 */ /* 0x002fe20007f5e0ff */
[----:B------:R-:W-:Y:S01]  /*fa60*/  UIADD3.X UR61, UR61, UR21, URZ, UP6, !UPT ;  /* 0x000000153d3d7290 */ /* 0x000fe2000b7fe43f */
[----:B------:R-:W-:-:S03]  /*fa70*/  IADD3 R75, P4, R75, R136, RZ ;  /* 0x000000884b4b7210 */ /* 0x000fc60007f9e0ff */
[C---:B------:R-:W-:Y:S02]  /*fa80*/  IMAD.X R143, R90.reuse, 0x1, R17, P2 ;  /* 0x000000015a8f7824 */ /* 0x040fe400010e0611 */
[--C-:B------:R-:W-:Y:S01]  /*fa90*/  IMAD.X R90, R90, 0x1, R135.reuse, P4 ;  /* 0x000000015a5a7824 */ /* 0x100fe200020e0687 */
[-C--:B------:R-:W-:Y:S02]  /*faa0*/  IADD3 R87, P4, R87, R136.reuse, RZ ;  /* 0x0000008857577210 */ /* 0x080fe40007f9e0ff */
        /* <DEDUP_REMOVED lines=10> */
[----:B------:R1:W-:Y:S02]  /*fb50*/  LDGSTS.E [R201+0x19b80], desc[UR16][R142.64], P1 ;  /* 0x19b800008ec97fae */ /* 0x0003e40008921850 */
[----:B-1----:R-:W-:Y:S02]  /*fb60*/  IADD3 R142, P2, R8, R134, RZ ;  /* 0x00000086088e7210 */ /* 0x002fe40007f5e0ff */
[----:B------:R-:W-:-:S03]  /*fb70*/  IADD3 R134, P6, R134, R136, RZ ;  /* 0x0000008886867210 */ /* 0x000fc60007fde0ff */
[----:B------:R-:W-:Y:S01]  /*fb80*/  IMAD.X R143, R58, 0x1, R17, P2 ;  /* 0x000000013a8f7824 */ /* 0x000fe200010e0611 */
[-C--:B------:R-:W-:Y:S01]  /*fb90*/  IADD3 R18, P2, R18, R136.reuse, RZ ;  /* 0x0000008812127210 */ /* 0x080fe20007f5e0ff */
[--C-:B------:R-:W-:Y:S01]  /*fba0*/  IMAD.X R58, R58, 0x1, R135.reuse, P6 ;  /* 0x000000013a3a7824 */ /* 0x100fe200030e0687 */
[----:B------:R-:W-:Y:S02]  /*fbb0*/  IADD3 R23, P6, R23, R136, RZ ;  /* 0x0000008817177210 */ /* 0x000fe40007fde0ff */
[----:B------:R1:W-:Y:S01]  /*fbc0*/  LDGSTS.E [R201+0x19f80], desc[UR16][R142.64], P1 ;  /* 0x19f800008ec97fae */ /* 0x0003e20008921850 */
[----:B------:R-:W-:Y:S01]  /*fbd0*/  LEA R140, P1, R9, R140, 0x2 ;  /* 0x0000008c098c7211 */ /* 0x000fe200078210ff */
[--C-:B------:R-:W-:Y:S01]  /*fbe0*/  IMAD.X R62, R62, 0x1, R135.reuse, P2 ;  /* 0x000000013e3e7824 */ /* 0x100fe200010e0687 */
[-C--:B------:R-:W-:Y:S01]  /*fbf0*/  IADD3 R59, P2, R59, R136.reuse, RZ ;  /* 0x000000883b3b7210 */ /* 0x080fe20007f5e0ff */
[--C-:B------:R-:W-:Y:S01]  /*fc00*/  IMAD.X R70, R70, 0x1, R135.reuse, P6 ;  /* 0x0000000146467824 */ /* 0x100fe200030e0687 */
[-C--:B------:R-:W-:Y:S01]  /*fc10*/  IADD3 R67, P6, R67, R136.reuse, RZ ;  /* 0x0000008843437210 */ /* 0x080fe20007fde0ff */
[----:B------:R-:W0:Y:S02]  /*fc20*/  LDGDEPBAR ;  /* 0x00000000000079af */ /* 0x000e240000000000 */
[--C-:B------:R-:W-:Y:S01]  /*fc30*/  IMAD.X R74, R74, 0x1, R135.reuse, P2 ;  /* 0x000000014a4a7824 */ /* 0x100fe200010e0687 */
[-C--:B------:R-:W-:Y:S01]  /*fc40*/  IADD3 R71, P2, R71, R136.reuse, RZ ;  /* 0x0000008847477210 */ /* 0x080fe20007f5e0ff */
[----:B------:R-:W-:Y:S01]  /*fc50*/  IMAD.X R82, R82, 0x1, R135, P6 ;  /* 0x0000000152527824 */ /* 0x000fe200030e0687 */
[-C--:B------:R-:W-:Y:S01]  /*fc60*/  IADD3 R79, P6, R79, R136.reuse, RZ ;  /* 0x000000884f4f7210 */ /* 0x080fe20007fde0ff */
[----:B-1----:R-:W-:Y:S01]  /*fc70*/  IMAD.X R142, R141, 0x1, R137, P1 ;  /* 0x000000018d8e7824 */ /* 0x002fe200008e0689 */
[-C--:B------:R-:W-:Y:S01]  /*fc80*/  IADD3 R19, P1, R19, R136.reuse, RZ ;  /* 0x0000008813137210 */ /* 0x080fe20007f3e0ff */
[--C-:B------:R-:W-:Y:S01]  /*fc90*/  IMAD.X R86, R86, 0x1, R135.reuse, P2 ;  /* 0x0000000156567824 */ /* 0x100fe200010e0687 */
        /* <DEDUP_REMOVED lines=20> */
[----:B------:R-:W-:Y:S01]  /*fde0*/  ISETP.NE.U32.AND P6, PT, R20, UR4, PT ;  /* 0x0000000414007c0c */ /* 0x000fe2000bfc5070 */
[----:B------:R-:W-:Y:S01]  /*fdf0*/  IMAD.X R96, R96, 0x1, R135, P1 ;  /* 0x0000000160607824 */ /* 0x000fe200008e0687 */
[----:B------:R-:W-:Y:S01]  /*fe00*/  IADD3 R93, P1, R93, R136, RZ ;  /* 0x000000885d5d7210 */ /* 0x000fe20007f3e0ff */
[----:B------:R-:W-:-:S02]  /*fe10*/  IMAD.U32 R141, RZ, RZ, UR27 ;  /* 0x0000001bff8d7e24 */ /* 0x000fc4000f8e00ff */
[--C-:B------:R-:W-:Y:S02]  /*fe20*/  IMAD.X R129, R129, 0x1, R135.reuse, P2 ;  /* 0x0000000181817824 */ /* 0x100fe400010e0687 */
[----:B------:R-:W-:Y:S01]  /*fe30*/  IMAD.X R108, R108, 0x1, R135, P1 ;  /* 0x000000016c6c7824 */ /* 0x000fe200008e0687 */
[----:B------:R-:W-:-:S05]  /*fe40*/  IADD3 R105, P1, R105, R136, RZ ;  /* 0x0000008869697210 */ /* 0x000fca0007f3e0ff */
[----:B------:R-:W-:Y:S01]  /*fe50*/  IMAD.X R120, R120, 0x1, R135, P1 ;  /* 0x0000000178787824 */ /* 0x000fe200008e0687 */
[----:B------:R-:W-:-:S05]  /*fe60*/  IADD3 R117, P1, R117, R136, RZ ;  /* 0x0000008875757210 */ /* 0x000fca0007f3e0ff */
[----:B------:R-:W-:Y:S01]  /*fe70*/  IMAD.X R127, R127, 0x1, R135, P1 ;  /* 0x000000017f7f7824 */ /* 0x000fe200008e0687 */
[----:B------:R-:W-:Y:S07]  /*fe80*/  @P6 BRA `(.L_x_1) ;  /* 0xffffffc400b86947 */ /* 0x000fee000383ffff */
.L_x_0:
[----:B------:R-:W-:Y:S02]  /*fe90*/  WARPGROUP.DEPBAR.LE gsb0, 0x0 ;  /* 0x00008000000079c5 */ /* 0x000fe40000010000 */
[----:B------:R-:W-:-:S04]  /*fea0*/  DEPBAR.LE SB0, 0x0 ;  /* 0x000080000000791a */ /* 0x000fc80000000000 */
[----:B------:R-:W1:Y:S01]  /*feb0*/  S2R R201, SR_TID.X ;  /* 0x0000000000c97919 */ /* 0x000e620000002100 */
[----:B------:R-:W-:Y:S01]  /*fec0*/  IADD3 R202, R203, UR5, R202 ;  /* 0x00000005cbca7c10 */ /* 0x000fe2000fffe0ca */
[----:B------:R-:W-:Y:S01]  /*fed0*/  ULDC UR4, c[0x0][0x244] ;  /* 0x0000910000047ab9 */ /* 0x000fe20000000800 */
[----:B-----5:R-:W-:Y:S01]  /*fee0*/  LOP3.LUT R5, R204, 0x70, RZ, 0xc0, !PT ;  /* 0x00000070cc057812 */ /* 0x020fe200078ec0ff */
[----:B------:R-:W2:Y:S01]  /*fef0*/  LDL.LU R143, [R1+0x164] ;  /* 0x00016400018f7983 */ /* 0x000ea20000300800 */
[----:B------:R-:W-:Y:S01]  /*ff00*/  LOP3.LUT R0, R3, R4, RZ, 0xfc, !PT ;  /* 0x0000000403007212 */ /* 0x000fe200078efcff */
[----:B------:R-:W-:Y:S02]  /*ff10*/  ULDC UR6, c[0x0][0x248] ;  /* 0x0000920000067ab9 */ /* 0x000fe40000000800 */
[----:B------:R-:W-:Y:S01]  /*ff20*/  IMAD.IADD R202, R5, 0x1, R202 ;  /* 0x0000000105ca7824 */ /* 0x000fe200078e02ca */
[----:B------:R-:W-:Y:S01]  /*ff30*/  BAR.SYNC.DEFER_BLOCKING 0x0 ;  /* 0x0000000000007b1d */ /* 0x000fe20000010000 */
[C---:B------:R-:W-:Y:S01]  /*ff40*/  ISETP.LT.AND P1, PT, R0.reuse, R139, !P0 ;  /* 0x0000008b0000720c */ /* 0x040fe20004721270 */
[----:B------:R-:W-:Y:S01]  /*ff50*/  IMAD R0, R0, UR6, RZ ;  /* 0x0000000600007c24 */ /* 0x000fe2000f8e02ff */
[----:B-1----:R-:W-:-:S03]  /*ff60*/  LOP3.LUT R201, R201, 0x7f, RZ, 0xc0, !PT ;  /* 0x0000007fc9c97812 */ /* 0x002fc600078ec0ff */
[----:B------:R-:W-:Y:S01]  /*ff70*/  STSM.16.M88.4 [R202], R24 ;  /* 0x00000018ca007844 */ /* 0x000fe20000000200 */
[----:B------:R-:W-:Y:S01]  /*ff80*/  LEA R56, R201, UR5, 0x4 ;  /* 0x00000005c9387c11 */ /* 0x000fe2000f8e20ff */
[----:B------:R-:W-:Y:S06]  /*ff90*/  BAR.SYNC.DEFER_BLOCKING 0x0 ;  /* 0x0000000000007b1d */ /* 0x000fec0000010000 */
[----:B------:R-:W1:Y:S02]  /*ffa0*/  LDS.128 R60, [R56] ;  /* 0x00000000383c7984 */ /* 0x000e640000000c00 */
[----:B------:R-:W-:Y:S06]  /*ffb0*/  BAR.SYNC.DEFER_BLOCKING 0x0 ;  /* 0x0000000000007b1d */ /* 0x000fec0000010000 */
[----:B------:R-:W-:Y:S02]  /*ffc0*/  STSM.16.M88.4 [R202], R28 ;  /* 0x0000001cca007844 */ /* 0x000fe40000000200 */
[----:B------:R-:W-:Y:S06]  /*ffd0*/  BAR.SYNC.DEFER_BLOCKING 0x0 ;  /* 0x0000000000007b1d */ /* 0x000fec0000010000 */
[----:B------:R-:W3:Y:S02]  /*ffe0*/  LDS.128 R64, [R56] ;  /* 0x0000000038407984 */ /* 0x000ee40000000c00 */
[----:B------:R-:W-:Y:S06]  /*fff0*/  BAR.SYNC.DEFER_BLOCKING 0x0 ;  /* 0x0000000000007b1d */ /* 0x000fec0000010000 */
[----:B------:R4:W-:Y:S02]  /*10000*/  STSM.16.M88.4 [R202], R32 ;  /* 0x00000020ca007844 */ /* 0x0009e40000000200 */
[----:B------:R-:W-:Y:S01]  /*10010*/  BAR.SYNC.DEFER_BLOCKING 0x0 ;  /* 0x0000000000007b1d */ /* 0x000fe20000010000 */
[----:B----4-:R-:W-:-:S05]  /*10020*/  LOP3.LUT R32, R3, 0x2c, R4, 0xfe, !PT ;  /* 0x0000002c03207812 */ /* 0x010fca00078efe04 */
[----:B------:R-:W4:Y:S02]  /*10030*/  LDS.128 R68, [R56] ;  /* 0x0000000038447984 */ /* 0x000f240000000c00 */
[----:B------:R-:W-:Y:S06]  /*10040*/  BAR.SYNC.DEFER_BLOCKING 0x0 ;  /* 0x0000000000007b1d */ /* 0x000fec0000010000 */
[----:B------:R-:W-:Y:S02]  /*10050*/  STSM.16.M88.4 [R202], R36 ;  /* 0x00000024ca007844 */ /* 0x000fe40000000200 */
[----:B------:R-:W-:Y:S06]  /*10060*/  BAR.SYNC.DEFER_BLOCKING 0x0 ;  /* 0x0000000000007b1d */ /* 0x000fec0000010000 */
[----:B------:R-:W4:Y:S02]  /*10070*/  LDS.128 R20, [R56] ;  /* 0x0000000038147984 */ /* 0x000f240000000c00 */
[----:B------:R-:W-:Y:S06]  /*10080*/  BAR.SYNC.DEFER_BLOCKING 0x0 ;  /* 0x0000000000007b1d */ /* 0x000fec0000010000 */
[----:B------:R-:W-:Y:S02]  /*10090*/  STSM.16.M88.4 [R202], R40 ;  /* 0x00000028ca007844 */ /* 0x000fe40000000200 */
[----:B------:R-:W-:Y:S06]  /*100a0*/  BAR.SYNC.DEFER_BLOCKING 0x0 ;  /* 0x0000000000007b1d */ /* 0x000fec0000010000 */
[----:B------:R-:W4:Y:S02]  /*100b0*/  LDS.128 R16, [R56] ;  /* 0x0000000038107984 */ /* 0x000f240000000c00 */
[----:B------:R-:W-:Y:S01]  /*100c0*/  BAR.SYNC.DEFER_BLOCKING 0x0 ;  /* 0x0000000000007b1d */ /* 0x000fe20000010000 */
[----:B--2---:R-:W-:-:S05]  /*100d0*/  IMAD R2, R143, UR4, RZ ;  /* 0x000000048f027c24 */ /* 0x004fca000f8e02ff */
[----:B------:R-:W-:Y:S02]  /*100e0*/  ULDC.64 UR4, c[0x0][0x220] ;  /* 0x0000880000047ab9 */ /* 0x000fe40000000a00 */
[C---:B------:R-:W-:Y:S01]  /*100f0*/  LEA R31, P2, R2.reuse, UR4, 0x2 ;  /* 0x00000004021f7c11 */ /* 0x040fe2000f8410ff */
[----:B------:R-:W-:Y:S03]  /*10100*/  STSM.16.M88.4 [R202], R44 ;  /* 0x0000002cca007844 */ /* 0x000fe60000000200 */
[----:B------:R-:W-:Y:S01]  /*10110*/  LEA.HI.X.SX32 R33, R2, UR5, 0x2, P2 ;  /* 0x0000000502217c11 */ /* 0x000fe200090f16ff */
[----:B------:R-:W-:Y:S01]  /*10120*/  BAR.SYNC.DEFER_BLOCKING 0x0 ;  /* 0x0000000000007b1d */ /* 0x000fe20000010000 */
[----:B------:R-:W-:Y:S02]  /*10130*/  LEA R6, P2, R0, R31, 0x2 ;  /* 0x0000001f00067211 */ /* 0x000fe400078410ff */
[----:B------:R-:W-:-:S02]  /*10140*/  LOP3.LUT R2, R3, 0x2, R4, 0xfe, !PT ;  /* 0x0000000203027812 */ /* 0x000fc400078efe04 */
[----:B------:R-:W-:Y:S02]  /*10150*/  LEA.HI.X.SX32 R7, R0, R33, 0x2, P2 ;  /* 0x0000002100077211 */ /* 0x000fe400010f16ff */
[C-C-:B------:R-:W-:Y:S01]  /*10160*/  LOP3.LUT R0, R3.reuse, 0x4, R4.reuse, 0xfe, !PT ;  /* 0x0000000403007812 */ /* 0x140fe200078efe04 */
[C---:B------:R-:W-:Y:S01]  /*10170*/  IMAD R5, R2.reuse, UR6, RZ ;  /* 0x0000000602057c24 */ /* 0x040fe2000f8e02ff */
[-C--:B------:R-:W-:Y:S02]  /*10180*/  ISETP.LT.AND P2, PT, R2, R139.reuse, !P0 ;  /* 0x0000008b0200720c */ /* 0x080fe40004741270 */
[C-C-:B------:R-:W-:Y:S01]  /*10190*/  LOP3.LUT R2, R3.reuse, 0x6, R4.reuse, 0xfe, !PT ;  /* 0x0000000603027812 */ /* 0x140fe200078efe04 */
[C---:B------:R-:W-:Y:S01]  /*101a0*/  IMAD R27, R0.reuse, UR6, RZ ;  /* 0x00000006001b7c24 */ /* 0x040fe2000f8e02ff */
[-C--:B------:R-:W-:Y:S02]  /*101b0*/  ISETP.LT.AND P3, PT, R0, R139.reuse, !P0 ;  /* 0x0000008b0000720c */ /* 0x080fe40004761270 */
[C---:B------:R-:W-:Y:S01]  /*101c0*/  ISETP.LT.AND P4, PT, R2.reuse, R139, !P0 ;  /* 0x0000008b0200720c */ /* 0x040fe20004781270 */
[----:B------:R-:W-:Y:S01]  /*101d0*/  IMAD R2, R2, UR6, RZ ;  /* 0x0000000602027c24 */ /* 0x000fe2000f8e02ff */
[----:B------:R-:W-:-:S02]  /*101e0*/  LOP3.LUT R0, R3, 0x8, R4, 0xfe, !PT ;  /* 0x0000000803007812 */ /* 0x000fc400078efe04 */
[----:B------:R-:W-:-:S04]  /*101f0*/  LEA R26, P5, R27, R31, 0x2 ;  /* 0x0000001f1b1a7211 */ /* 0x000fc800078a10ff */
[----:B------:R-:W-:Y:S01]  /*10200*/  LEA.HI.X.SX32 R27, R27, R33, 0x2, P5 ;  /* 0x000000211b1b7211 */ /* 0x000fe200028f16ff */
[----:B------:R-:W2:Y:S01]  /*10210*/  LDS.128 R12, [R56] ;  /* 0x00000000380c7984 */ /* 0x000ea20000000c00 */
[----:B------:R-:W-:Y:S06]  /*10220*/  BAR.SYNC.DEFER_BLOCKING 0x0 ;  /* 0x0000000000007b1d */ /* 0x000fec0000010000 */
[----:B------:R-:W-:Y:S02]  /*10230*/  STSM.16.M88.4 [R202], R48 ;  /* 0x00000030ca007844 */ /* 0x000fe40000000200 */
[----:B------:R-:W-:Y:S06]  /*10240*/  BAR.SYNC.DEFER_BLOCKING 0x0 ;  /* 0x0000000000007b1d */ /* 0x000fec0000010000 */
[----:B------:R-:W2:Y:S02]  /*10250*/  LDS.128 R8, [R56] ;  /* 0x0000000038087984 */ /* 0x000ea40000000c00 */
[----:B------:R-:W-:Y:S06]  /*10260*/  BAR.SYNC.DEFER_BLOCKING 0x0 ;  /* 0x0000000000007b1d */ /* 0x000fec0000010000 */
[----:B------:R-:W-:Y:S02]  /*10270*/  STSM.16.M88.4 [R202], R52 ;  /* 0x00000034ca007844 */ /* 0x000fe40000000200 */
[----:B------:R-:W-:Y:S06]  /*10280*/  BAR.SYNC.DEFER_BLOCKING 0x0 ;  /* 0x0000000000007b1d */ /* 0x000fec0000010000 */
[----:B-1----:R1:W-:Y:S01]  /*10290*/  @P1 STG.E desc[UR16][R6.64], R60 ;  /* 0x0000003c06001986 */ /* 0x0023e2000c101910 */
[----:B------:R-:W-:-:S03]  /*102a0*/  LEA R24, P1, R5, R31, 0x2 ;  /* 0x0000001f05187211 */ /* 0x000fc600078210ff */
[----:B------:R-:W2:Y:S01]  /*102b0*/  LDS.128 R56, [R56] ;  /* 0x0000000038387984 */ /* 0x000ea20000000c00 */
[----:B------:R-:W-:Y:S02]  /*102c0*/  LEA.HI.X.SX32 R25, R5, R33, 0x2, P1 ;  /* 0x0000002105197211 */ /* 0x000fe400008f16ff */
[C---:B------:R-:W-:Y:S01]  /*102d0*/  ISETP.LT.AND P1, PT, R0.reuse, R139, !P0 ;  /* 0x0000008b0000720c */ /* 0x040fe20004721270 */
[----:B------:R-:W-:Y:S02]  /*102e0*/  IMAD R0, R0, UR6, RZ ;  /* 0x0000000600007c24 */ /* 0x000fe4000f8e02ff */
[----:B------:R4:W-:Y:S01]  /*102f0*/  @P2 STG.E desc[UR16][R24.64], R61 ;  /* 0x0000003d18002986 */ /* 0x0009e2000c101910 */
[-C--:B-1----:R-:W-:Y:S02]  /*10300*/  LEA R6, P6, R2, R31.reuse, 0x2 ;  /* 0x0000001f02067211 */ /* 0x082fe400078c10ff */
[----:B------:R-:W-:Y:S01]  /*10310*/  LEA R28, P2, R0, R31, 0x2 ;  /* 0x0000001f001c7211 */ /* 0x000fe200078410ff */
[----:B------:R1:W-:Y:S01]  /*10320*/  @P3 STG.E desc[UR16][R26.64], R62 ;  /* 0x0000003e1a003986 */ /* 0x0003e2000c101910 */
[----:B------:R-:W-:-:S02]  /*10330*/  LEA.HI.X.SX32 R7, R2, R33, 0x2, P6 ;  /* 0x0000002102077211 */ /* 0x000fc400030f16ff */
[C-C-:B------:R-:W-:Y:S02]  /*10340*/  LOP3.LUT R2, R3.reuse, 0xa, R4.reuse, 0xfe, !PT ;  /* 0x0000000a03027812 */ /* 0x140fe400078efe04 */
[----:B------:R-:W-:Y:S01]  /*10350*/  LEA.HI.X.SX32 R29, R0, R33, 0x2, P2 ;  /* 0x00000021001d7211 */ /* 0x000fe200010f16ff */
[----:B------:R1:W-:Y:S01]  /*10360*/  @P4 STG.E desc[UR16][R6.64], R63 ;  /* 0x0000003f06004986 */ /* 0x0003e2000c101910 */
[C-C-:B------:R-:W-:Y:S01]  /*10370*/  LOP3.LUT R0, R3.reuse, 0xc, R4.reuse, 0xfe, !PT ;  /* 0x0000000c03007812 */ /* 0x140fe200078efe04 */
[C---:B------:R-:W-:Y:S01]  /*10380*/  IMAD R5, R2.reuse, UR6, RZ ;  /* 0x0000000602057c24 */ /* 0x040fe2000f8e02ff */
[-C--:B------:R-:W-:Y:S01]  /*10390*/  ISETP.LT.AND P2, PT, R2, R139.reuse, !P0 ;  /* 0x0000008b0200720c */ /* 0x080fe20004741270 */
[----:B---3--:R3:W-:Y:S01]  /*103a0*/  @P1 STG.E desc[UR16][R28.64], R64 ;  /* 0x000000401c001986 */ /* 0x0087e2000c101910 */
[----:B------:R-:W-:Y:S01]  /*103b0*/  LOP3.LUT R2, R3, 0xe, R4, 0xfe, !PT ;  /* 0x0000000e03027812 */ /* 0x000fe200078efe04 */
[C---:B------:R-:W-:Y:S01]  /*103c0*/  IMAD R30, R0.reuse, UR6, RZ ;  /* 0x00000006001e7c24 */ /* 0x040fe2000f8e02ff */
[----:B------:R-:W-:-:S02]  /*103d0*/  ISETP.LT.AND P3, PT, R0, R139, !P0 ;  /* 0x0000008b0000720c */ /* 0x000fc40004761270 */
[----:B----4-:R-:W-:Y:S02]  /*103e0*/  LEA R24, P1, R5, R31, 0x2 ;  /* 0x0000001f05187211 */ /* 0x010fe400078210ff */
[C---:B------:R-:W-:Y:S01]  /*103f0*/  ISETP.LT.AND P4, PT, R2.reuse, R139, !P0 ;  /* 0x0000008b0200720c */ /* 0x040fe20004781270 */
[----:B------:R-:W-:Y:S01]  /*10400*/  IMAD R2, R2, UR6, RZ ;  /* 0x0000000602027c24 */ /* 0x000fe2000f8e02ff */
[----:B------:R-:W-:Y:S02]  /*10410*/  LOP3.LUT R0, R3, 0x10, R4, 0xfe, !PT ;  /* 0x0000001003007812 */ /* 0x000fe400078efe04 */
[----:B------:R-:W-:Y:S02]  /*10420*/  LEA.HI.X.SX32 R25, R5, R33, 0x2, P1 ;  /* 0x0000002105197211 */ /* 0x000fe400008f16ff */
[C---:B------:R-:W-:Y:S01]  /*10430*/  ISETP.LT.AND P1, PT, R0.reuse, R139, !P0 ;  /* 0x0000008b0000720c */ /* 0x040fe20004721270 */
[----:B------:R-:W-:Y:S01]  /*10440*/  IMAD R0, R0, UR6, RZ ;  /* 0x0000000600007c24 */ /* 0x000fe2000f8e02ff */
[-C--:B-1----:R-:W-:Y:S01]  /*10450*/  LEA R26, P6, R2, R31.reuse, 0x2 ;  /* 0x0000001f021a7211 */ /* 0x082fe200078c10ff */
[----:B------:R1:W-:Y:S01]  /*10460*/  @P2 STG.E desc[UR16][R24.64], R65 ;  /* 0x0000004118002986 */ /* 0x0003e2000c101910 */
[----:B------:R-:W-:-:S02]  /*10470*/  LEA R6, P5, R30, R31, 0x2 ;  /* 0x0000001f1e067211 */ /* 0x000fc400078a10ff */
[----:B------:R-:W-:Y:S02]  /*10480*/  LEA.HI.X.SX32 R27, R2, R33, 0x2, P6 ;  /* 0x00000021021b7211 */ /* 0x000fe400030f16ff */
[----:B---3--:R-:W-:Y:S02]  /*10490*/  LEA R28, P2, R0, R31, 0x2 ;  /* 0x0000001f001c7211 */ /* 0x008fe400078410ff */
[C-C-:B------:R-:W-:Y:S02]  /*104a0*/  LOP3.LUT R2, R3.reuse, 0x12, R4.reuse, 0xfe, !PT ;  /* 0x0000001203027812 */ /* 0x140fe400078efe04 */
[-C--:B------:R-:W-:Y:S02]  /*104b0*/  LEA.HI.X.SX32 R7, R30, R33.reuse, 0x2, P5 ;  /* 0x000000211e077211 */ /* 0x080fe400028f16ff */
[----:B------:R-:W-:Y:S01]  /*104c0*/  LEA.HI.X.SX32 R29, R0, R33, 0x2, P2 ;  /* 0x00000021001d7211 */ /* 0x000fe200010f16ff */
[C---:B------:R-:W-:Y:S01]  /*104d0*/  IMAD R5, R2.reuse, UR6, RZ ;  /* 0x0000000602057c24 */ /* 0x040fe2000f8e02ff */
[----:B------:R-:W-:Y:S01]  /*104e0*/  LOP3.LUT R0, R3, 0x14, R4, 0xfe, !PT ;  /* 0x0000001403007812 */ /* 0x000fe200078efe04 */
[----:B------:R3:W-:Y:S01]  /*104f0*/  @P3 STG.E desc[UR16][R6.64], R66 ;  /* 0x0000004206003986 */ /* 0x0007e2000c101910 */
[----:B------:R-:W-:-:S02]  /*10500*/  ISETP.LT.AND P2, PT, R2, R139, !P0 ;  /* 0x0000008b0200720c */ /* 0x000fc40004741270 */
[C-C-:B------:R-:W-:Y:S01]  /*10510*/  LOP3.LUT R2, R3.reuse, 0x16, R4.reuse, 0xfe, !PT ;  /* 0x0000001603027812 */ /* 0x140fe200078efe04 */
[----:B------:R4:W-:Y:S01]  /*10520*/  @P4 STG.E desc[UR16][R26.64], R67 ;  /* 0x000000431a004986 */ /* 0x0009e2000c101910 */
[CC--:B------:R-:W-:Y:S01]  /*10530*/  ISETP.LT.AND P3, PT, R0.reuse, R139.reuse, !P0 ;  /* 0x0000008b0000720c */ /* 0x0c0fe20004761270 */
[----:B-1----:R-:W-:Y:S01]  /*10540*/  IMAD R25, R0, UR6, RZ ;  /* 0x0000000600197c24 */ /* 0x002fe2000f8e02ff */
[----:B------:R-:W-:Y:S01]  /*10550*/  LOP3.LUT R0, R3, 0x18, R4, 0xfe, !PT ;  /* 0x0000001803007812 */ /* 0x000fe200078efe04 */
[----:B------:R1:W-:Y:S01]  /*10560*/  @P1 STG.E desc[UR16][R28.64], R68 ;  /* 0x000000441c001986 */ /* 0x0003e2000c101910 */
[C---:B------:R-:W-:Y:S01]  /*10570*/  ISETP.LT.AND P4, PT, R2.reuse, R139, !P0 ;  /* 0x0000008b0200720c */ /* 0x040fe20004781270 */
[----:B------:R-:W-:Y:S01]  /*10580*/  IMAD R2, R2, UR6, RZ ;  /* 0x0000000602027c24 */ /* 0x000fe2000f8e02ff */
[-C--:B------:R-:W-:Y:S02]  /*10590*/  LEA R24, P5, R25, R31.reuse, 0x2 ;  /* 0x0000001f19187211 */ /* 0x080fe400078a10ff */
[----:B---3--:R-:W-:-:S02]  /*105a0*/  LEA R6, P1, R5, R31, 0x2 ;  /* 0x0000001f05067211 */ /* 0x008fc400078210ff */
[-C--:B------:R-:W-:Y:S02]  /*105b0*/  LEA.HI.X.SX32 R25, R25, R33.reuse, 0x2, P5 ;  /* 0x0000002119197211 */ /* 0x080fe400028f16ff */
[----:B------:R-:W-:Y:S02]  /*105c0*/  LEA.HI.X.SX32 R7, R5, R33, 0x2, P1 ;  /* 0x0000002105077211 */ /* 0x000fe400008f16ff */
[C---:B------:R-:W-:Y:S01]  /*105d0*/  ISETP.LT.AND P1, PT, R0.reuse, R139, !P0 ;  /* 0x0000008b0000720c */ /* 0x040fe20004721270 */
[----:B------:R-:W-:Y:S01]  /*105e0*/  IMAD R0, R0, UR6, RZ ;  /* 0x0000000600007c24 */ /* 0x000fe2000f8e02ff */
[-C--:B----4-:R-:W-:Y:S01]  /*105f0*/  LEA R26, P6, R2, R31.reuse, 0x2 ;  /* 0x0000001f021a7211 */ /* 0x090fe200078c10ff */
[----:B------:R3:W-:Y:S03]  /*10600*/  @P2 STG.E desc[UR16][R6.64], R69 ;  /* 0x0000004506002986 */ /* 0x0007e6000c101910 */
[----:B-1----:R-:W-:Y:S01]  /*10610*/  LEA R28, P2, R0, R31, 0x2 ;  /* 0x0000001f001c7211 */ /* 0x002fe200078410ff */
        /* <DEDUP_REMOVED lines=8> */
[----:B------:R2:W-:Y:S01]  /*106a0*/  @P1 STG.E desc[UR16][R28.64], R20 ;  /* 0x000000141c001986 */ /* 0x0005e2000c101910 */
[C---:B------:R-:W-:Y:S01]  /*106b0*/  ISETP.LT.AND P1, PT, R0.reuse, R139, !P0 ;  /* 0x0000008b0000720c */ /* 0x040fe20004721270 */
[----:B------:R-:W-:Y:S01]  /*106c0*/  IMAD R30, R0, UR6, RZ ;  /* 0x00000006001e7c24 */ /* 0x000fe2000f8e02ff */
[----:B------:R-:W-:-:S02]  /*106d0*/  LOP3.LUT R2, R3, 0x1e, R4, 0xfe, !PT ;  /* 0x0000001e03027812 */ /* 0x000fc400078efe04 */
[----:B------:R-:W-:Y:S02]  /*106e0*/  LOP3.LUT R0, R3, 0x20, R4, 0xfe, !PT ;  /* 0x0000002003007812 */ /* 0x000fe400078efe04 */
[C---:B---3--:R-:W-:Y:S02]  /*106f0*/  LEA R6, P5, R5.reuse, R31, 0x2 ;  /* 0x0000001f05067211 */ /* 0x048fe400078a10ff */
[C---:B------:R-:W-:Y:S01]  /*10700*/  ISETP.LT.AND P3, PT, R2.reuse, R139, !P0 ;  /* 0x0000008b0200720c */ /* 0x040fe20004761270 */
[----:B------:R-:W-:Y:S01]  /*10710*/  IMAD R2, R2, UR6, RZ ;  /* 0x0000000602027c24 */ /* 0x000fe2000f8e02ff */
[----:B------:R-:W-:Y:S01]  /*10720*/  LEA.HI.X.SX32 R7, R5, R33, 0x2, P5 ;  /* 0x0000002105077211 */ /* 0x000fe200028f16ff */
[----:B------:R-:W-:Y:S01]  /*10730*/  IMAD R5, R0, UR6, RZ ;  /* 0x0000000600057c24 */ /* 0x000fe2000f8e02ff */
[----:B-1----:R-:W-:Y:S02]  /*10740*/  LEA R24, P4, R30, R31, 0x2 ;  /* 0x0000001f1e187211 */ /* 0x002fe400078810ff */
[----:B------:R-:W-:Y:S01]  /*10750*/  ISETP.LT.AND P5, PT, R0, R139, !P0 ;  /* 0x0000008b0000720c */ /* 0x000fe200047a1270 */
[----:B------:R1:W-:Y:S01]  /*10760*/  @P2 STG.E desc[UR16][R6.64], R21 ;  /* 0x0000001506002986 */ /* 0x0003e2000c101910 */
[----:B----4-:R-:W-:-:S02]  /*10770*/  LEA R26, P6, R2, R31, 0x2 ;  /* 0x0000001f021a7211 */ /* 0x010fc400078c10ff */
[----:B--2---:R-:W-:Y:S02]  /*10780*/  LEA R28, P2, R5, R31, 0x2 ;  /* 0x0000001f051c7211 */ /* 0x004fe400078410ff */
[--C-:B------:R-:W-:Y:S02]  /*10790*/  LOP3.LUT R0, R3, 0x22, R4.reuse, 0xfe, !PT ;  /* 0x0000002203007812 */ /* 0x100fe400078efe04 */
[-C--:B------:R-:W-:Y:S02]  /*107a0*/  LEA.HI.X.SX32 R25, R30, R33.reuse, 0x2, P4 ;  /* 0x000000211e197211 */ /* 0x080fe400020f16ff */
[-C--:B------:R-:W-:Y:S02]  /*107b0*/  LEA.HI.X.SX32 R27, R2, R33.reuse, 0x2, P6 ;  /* 0x00000021021b7211 */ /* 0x080fe400030f16ff */
[----:B------:R-:W-:Y:S01]  /*107c0*/  LEA.HI.X.SX32 R29, R5, R33, 0x2, P2 ;  /* 0x00000021051d7211 */ /* 0x000fe200010f16ff */
[C---:B------:R-:W-:Y:S01]  /*107d0*/  IMAD R5, R0.reuse, UR6, RZ ;  /* 0x0000000600057c24 */ /* 0x040fe2000f8e02ff */
[----:B------:R-:W-:Y:S01]  /*107e0*/  ISETP.LT.AND P4, PT, R0, R139, !P0 ;  /* 0x0000008b0000720c */ /* 0x000fe20004781270 */
[----:B------:R2:W-:Y:S01]  /*107f0*/  @P1 STG.E desc[UR16][R24.64], R22 ;  /* 0x0000001618001986 */ /* 0x0005e2000c101910 */
[----:B------:R-:W-:-:S02]  /*10800*/  LOP3.LUT R30, R3, 0x24, R4, 0xfe, !PT ;  /* 0x00000024031e7812 */ /* 0x000fc400078efe04 */
[--C-:B------:R-:W-:Y:S01]  /*10810*/  LOP3.LUT R20, R3, 0x26, R4.reuse, 0xfe, !PT ;  /* 0x0000002603147812 */ /* 0x100fe200078efe04 */
[----:B------:R-:W-:Y:S01]  /*10820*/  @P3 STG.E desc[UR16][R26.64], R23 ;  /* 0x000000171a003986 */ /* 0x000fe2000c101910 */
[----:B-1----:R-:W-:Y:S02]  /*10830*/  LEA R6, P3, R5, R31, 0x2 ;  /* 0x0000001f05067211 */ /* 0x002fe400078610ff */
[C---:B------:R-:W-:Y:S01]  /*10840*/  ISETP.LT.AND P1, PT, R30.reuse, R139, !P0 ;  /* 0x0000008b1e00720c */ /* 0x040fe20004721270 */
[----:B------:R-:W-:Y:S01]  /*10850*/  IMAD R30, R30, UR6, RZ ;  /* 0x000000061e1e7c24 */ /* 0x000fe2000f8e02ff */
[--C-:B------:R-:W-:Y:S01]  /*10860*/  LOP3.LUT R2, R3, 0x28, R4.reuse, 0xfe, !PT ;  /* 0x0000002803027812 */ /* 0x100fe200078efe04 */
[----:B------:R1:W-:Y:S01]  /*10870*/  @P5 STG.E desc[UR16][R28.64], R16 ;  /* 0x000000101c005986 */ /* 0x0003e2000c101910 */
[----:B------:R-:W-:Y:S01]  /*10880*/  LEA.HI.X.SX32 R7, R5, R33, 0x2, P3 ;  /* 0x0000002105077211 */ /* 0x000fe200018f16ff */
[----:B------:R-:W-:Y:S01]  /*10890*/  IMAD R5, R20, UR6, RZ ;  /* 0x0000000614057c24 */ /* 0x000fe2000f8e02ff */
[----:B------:R-:W-:-:S02]  /*108a0*/  LOP3.LUT R0, R3, 0x2a, R4, 0xfe, !PT ;  /* 0x0000002a03007812 */ /* 0x000fc400078efe04 */
[----:B------:R-:W-:Y:S01]  /*108b0*/  ISETP.LT.AND P2, PT, R20, R139, !P0 ;  /* 0x0000008b1400720c */ /* 0x000fe20004741270 */
[----:B------:R3:W-:Y:S01]  /*108c0*/  @P4 STG.E desc[UR16][R6.64], R17 ;  /* 0x0000001106004986 */ /* 0x0007e2000c101910 */
[----:B------:R-:W-:Y:S02]  /*108d0*/  LEA R20, P6, R30, R31, 0x2 ;  /* 0x0000001f1e147211 */ /* 0x000fe400078c10ff */
[C---:B------:R-:W-:Y:S01]  /*108e0*/  ISETP.LT.AND P3, PT, R2.reuse, R139, !P0 ;  /* 0x0000008b0200720c */ /* 0x040fe20004761270 */
[----:B------:R-:W-:Y:S01]  /*108f0*/  IMAD R2, R2, UR6, RZ ;  /* 0x0000000602027c24 */ /* 0x000fe2000f8e02ff */
[----:B--2---:R-:W-:Y:S01]  /*10900*/  LEA R22, P4, R5, R31, 0x2 ;  /* 0x0000001f05167211 */ /* 0x004fe200078810ff */
[----:B-1----:R-:W-:Y:S01]  /*10910*/  IMAD R16, R0, UR6, RZ ;  /* 0x0000000600107c24 */ /* 0x002fe2000f8e02ff */
[----:B------:R-:W-:Y:S02]  /*10920*/  LEA.HI.X.SX32 R21, R30, R33, 0x2, P6 ;  /* 0x000000211e157211 */ /* 0x000fe400030f16ff */
[----:B------:R-:W-:-:S02]  /*10930*/  ISETP.LT.AND P6, PT, R0, R139, !P0 ;  /* 0x0000008b0000720c */ /* 0x000fc400047c1270 */
[----:B------:R-:W-:Y:S01]  /*10940*/  LEA R24, P5, R2, R31, 0x2 ;  /* 0x0000001f02187211 */ /* 0x000fe200078a10ff */
[----:B------:R-:W-:Y:S01]  /*10950*/  @P1 STG.E desc[UR16][R20.64], R18 ;  /* 0x0000001214001986 */ /* 0x000fe2000c101910 */
[----:B------:R-:W-:Y:S02]  /*10960*/  LEA.HI.X.SX32 R23, R5, R33, 0x2, P4 ;  /* 0x0000002105177211 */ /* 0x000fe400020f16ff */
[----:B------:R-:W-:Y:S02]  /*10970*/  LEA R26, P4, R16, R31, 0x2 ;  /* 0x0000001f101a7211 */ /* 0x000fe400078810ff */
[C-C-:B---3--:R-:W-:Y:S01]  /*10980*/  LOP3.LUT R6, R3.reuse, 0x2e, R4.reuse, 0xfe, !PT ;  /* 0x0000002e03067812 */ /* 0x148fe200078efe04 */
[----:B------:R-:W-:Y:S01]  /*10990*/  @P2 STG.E desc[UR16][R22.64], R19 ;  /* 0x0000001316002986 */ /* 0x000fe2000c101910 */
[-C--:B------:R-:W-:Y:S02]  /*109a0*/  LEA.HI.X.SX32 R25, R2, R33.reuse, 0x2, P5 ;  /* 0x0000002102197211 */ /* 0x080fe400028f16ff */
[----:B------:R-:W-:Y:S01]  /*109b0*/  LEA.HI.X.SX32 R27, R16, R33, 0x2, P4 ;  /* 0x00000021101b7211 */ /* 0x000fe200020f16ff */
[----:B------:R-:W-:Y:S01]  /*109c0*/  IMAD R5, R6, UR6, RZ ;  /* 0x0000000606057c24 */ /* 0x000fe2000f8e02ff */
[C-C-:B------:R-:W-:Y:S01]  /*109d0*/  LOP3.LUT R2, R3.reuse, 0x30, R4.reuse, 0xfe, !PT ;  /* 0x0000003003027812 */ /* 0x140fe200078efe04 */
[----:B------:R-:W-:Y:S01]  /*109e0*/  @P3 STG.E desc[UR16][R24.64], R12 ;  /* 0x0000000c18003986 */ /* 0x000fe2000c101910 */
[----:B------:R-:W-:-:S02]  /*109f0*/  LOP3.LUT R0, R3, 0x32, R4, 0xfe, !PT ;  /* 0x0000003203007812 */ /* 0x000fc400078efe04 */
[CC--:B------:R-:W-:Y:S01]  /*10a00*/  ISETP.LT.AND P1, PT, R32.reuse, R139.reuse, !P0 ;  /* 0x0000008b2000720c */ /* 0x0c0fe20004721270 */
[----:B------:R1:W-:Y:S01]  /*10a10*/  @P6 STG.E desc[UR16][R26.64], R13 ;  /* 0x0000000d1a006986 */ /* 0x0003e2000c101910 */
[----:B------:R-:W-:Y:S01]  /*10a20*/  IMAD R32, R32, UR6, RZ ;  /* 0x0000000620207c24 */ /* 0x000fe2000f8e02ff */
[-C--:B------:R-:W-:Y:S01]  /*10a30*/  ISETP.LT.AND P2, PT, R2, R139.reuse, !P0 ;  /* 0x0000008b0200720c */ /* 0x080fe20004741270 */
[----:B------:R-:W-:Y:S01]  /*10a40*/  IMAD R17, R0, UR6, RZ ;  /* 0x0000000600117c24 */ /* 0x000fe2000f8e02ff */
[-C--:B------:R-:W-:Y:S02]  /*10a50*/  ISETP.LT.AND P3, PT, R6, R139.reuse, !P0 ;  /* 0x0000008b0600720c */ /* 0x080fe40004761270 */
[----:B------:R-:W-:Y:S02]  /*10a60*/  ISETP.LT.AND P4, PT, R0, R139, !P0 ;  /* 0x0000008b0000720c */ /* 0x000fe40004781270 */
[C-C-:B------:R-:W-:Y:S02]  /*10a70*/  LOP3.LUT R30, R3.reuse, 0x34, R4.reuse, 0xfe, !PT ;  /* 0x00000034031e7812 */ /* 0x140fe400078efe04 */
[----:B------:R-:W-:Y:S01]  /*10a80*/  LOP3.LUT R28, R3, 0x36, R4, 0xfe, !PT ;  /* 0x00000036031c7812 */ /* 0x000fe200078efe04 */
[----:B-1----:R-:W-:Y:S01]  /*10a90*/  IMAD R13, R2, UR6, RZ ;  /* 0x00000006020d7c24 */ /* 0x002fe2000f8e02ff */
[----:B------:R-:W-:-:S02]  /*10aa0*/  LEA R2, P5, R5, R31, 0x2 ;  /* 0x0000001f05027211 */ /* 0x000fc400078a10ff */
[C-C-:B------:R-:W-:Y:S02]  /*10ab0*/  LOP3.LUT R20, R3.reuse, 0x38, R4.reuse, 0xfe, !PT ;  /* 0x0000003803147812 */ /* 0x140fe400078efe04 */
[C-C-:B------:R-:W-:Y:S02]  /*10ac0*/  LOP3.LUT R18, R3.reuse, 0x3a, R4.reuse, 0xfe, !PT ;  /* 0x0000003a03127812 */ /* 0x140fe400078efe04 */
[C-C-:B------:R-:W-:Y:S02]  /*10ad0*/  LOP3.LUT R16, R3.reuse, 0x3c, R4.reuse, 0xfe, !PT ;  /* 0x0000003c03107812 */ /* 0x140fe400078efe04 */
[----:B------:R-:W-:Y:S02]  /*10ae0*/  LEA R6, P6, R32, R31, 0x2 ;  /* 0x0000001f20067211 */ /* 0x000fe400078c10ff */
[----:B------:R-:W-:Y:S02]  /*10af0*/  LOP3.LUT R0, R3, 0x3e, R4, 0xfe, !PT ;  /* 0x0000003e03007812 */ /* 0x000fe400078efe04 */
[----:B------:R-:W-:-:S02]  /*10b00*/  LEA.HI.X.SX32 R3, R5, R33, 0x2, P5 ;  /* 0x0000002105037211 */ /* 0x000fc400028f16ff */
[----:B------:R-:W-:Y:S02]  /*10b10*/  LEA R4, P5, R17, R31, 0x2 ;  /* 0x0000001f11047211 */ /* 0x000fe400078a10ff */
[----:B------:R-:W-:Y:S02]  /*10b20*/  LEA.HI.X.SX32 R7, R32, R33, 0x2, P6 ;  /* 0x0000002120077211 */ /* 0x000fe400030f16ff */
[----:B------:R-:W-:Y:S02]  /*10b30*/  LEA R12, P6, R13, R31, 0x2 ;  /* 0x0000001f0d0c7211 */ /* 0x000fe400078c10ff */
[----:B------:R-:W-:Y:S01]  /*10b40*/  LEA.HI.X.SX32 R5, R17, R33, 0x2, P5 ;  /* 0x0000002111057211 */ /* 0x000fe200028f16ff */
[----:B------:R1:W-:Y:S01]  /*10b50*/  @P1 STG.E desc[UR16][R6.64], R14 ;  /* 0x0000000e06001986 */ /* 0x0003e2000c101910 */
[C---:B------:R-:W-:Y:S01]  /*10b60*/  ISETP.LT.AND P5, PT, R30.reuse, R139, !P0 ;  /* 0x0000008b1e00720c */ /* 0x040fe200047a1270 */
[----:B------:R-:W-:Y:S01]  /*10b70*/  IMAD R30, R30, UR6, RZ ;  /* 0x000000061e1e7c24 */ /* 0x000fe2000f8e02ff */
[----:B------:R-:W-:Y:S01]  /*10b80*/  LEA.HI.X.SX32 R13, R13, R33, 0x2, P6 ;  /* 0x000000210d0d7211 */ /* 0x000fe200030f16ff */
[----:B------:R2:W-:Y:S01]  /*10b90*/  @P3 STG.E desc[UR16][R2.64], R15 ;  /* 0x0000000f02003986 */ /* 0x0005e2000c101910 */
[C---:B------:R-:W-:Y:S01]  /*10ba0*/  ISETP.LT.AND P3, PT, R20.reuse, R139, !P0 ;  /* 0x0000008b1400720c */ /* 0x040fe20004761270 */
[----:B------:R-:W-:-:S02]  /*10bb0*/  IMAD R20, R20, UR6, RZ ;  /* 0x0000000614147c24 */ /* 0x000fc4000f8e02ff */
[----:B------:R3:W-:Y:S01]  /*10bc0*/  @P2 STG.E desc[UR16][R12.64], R8 ;  /* 0x000000080c002986 */ /* 0x0007e2000c101910 */
[----:B------:R-:W-:Y:S02]  /*10bd0*/  IMAD R17, R16, UR6, RZ ;  /* 0x0000000610117c24 */ /* 0x000fe4000f8e02ff */
[----:B-1----:R-:W-:Y:S01]  /*10be0*/  IMAD R14, R18, UR6, RZ ;  /* 0x00000006120e7c24 */ /* 0x002fe2000f8e02ff */
[----:B------:R1:W-:Y:S01]  /*10bf0*/  @P4 STG.E desc[UR16][R4.64], R9 ;  /* 0x0000000904004986 */ /* 0x0003e2000c101910 */
[C---:B------:R-:W-:Y:S01]  /*10c00*/  ISETP.LT.AND P4, PT, R28.reuse, R139, !P0 ;  /* 0x0000008b1c00720c */ /* 0x040fe20004781270 */
[----:B------:R-:W-:Y:S01]  /*10c10*/  IMAD R28, R28, UR6, RZ ;  /* 0x000000061c1c7c24 */ /* 0x000fe2000f8e02ff */
[-C--:B--2---:R-:W-:Y:S01]  /*10c20*/  LEA R2, P1, R30, R31.reuse, 0x2 ;  /* 0x0000001f1e027211 */ /* 0x084fe200078210ff */
[----:B------:R-:W-:Y:S01]  /*10c30*/  IMAD R15, R0, UR6, RZ ;  /* 0x00000006000f7c24 */ /* 0x000fe2000f8e02ff */
[----:B------:R-:W-:Y:S02]  /*10c40*/  LEA R6, P2, R20, R31, 0x2 ;  /* 0x0000001f14067211 */ /* 0x000fe400078410ff */
[----:B------:R-:W-:-:S02]  /*10c50*/  LEA.HI.X.SX32 R3, R30, R33, 0x2, P1 ;  /* 0x000000211e037211 */ /* 0x000fc400008f16ff */
[----:B---3--:R-:W-:Y:S02]  /*10c60*/  LEA R8, P1, R14, R31, 0x2 ;  /* 0x0000001f0e087211 */ /* 0x008fe400078210ff */
[----:B------:R-:W-:Y:S01]  /*10c70*/  LEA.HI.X.SX32 R7, R20, R33, 0x2, P2 ;  /* 0x0000002114077211 */ /* 0x000fe200010f16ff */
[----:B------:R2:W-:Y:S01]  /*10c80*/  @P5 STG.E desc[UR16][R2.64], R10 ;  /* 0x0000000a02005986 */ /* 0x0005e2000c101910 */
[----:B-1----:R-:W-:Y:S02]  /*10c90*/  LEA R4, P6, R28, R31, 0x2 ;  /* 0x0000001f1c047211 */ /* 0x002fe400078c10ff */
[----:B------:R-:W-:Y:S02]  /*10ca0*/  ISETP.LT.AND P2, PT, R18, R139, !P0 ;  /* 0x0000008b1200720c */ /* 0x000fe40004741270 */
[----:B------:R-:W-:Y:S02]  /*10cb0*/  LEA.HI.X.SX32 R9, R14, R33, 0x2, P1 ;  /* 0x000000210e097211 */ /* 0x000fe400008f16ff */
[----:B------:R-:W-:-:S02]  /*10cc0*/  ISETP.LT.AND P1, PT, R16, R139, !P0 ;  /* 0x0000008b1000720c */ /* 0x000fc40004721270 */
[----:B------:R-:W-:Y:S02]  /*10cd0*/  ISETP.LT.AND P0, PT, R0, R139, !P0 ;  /* 0x0000008b0000720c */ /* 0x000fe40004701270 */
[----:B------:R-:W-:Y:S02]  /*10ce0*/  LEA.HI.X.SX32 R5, R28, R33, 0x2, P6 ;  /* 0x000000211c057211 */ /* 0x000fe400030f16ff */
[----:B------:R-:W-:-:S03]  /*10cf0*/  LEA R12, P6, R17, R31, 0x2 ;  /* 0x0000001f110c7211 */ /* 0x000fc600078c10ff */
[----:B------:R2:W-:Y:S01]  /*10d00*/  @P4 STG.E desc[UR16][R4.64], R11 ;  /* 0x0000000b04004986 */ /* 0x0005e2000c101910 */
[----:B------:R-:W-:Y:S02]  /*10d10*/  LEA.HI.X.SX32 R13, R17, R33, 0x2, P6 ;  /* 0x00000021110d7211 */ /* 0x000fe400030f16ff */
[C---:B------:R-:W-:Y:S01]  /*10d20*/  LEA R14, P6, R15.reuse, R31, 0x2 ;  /* 0x0000001f0f0e7211 */ /* 0x040fe200078c10ff */
[----:B------:R2:W-:Y:S03]  /*10d30*/  @P3 STG.E desc[UR16][R6.64], R56 ;  /* 0x0000003806003986 */ /* 0x0005e6000c101910 */
[----:B------:R-:W-:Y:S01]  /*10d40*/  LEA.HI.X.SX32 R15, R15, R33, 0x2, P6 ;  /* 0x000000210f0f7211 */ /* 0x000fe200030f16ff */
[----:B------:R2:W-:Y:S04]  /*10d50*/  @P2 STG.E desc[UR16][R8.64], R57 ;  /* 0x0000003908002986 */ /* 0x0005e8000c101910 */
[----:B------:R2:W-:Y:S01]  /*10d60*/  @P1 STG.E desc[UR16][R12.64], R58 ;  /* 0x0000003a0c001986 */ /* 0x0005e2000c101910 */
[----:B------:R-:W-:Y:S05]  /*10d70*/  @!P0 EXIT ;  /* 0x000000000000894d */ /* 0x000fea0003800000 */
[----:B------:R-:W-:Y:S01]  /*10d80*/  STG.E desc[UR16][R14.64], R59 ;  /* 0x0000003b0e007986 */ /* 0x000fe2000c101910 */
[----:B------:R-:W-:Y:S05]  /*10d90*/  EXIT ;  /* 0x000000000000794d */ /* 0x000fea0003800000 */
.L_x_2:
[----:B------:R-:W-:-:S00]  /*10da0*/  BRA `(.L_x_2) ;  /* 0xfffffffc00fc7947 */ /* 0x000fc0000383ffff */
[----:B------:R-:W-:-:S00]  /*10db0*/  NOP ;  /* 0x0000000000007918 */ /* 0x000fc00000000000 */
        /* <DEDUP_REMOVED lines=12> */
.L_x_3:


//--------------------- .nv.shared.matmul_kernel  --------------------------
	.section	.nv.shared.matmul_kernel,"aw",@nobits
	.sectionflags	@""
	.align	16
	.zero		1024


//--------------------- .nv.shared.reserved.0     --------------------------
	.section	.nv.shared.reserved.0,"aw",@nobits
	.weak		__nv_reservedSMEM_offset_0_alias
	.size		__nv_reservedSMEM_offset_0_alias, 0, 0
	.other		__nv_reservedSMEM_offset_0_alias,@"STO_CUDA_RESERVED_SHARED STV_DEFAULT"
__nv_reservedSMEM_offset_0_alias:
	.zero		0


//--------------------- .nv.constant0.matmul_kernel --------------------------
	.section	.nv.constant0.matmul_kernel,"a",@progbits
	.sectionflags	@""
	.align	4
.nv.constant0.matmul_kernel:
	.zero		608


//--------------------- SYMBOLS --------------------------

	.type		.nv.reservedSmem.offset0,@object
	.size		.nv.reservedSmem.offset0,0x4
